	.target	sm_100a

	.elftype	@"ET_EXEC"


//--------------------- .note.nv.tkinfo           --------------------------
	.section	.note.nv.tkinfo,"",@"SHT_NOTE"
	.sectionflags	@"SHF_NOTE_NV_TKINFO"
	.tkinfo
        /*0018*/ 	.word	0x00000002
        /*0030*/ 	.string	""
        /*0030*/ 	.string	"ptxas"
        /*0030*/ 	.string	"Cuda compilation tools, release 13.0, V13.0.88"
        /*0030*/ 	.string	"Build cuda_13.0.r13.0/compiler.36424714_0"
        /*0030*/ 	.string	"-arch sm_100a -m 64 "



//--------------------- .note.nv.cuinfo           --------------------------
	.section	.note.nv.cuinfo,"",@"SHT_NOTE"
	.sectionflags	@"SHF_NOTE_NV_CUINFO"
        /*0018*/ 	.short	0x0002
        /*001a*/ 	.short	0x0064
        /*001c*/ 	.short	0x0082
	.zero		2


//--------------------- .nv.info                  --------------------------
	.section	.nv.info,"",@"SHT_CUDA_INFO"
	.align	4


	//----- nvinfo : EIATTR_REGCOUNT
	.align		4
        /*0000*/ 	.byte	0x04, 0x2f
        /*0002*/ 	.short	(.L_29 - .L_28)
	.align		4
.L_28:
        /*0004*/ 	.word	index@(_Z17layer_norm_kernelILi1EEvPK6__halfS2_S2_PS0_ffiib)
        /*0008*/ 	.word	0x00000012


	//----- nvinfo : EIATTR_FRAME_SIZE
	.align		4
.L_29:
        /*000c*/ 	.byte	0x04, 0x11
        /*000e*/ 	.short	(.L_31 - .L_30)
	.align		4
.L_30:
        /*0010*/ 	.word	index@(_Z17layer_norm_kernelILi1EEvPK6__halfS2_S2_PS0_ffiib)
        /*0014*/ 	.word	0x00000000


	//----- nvinfo : EIATTR_REGCOUNT
	.align		4
.L_31:
        /*0018*/ 	.byte	0x04, 0x2f
        /*001a*/ 	.short	(.L_33 - .L_32)
	.align		4
.L_32:
        /*001c*/ 	.word	index@(_Z17layer_norm_kernelILi2EEvPK6__halfS2_S2_PS0_ffiib)
        /*0020*/ 	.word	0x00000016


	//----- nvinfo : EIATTR_FRAME_SIZE
	.align		4
.L_33:
        /*0024*/ 	.byte	0x04, 0x11
        /*0026*/ 	.short	(.L_35 - .L_34)
	.align		4
.L_34:
        /*0028*/ 	.word	index@(_Z17layer_norm_kernelILi2EEvPK6__halfS2_S2_PS0_ffiib)
        /*002c*/ 	.word	0x00000000


	//----- nvinfo : EIATTR_REGCOUNT
	.align		4
.L_35:
        /*0030*/ 	.byte	0x04, 0x2f
        /*0032*/ 	.short	(.L_37 - .L_36)
	.align		4
.L_36:
        /*0034*/ 	.word	index@(_Z17layer_norm_kernelILi3EEvPK6__halfS2_S2_PS0_ffiib)
        /*0038*/ 	.word	0x00000018


	//----- nvinfo : EIATTR_FRAME_SIZE
	.align		4
.L_37:
        /*003c*/ 	.byte	0x04, 0x11
        /*003e*/ 	.short	(.L_39 - .L_38)
	.align		4
.L_38:
        /*0040*/ 	.word	index@(_Z17layer_norm_kernelILi3EEvPK6__halfS2_S2_PS0_ffiib)
        /*0044*/ 	.word	0x00000000


	//----- nvinfo : EIATTR_REGCOUNT
	.align		4
.L_39:
        /*0048*/ 	.byte	0x04, 0x2f
        /*004a*/ 	.short	(.L_41 - .L_40)
	.align		4
.L_40:
        /*004c*/ 	.word	index@(_Z17layer_norm_kernelILi4EEvPK6__halfS2_S2_PS0_ffiib)
        /*0050*/ 	.word	0x0000001a


	//----- nvinfo : EIATTR_FRAME_SIZE
	.align		4
.L_41:
        /*0054*/ 	.byte	0x04, 0x11
        /*0056*/ 	.short	(.L_43 - .L_42)
	.align		4
.L_42:
        /*0058*/ 	.word	index@(_Z17layer_norm_kernelILi4EEvPK6__halfS2_S2_PS0_ffiib)
        /*005c*/ 	.word	0x00000000


	//----- nvinfo : EIATTR_REGCOUNT
	.align		4
.L_43:
        /*0060*/ 	.byte	0x04, 0x2f
        /*0062*/ 	.short	(.L_45 - .L_44)
	.align		4
.L_44:
        /*0064*/ 	.word	index@(_Z17layer_norm_kernelILi5EEvPK6__halfS2_S2_PS0_ffiib)
        /*0068*/ 	.word	0x00000020


	//----- nvinfo : EIATTR_FRAME_SIZE
	.align		4
.L_45:
        /*006c*/ 	.byte	0x04, 0x11
        /*006e*/ 	.short	(.L_47 - .L_46)
	.align		4
.L_46:
        /*0070*/ 	.word	index@(_Z17layer_norm_kernelILi5EEvPK6__halfS2_S2_PS0_ffiib)
        /*0074*/ 	.word	0x00000000


	//----- nvinfo : EIATTR_REGCOUNT
	.align		4
.L_47:
        /*0078*/ 	.byte	0x04, 0x2f
        /*007a*/ 	.short	(.L_49 - .L_48)
	.align		4
.L_48:
        /*007c*/ 	.word	index@(_Z17layer_norm_kernelILi6EEvPK6__halfS2_S2_PS0_ffiib)
        /*0080*/ 	.word	0x00000024


	//----- nvinfo : EIATTR_FRAME_SIZE
	.align		4
.L_49:
        /*0084*/ 	.byte	0x04, 0x11
        /*0086*/ 	.short	(.L_51 - .L_50)
	.align		4
.L_50:
        /*0088*/ 	.word	index@(_Z17layer_norm_kernelILi6EEvPK6__halfS2_S2_PS0_ffiib)
        /*008c*/ 	.word	0x00000000


	//----- nvinfo : EIATTR_REGCOUNT
	.align		4
.L_51:
        /*0090*/ 	.byte	0x04, 0x2f
        /*0092*/ 	.short	(.L_53 - .L_52)
	.align		4
.L_52:
        /*0094*/ 	.word	index@(_Z17layer_norm_kernelILi7EEvPK6__halfS2_S2_PS0_ffiib)
        /*0098*/ 	.word	0x00000026


	//----- nvinfo : EIATTR_FRAME_SIZE
	.align		4
.L_53:
        /*009c*/ 	.byte	0x04, 0x11
        /*009e*/ 	.short	(.L_55 - .L_54)
	.align		4
.L_54:
        /*00a0*/ 	.word	index@(_Z17layer_norm_kernelILi7EEvPK6__halfS2_S2_PS0_ffiib)
        /*00a4*/ 	.word	0x00000000


	//----- nvinfo : EIATTR_REGCOUNT
	.align		4
.L_55:
        /*00a8*/ 	.byte	0x04, 0x2f
        /*00aa*/ 	.short	(.L_57 - .L_56)
	.align		4
.L_56:
        /*00ac*/ 	.word	index@(_Z17layer_norm_kernelILi8EEvPK6__halfS2_S2_PS0_ffiib)
        /*00b0*/ 	.word	0x00000025


	//----- nvinfo : EIATTR_FRAME_SIZE
	.align		4
.L_57:
        /*00b4*/ 	.byte	0x04, 0x11
        /*00b6*/ 	.short	(.L_59 - .L_58)
	.align		4
.L_58:
        /*00b8*/ 	.word	index@(_Z17layer_norm_kernelILi8EEvPK6__halfS2_S2_PS0_ffiib)
        /*00bc*/ 	.word	0x00000000


	//----- nvinfo : EIATTR_REGCOUNT
	.align		4
.L_59:
        /*00c0*/ 	.byte	0x04, 0x2f
        /*00c2*/ 	.short	(.L_61 - .L_60)
	.align		4
.L_60:
        /*00c4*/ 	.word	index@(_Z17layer_norm_kernelILi9EEvPK6__halfS2_S2_PS0_ffiib)
        /*00c8*/ 	.word	0x0000002a


	//----- nvinfo : EIATTR_FRAME_SIZE
	.align		4
.L_61:
        /*00cc*/ 	.byte	0x04, 0x11
        /*00ce*/ 	.short	(.L_63 - .L_62)
	.align		4
.L_62:
        /*00d0*/ 	.word	index@(_Z17layer_norm_kernelILi9EEvPK6__halfS2_S2_PS0_ffiib)
        /*00d4*/ 	.word	0x00000000


	//----- nvinfo : EIATTR_REGCOUNT
	.align		4
.L_63:
        /*00d8*/ 	.byte	0x04, 0x2f
        /*00da*/ 	.short	(.L_65 - .L_64)
	.align		4
.L_64:
        /*00dc*/ 	.word	index@(_Z17layer_norm_kernelILi10EEvPK6__halfS2_S2_PS0_ffiib)
        /*00e0*/ 	.word	0x00000029


	//----- nvinfo : EIATTR_FRAME_SIZE
	.align		4
.L_65:
        /*00e4*/ 	.byte	0x04, 0x11
        /*00e6*/ 	.short	(.L_67 - .L_66)
	.align		4
.L_66:
        /*00e8*/ 	.word	index@(_Z17layer_norm_kernelILi10EEvPK6__halfS2_S2_PS0_ffiib)
        /*00ec*/ 	.word	0x00000000


	//----- nvinfo : EIATTR_REGCOUNT
	.align		4
.L_67:
        /*00f0*/ 	.byte	0x04, 0x2f
        /*00f2*/ 	.short	(.L_69 - .L_68)
	.align		4
.L_68:
        /*00f4*/ 	.word	index@(_Z17layer_norm_kernelILi11EEvPK6__halfS2_S2_PS0_ffiib)
        /*00f8*/ 	.word	0x0000002e


	//----- nvinfo : EIATTR_FRAME_SIZE
	.align		4
.L_69:
        /*00fc*/ 	.byte	0x04, 0x11
        /*00fe*/ 	.short	(.L_71 - .L_70)
	.align		4
.L_70:
        /*0100*/ 	.word	index@(_Z17layer_norm_kernelILi11EEvPK6__halfS2_S2_PS0_ffiib)
        /*0104*/ 	.word	0x00000000


	//----- nvinfo : EIATTR_REGCOUNT
	.align		4
.L_71:
        /*0108*/ 	.byte	0x04, 0x2f
        /*010a*/ 	.short	(.L_73 - .L_72)
	.align		4
.L_72:
        /*010c*/ 	.word	index@(_Z17layer_norm_kernelILi12EEvPK6__halfS2_S2_PS0_ffiib)
        /*0110*/ 	.word	0x0000002d


	//----- nvinfo : EIATTR_FRAME_SIZE
	.align		4
.L_73:
        /*0114*/ 	.byte	0x04, 0x11
        /*0116*/ 	.short	(.L_75 - .L_74)
	.align		4
.L_74:
        /*0118*/ 	.word	index@(_Z17layer_norm_kernelILi12EEvPK6__halfS2_S2_PS0_ffiib)
        /*011c*/ 	.word	0x00000000


	//----- nvinfo : EIATTR_REGCOUNT
	.align		4
.L_75:
        /*0120*/ 	.byte	0x04, 0x2f
        /*0122*/ 	.short	(.L_77 - .L_76)
	.align		4
.L_76:
        /*0124*/ 	.word	index@(_Z17layer_norm_kernelILi13EEvPK6__halfS2_S2_PS0_ffiib)
        /*0128*/ 	.word	0x00000027


	//----- nvinfo : EIATTR_FRAME_SIZE
	.align		4
.L_77:
        /*012c*/ 	.byte	0x04, 0x11
        /*012e*/ 	.short	(.L_79 - .L_78)
	.align		4
.L_78:
        /*0130*/ 	.word	index@(_Z17layer_norm_kernelILi13EEvPK6__halfS2_S2_PS0_ffiib)
        /*0134*/ 	.word	0x00000068


	//----- nvinfo : EIATTR_REGCOUNT
	.align		4
.L_79:
        /*0138*/ 	.byte	0x04, 0x2f
        /*013a*/ 	.short	(.L_81 - .L_80)
	.align		4
.L_80:
        /*013c*/ 	.word	index@(_Z17layer_norm_kernelILi14EEvPK6__halfS2_S2_PS0_ffiib)
        /*0140*/ 	.word	0x00000028


	//----- nvinfo : EIATTR_FRAME_SIZE
	.align		4
.L_81:
        /*0144*/ 	.byte	0x04, 0x11
        /*0146*/ 	.short	(.L_83 - .L_82)
	.align		4
.L_82:
        /*0148*/ 	.word	index@(_Z17layer_norm_kernelILi14EEvPK6__halfS2_S2_PS0_ffiib)
        /*014c*/ 	.word	0x00000070


	//----- nvinfo : EIATTR_REGCOUNT
	.align		4
.L_83:
        /*0150*/ 	.byte	0x04, 0x2f
        /*0152*/ 	.short	(.L_85 - .L_84)
	.align		4
.L_84:
        /*0154*/ 	.word	index@(_Z17layer_norm_kernelILi15EEvPK6__halfS2_S2_PS0_ffiib)
        /*0158*/ 	.word	0x00000028


	//----- nvinfo : EIATTR_FRAME_SIZE
	.align		4
.L_85:
        /*015c*/ 	.byte	0x04, 0x11
        /*015e*/ 	.short	(.L_87 - .L_86)
	.align		4
.L_86:
        /*0160*/ 	.word	index@(_Z17layer_norm_kernelILi15EEvPK6__halfS2_S2_PS0_ffiib)
        /*0164*/ 	.word	0x00000078


	//----- nvinfo : EIATTR_REGCOUNT
	.align		4
.L_87:
        /*0168*/ 	.byte	0x04, 0x2f
        /*016a*/ 	.short	(.L_89 - .L_88)
	.align		4
.L_88:
        /*016c*/ 	.word	index@(_Z17layer_norm_kernelILi16EEvPK6__halfS2_S2_PS0_ffiib)
        /*0170*/ 	.word	0x0000002e


	//----- nvinfo : EIATTR_FRAME_SIZE
	.align		4
.L_89:
        /*0174*/ 	.byte	0x04, 0x11
        /*0176*/ 	.short	(.L_91 - .L_90)
	.align		4
.L_90:
        /*0178*/ 	.word	index@(_Z17layer_norm_kernelILi16EEvPK6__halfS2_S2_PS0_ffiib)
        /*017c*/ 	.word	0x00000080


	//----- nvinfo : EIATTR_MIN_STACK_SIZE
	.align		4
.L_91:
        /*0180*/ 	.byte	0x04, 0x12
        /*0182*/ 	.short	(.L_93 - .L_92)
	.align		4
.L_92:
        /*0184*/ 	.word	index@(_Z17layer_norm_kernelILi16EEvPK6__halfS2_S2_PS0_ffiib)
        /*0188*/ 	.word	0x00000080


	//----- nvinfo : EIATTR_MIN_STACK_SIZE
	.align		4
.L_93:
        /*018c*/ 	.byte	0x04, 0x12
        /*018e*/ 	.short	(.L_95 - .L_94)
	.align		4
.L_94:
        /*0190*/ 	.word	index@(_Z17layer_norm_kernelILi15EEvPK6__halfS2_S2_PS0_ffiib)
        /*0194*/ 	.word	0x00000078


	//----- nvinfo : EIATTR_MIN_STACK_SIZE
	.align		4
.L_95:
        /*0198*/ 	.byte	0x04, 0x12
        /*019a*/ 	.short	(.L_97 - .L_96)
	.align		4
.L_96:
        /*019c*/ 	.word	index@(_Z17layer_norm_kernelILi14EEvPK6__halfS2_S2_PS0_ffiib)
        /*01a0*/ 	.word	0x00000070


	//----- nvinfo : EIATTR_MIN_STACK_SIZE
	.align		4
.L_97:
        /*01a4*/ 	.byte	0x04, 0x12
        /*01a6*/ 	.short	(.L_99 - .L_98)
	.align		4
.L_98:
        /*01a8*/ 	.word	index@(_Z17layer_norm_kernelILi13EEvPK6__halfS2_S2_PS0_ffiib)
        /*01ac*/ 	.word	0x00000068


	//----- nvinfo : EIATTR_MIN_STACK_SIZE
	.align		4
.L_99:
        /*01b0*/ 	.byte	0x04, 0x12
        /*01b2*/ 	.short	(.L_101 - .L_100)
	.align		4
.L_100:
        /*01b4*/ 	.word	index@(_Z17layer_norm_kernelILi12EEvPK6__halfS2_S2_PS0_ffiib)
        /*01b8*/ 	.word	0x00000000


	//----- nvinfo : EIATTR_MIN_STACK_SIZE
	.align		4
.L_101:
        /*01bc*/ 	.byte	0x04, 0x12
        /*01be*/ 	.short	(.L_103 - .L_102)
	.align		4
.L_102:
        /*01c0*/ 	.word	index@(_Z17layer_norm_kernelILi11EEvPK6__halfS2_S2_PS0_ffiib)
        /*01c4*/ 	.word	0x00000000


	//----- nvinfo : EIATTR_MIN_STACK_SIZE
	.align		4
.L_103:
        /*01c8*/ 	.byte	0x04, 0x12
        /*01ca*/ 	.short	(.L_105 - .L_104)
	.align		4
.L_104:
        /*01cc*/ 	.word	index@(_Z17layer_norm_kernelILi10EEvPK6__halfS2_S2_PS0_ffiib)
        /*01d0*/ 	.word	0x00000000


	//----- nvinfo : EIATTR_MIN_STACK_SIZE
	.align		4
.L_105:
        /*01d4*/ 	.byte	0x04, 0x12
        /*01d6*/ 	.short	(.L_107 - .L_106)
	.align		4
.L_106:
        /*01d8*/ 	.word	index@(_Z17layer_norm_kernelILi9EEvPK6__halfS2_S2_PS0_ffiib)
        /*01dc*/ 	.word	0x00000000


	//----- nvinfo : EIATTR_MIN_STACK_SIZE
	.align		4
.L_107:
        /*01e0*/ 	.byte	0x04, 0x12
        /*01e2*/ 	.short	(.L_109 - .L_108)
	.align		4
.L_108:
        /*01e4*/ 	.word	index@(_Z17layer_norm_kernelILi8EEvPK6__halfS2_S2_PS0_ffiib)
        /*01e8*/ 	.word	0x00000000


	//----- nvinfo : EIATTR_MIN_STACK_SIZE
	.align		4
.L_109:
        /*01ec*/ 	.byte	0x04, 0x12
        /*01ee*/ 	.short	(.L_111 - .L_110)
	.align		4
.L_110:
        /*01f0*/ 	.word	index@(_Z17layer_norm_kernelILi7EEvPK6__halfS2_S2_PS0_ffiib)
        /*01f4*/ 	.word	0x00000000


	//----- nvinfo : EIATTR_MIN_STACK_SIZE
	.align		4
.L_111:
        /*01f8*/ 	.byte	0x04, 0x12
        /*01fa*/ 	.short	(.L_113 - .L_112)
	.align		4
.L_112:
        /*01fc*/ 	.word	index@(_Z17layer_norm_kernelILi6EEvPK6__halfS2_S2_PS0_ffiib)
        /*0200*/ 	.word	0x00000000


	//----- nvinfo : EIATTR_MIN_STACK_SIZE
	.align		4
.L_113:
        /*0204*/ 	.byte	0x04, 0x12
        /*0206*/ 	.short	(.L_115 - .L_114)
	.align		4
.L_114:
        /*0208*/ 	.word	index@(_Z17layer_norm_kernelILi5EEvPK6__halfS2_S2_PS0_ffiib)
        /*020c*/ 	.word	0x00000000


	//----- nvinfo : EIATTR_MIN_STACK_SIZE
	.align		4
.L_115:
        /*0210*/ 	.byte	0x04, 0x12
        /*0212*/ 	.short	(.L_117 - .L_116)
	.align		4
.L_116:
        /*0214*/ 	.word	index@(_Z17layer_norm_kernelILi4EEvPK6__halfS2_S2_PS0_ffiib)
        /*0218*/ 	.word	0x00000000


	//----- nvinfo : EIATTR_MIN_STACK_SIZE
	.align		4
.L_117:
        /*021c*/ 	.byte	0x04, 0x12
        /*021e*/ 	.short	(.L_119 - .L_118)
	.align		4
.L_118:
        /*0220*/ 	.word	index@(_Z17layer_norm_kernelILi3EEvPK6__halfS2_S2_PS0_ffiib)
        /*0224*/ 	.word	0x00000000


	//----- nvinfo : EIATTR_MIN_STACK_SIZE
	.align		4
.L_119:
        /*0228*/ 	.byte	0x04, 0x12
        /*022a*/ 	.short	(.L_121 - .L_120)
	.align		4
.L_120:
        /*022c*/ 	.word	index@(_Z17layer_norm_kernelILi2EEvPK6__halfS2_S2_PS0_ffiib)
        /*0230*/ 	.word	0x00000000


	//----- nvinfo : EIATTR_MIN_STACK_SIZE
	.align		4
.L_121:
        /*0234*/ 	.byte	0x04, 0x12
        /*0236*/ 	.short	(.L_123 - .L_122)
	.align		4
.L_122:
        /*0238*/ 	.word	index@(_Z17layer_norm_kernelILi1EEvPK6__halfS2_S2_PS0_ffiib)
        /*023c*/ 	.word	0x00000000
.L_123:


//--------------------- .nv.compat                --------------------------
	.section	.nv.compat,"",@"SHT_CUDA_COMPAT_INFO"
	.align	4
        /*0000*/ 	.byte	0x02, 0x09, 0x01, 0x00, 0x02, 0x02, 0x01, 0x00, 0x02, 0x05, 0x05, 0x00, 0x03, 0x07, 0x01, 0x01
        /*0010*/ 	.byte	0x02, 0x03, 0x00, 0x00, 0x02, 0x06, 0x01, 0x00, 0x04, 0x0b, 0x08, 0x00, 0x09, 0x00, 0x00, 0x00
        /*0020*/ 	.byte	0x00, 0x00, 0x00, 0x00


//--------------------- .nv.info._Z17layer_norm_kernelILi16EEvPK6__halfS2_S2_PS0_ffiib --------------------------
	.section	.nv.info._Z17layer_norm_kernelILi16EEvPK6__halfS2_S2_PS0_ffiib,"",@"SHT_CUDA_INFO"
	.sectionflags	@""
	.align	4


	//----- nvinfo : EIATTR_CUDA_API_VERSION
	.align		4
        /*0000*/ 	.byte	0x04, 0x37
        /*0002*/ 	.short	(.L_125 - .L_124)
.L_124:
        /*0004*/ 	.word	0x00000082


	//----- nvinfo : EIATTR_KPARAM_INFO
	.align		4
.L_125:
        /*0008*/ 	.byte	0x04, 0x17
        /*000a*/ 	.short	(.L_127 - .L_126)
.L_126:
        /*000c*/ 	.word	0x00000000
        /*0010*/ 	.short	0x0008
        /*0012*/ 	.short	0x0030
        /*0014*/ 	.byte	0x00, 0xf0, 0x05, 0x00


	//----- nvinfo : EIATTR_KPARAM_INFO
	.align		4
.L_127:
        /*0018*/ 	.byte	0x04, 0x17
        /*001a*/ 	.short	(.L_129 - .L_128)
.L_128:
        /*001c*/ 	.word	0x00000000
        /*0020*/ 	.short	0x0007
        /*0022*/ 	.short	0x002c
        /*0024*/ 	.byte	0x00, 0xf0, 0x11, 0x00


	//----- nvinfo : EIATTR_KPARAM_INFO
	.align		4
.L_129:
        /*0028*/ 	.byte	0x04, 0x17
        /*002a*/ 	.short	(.L_131 - .L_130)
.L_130:
        /*002c*/ 	.word	0x00000000
        /*0030*/ 	.short	0x0006
        /*0032*/ 	.short	0x0028
        /*0034*/ 	.byte	0x00, 0xf0, 0x11, 0x00


	//----- nvinfo : EIATTR_KPARAM_INFO
	.align		4
.L_131:
        /*0038*/ 	.byte	0x04, 0x17
        /*003a*/ 	.short	(.L_133 - .L_132)
.L_132:
        /*003c*/ 	.word	0x00000000
        /*0040*/ 	.short	0x0005
        /*0042*/ 	.short	0x0024
        /*0044*/ 	.byte	0x00, 0xf0, 0x11, 0x00


	//----- nvinfo : EIATTR_KPARAM_INFO
	.align		4
.L_133:
        /*0048*/ 	.byte	0x04, 0x17
        /*004a*/ 	.short	(.L_135 - .L_134)
.L_134:
        /*004c*/ 	.word	0x00000000
        /*0050*/ 	.short	0x0004
        /*0052*/ 	.short	0x0020
        /*0054*/ 	.byte	0x00, 0xf0, 0x11, 0x00


	//----- nvinfo : EIATTR_KPARAM_INFO
	.align		4
.L_135:
        /*0058*/ 	.byte	0x04, 0x17
        /*005a*/ 	.short	(.L_137 - .L_136)
.L_136:
        /*005c*/ 	.word	0x00000000
        /*0060*/ 	.short	0x0003
        /*0062*/ 	.short	0x0018
        /*0064*/ 	.byte	0x00, 0xf5, 0x21, 0x00


	//----- nvinfo : EIATTR_KPARAM_INFO
	.align		4
.L_137:
        /*0068*/ 	.byte	0x04, 0x17
        /*006a*/ 	.short	(.L_139 - .L_138)
.L_138:
        /*006c*/ 	.word	0x00000000
        /*0070*/ 	.short	0x0002
        /*0072*/ 	.short	0x0010
        /*0074*/ 	.byte	0x00, 0xf5, 0x21, 0x00


	//----- nvinfo : EIATTR_KPARAM_INFO
	.align		4
.L_139:
        /*0078*/ 	.byte	0x04, 0x17
        /*007a*/ 	.short	(.L_141 - .L_140)
.L_140:
        /*007c*/ 	.word	0x00000000
        /*0080*/ 	.short	0x0001
        /*0082*/ 	.short	0x0008
        /*0084*/ 	.byte	0x00, 0xf5, 0x21, 0x00


	//----- nvinfo : EIATTR_KPARAM_INFO
	.align		4
.L_141:
        /*0088*/ 	.byte	0x04, 0x17
        /*008a*/ 	.short	(.L_143 - .L_142)
.L_142:
        /*008c*/ 	.word	0x00000000
        /*0090*/ 	.short	0x0000
        /*0092*/ 	.short	0x0000
        /*0094*/ 	.byte	0x00, 0xf5, 0x21, 0x00


	//----- nvinfo : EIATTR_SPARSE_MMA_MASK
	.align		4
.L_143:
        /*0098*/ 	.byte	0x03, 0x50
        /*009a*/ 	.short	0x0000


	//----- nvinfo : EIATTR_MAXREG_COUNT
	.align		4
        /*009c*/ 	.byte	0x03, 0x1b
        /*009e*/ 	.short	0x00ff


	//----- nvinfo : EIATTR_NUM_BARRIERS
	.align		4
        /*00a0*/ 	.byte	0x02, 0x4c
        /*00a2*/ 	.byte	0x01
	.zero		1


	//----- nvinfo : EIATTR_MERCURY_ISA_VERSION
	.align		4
        /*00a4*/ 	.byte	0x03, 0x5f
        /*00a6*/ 	.short	0x0101


	//----- nvinfo : EIATTR_COOP_GROUP_MASK_REGIDS
	.align		4
        /*00a8*/ 	.byte	0x04, 0x29
        /*00aa*/ 	.short	(.L_145 - .L_144)


	//   ....[0]....
.L_144:
        /*00ac*/ 	.word	0xffffffff


	//   ....[1]....
        /*00b0*/ 	.word	0xffffffff


	//   ....[2]....
        /*00b4*/ 	.word	0xffffffff


	//   ....[3]....
        /*00b8*/ 	.word	0xffffffff


	//   ....[4]....
        /*00bc*/ 	.word	0xffffffff


	//   ....[5]....
        /*00c0*/ 	.word	0xffffffff


	//   ....[6]....
        /*00c4*/ 	.word	0xffffffff


	//   ....[7]....
        /*00c8*/ 	.word	0xffffffff


	//   ....[8]....
        /*00cc*/ 	.word	0xffffffff


	//   ....[9]....
        /*00d0*/ 	.word	0xffffffff


	//   ....[10]....
        /*00d4*/ 	.word	0xffffffff


	//   ....[11]....
        /*00d8*/ 	.word	0xffffffff


	//   ....[12]....
        /*00dc*/ 	.word	0xffffffff


	//   ....[13]....
        /*00e0*/ 	.word	0xffffffff


	//   ....[14]....
        /*00e4*/ 	.word	0xffffffff


	//   ....[15]....
        /*00e8*/ 	.word	0xffffffff


	//   ....[16]....
        /*00ec*/ 	.word	0xffffffff


	//   ....[17]....
        /*00f0*/ 	.word	0xffffffff


	//   ....[18]....
        /*00f4*/ 	.word	0xffffffff


	//   ....[19]....
        /*00f8*/ 	.word	0xffffffff


	//----- nvinfo : EIATTR_COOP_GROUP_INSTR_OFFSETS
	.align		4
.L_145:
        /*00fc*/ 	.byte	0x04, 0x28
        /*00fe*/ 	.short	(.L_147 - .L_146)


	//   ....[0]....
.L_146:
        /*0100*/ 	.word	0x00000e30


	//   ....[1]....
        /*0104*/ 	.word	0x00000ea0


	//   ....[2]....
        /*0108*/ 	.word	0x00000ee0


	//   ....[3]....
        /*010c*/ 	.word	0x00000f10


	//   ....[4]....
        /*0110*/ 	.word	0x00000f30


	//   ....[5]....
        /*0114*/ 	.word	0x00000f80


	//   ....[6]....
        /*0118*/ 	.word	0x00000fb0


	//   ....[7]....
        /*011c*/ 	.word	0x00000fd0


	//   ....[8]....
        /*0120*/ 	.word	0x00000ff0


	//   ....[9]....
        /*0124*/ 	.word	0x00001020


	//   ....[10]....
        /*0128*/ 	.word	0x00001780


	//   ....[11]....
        /*012c*/ 	.word	0x000017c0


	//   ....[12]....
        /*0130*/ 	.word	0x000017e0


	//   ....[13]....
        /*0134*/ 	.word	0x00001800


	//   ....[14]....
        /*0138*/ 	.word	0x00001820


	//   ....[15]....
        /*013c*/ 	.word	0x000018b0


	//   ....[16]....
        /*0140*/ 	.word	0x000018d0


	//   ....[17]....
        /*0144*/ 	.word	0x000018f0


	//   ....[18]....
        /*0148*/ 	.word	0x00001910


	//   ....[19]....
        /*014c*/ 	.word	0x00001930


	//----- nvinfo : EIATTR_VRC_CTA_INIT_COUNT
	.align		4
.L_147:
        /*0150*/ 	.byte	0x02, 0x4a
	.zero		1
	.zero		1


	//----- nvinfo : EIATTR_EXIT_INSTR_OFFSETS
	.align		4
        /*0154*/ 	.byte	0x04, 0x1c
        /*0156*/ 	.short	(.L_149 - .L_148)


	//   ....[0]....
.L_148:
        /*0158*/ 	.word	0x000019d0


	//   ....[1]....
        /*015c*/ 	.word	0x00001b50


	//   ....[2]....
        /*0160*/ 	.word	0x00001c30


	//   ....[3]....
        /*0164*/ 	.word	0x00001d20


	//   ....[4]....
        /*0168*/ 	.word	0x00001e00


	//   ....[5]....
        /*016c*/ 	.word	0x00001e50


	//   ....[6]....
        /*0170*/ 	.word	0x00001e70


	//   ....[7]....
        /*0174*/ 	.word	0x00001fb0


	//   ....[8]....
        /*0178*/ 	.word	0x00002070


	//   ....[9]....
        /*017c*/ 	.word	0x00002140


	//   ....[10]....
        /*0180*/ 	.word	0x00002200


	//   ....[11]....
        /*0184*/ 	.word	0x00002250


	//   ....[12]....
        /*0188*/ 	.word	0x00002300


	//   ....[13]....
        /*018c*/ 	.word	0x00002460


	//   ....[14]....
        /*0190*/ 	.word	0x00002560


	//   ....[15]....
        /*0194*/ 	.word	0x00002670


	//   ....[16]....
        /*0198*/ 	.word	0x00002780


	//   ....[17]....
        /*019c*/ 	.word	0x000027a0


	//   ....[18]....
        /*01a0*/ 	.word	0x00002900


	//   ....[19]....
        /*01a4*/ 	.word	0x000029e0


	//   ....[20]....
        /*01a8*/ 	.word	0x00002ad0


	//   ....[21]....
        /*01ac*/ 	.word	0x00002bb0


	//   ....[22]....
        /*01b0*/ 	.word	0x00002c00


	//----- nvinfo : EIATTR_CRS_STACK_SIZE
	.align		4
.L_149:
        /*01b4*/ 	.byte	0x04, 0x1e
        /*01b6*/ 	.short	(.L_151 - .L_150)
.L_150:
        /*01b8*/ 	.word	0x00000000


	//----- nvinfo : EIATTR_CBANK_PARAM_SIZE
	.align		4
.L_151:
        /*01bc*/ 	.byte	0x03, 0x19
        /*01be*/ 	.short	0x0031


	//----- nvinfo : EIATTR_PARAM_CBANK
	.align		4
        /*01c0*/ 	.byte	0x04, 0x0a
        /*01c2*/ 	.short	(.L_153 - .L_152)
	.align		4
.L_152:
        /*01c4*/ 	.word	index@(.nv.constant0._Z17layer_norm_kernelILi16EEvPK6__halfS2_S2_PS0_ffiib)
        /*01c8*/ 	.short	0x0380
        /*01ca*/ 	.short	0x0031


	//----- nvinfo : EIATTR_SW_WAR
	.align		4
.L_153:
        /*01cc*/ 	.byte	0x04, 0x36
        /*01ce*/ 	.short	(.L_155 - .L_154)
.L_154:
        /*01d0*/ 	.word	0x00000008
.L_155:


//--------------------- .nv.info._Z17layer_norm_kernelILi15EEvPK6__halfS2_S2_PS0_ffiib --------------------------
	.section	.nv.info._Z17layer_norm_kernelILi15EEvPK6__halfS2_S2_PS0_ffiib,"",@"SHT_CUDA_INFO"
	.sectionflags	@""
	.align	4


	//----- nvinfo : EIATTR_CUDA_API_VERSION
	.align		4
        /*0000*/ 	.byte	0x04, 0x37
        /*0002*/ 	.short	(.L_157 - .L_156)
.L_156:
        /*0004*/ 	.word	0x00000082


	//----- nvinfo : EIATTR_KPARAM_INFO
	.align		4
.L_157:
        /*0008*/ 	.byte	0x04, 0x17
        /*000a*/ 	.short	(.L_159 - .L_158)
.L_158:
        /*000c*/ 	.word	0x00000000
        /*0010*/ 	.short	0x0008
        /*0012*/ 	.short	0x0030
        /*0014*/ 	.byte	0x00, 0xf0, 0x05, 0x00


	//----- nvinfo : EIATTR_KPARAM_INFO
	.align		4
.L_159:
        /*0018*/ 	.byte	0x04, 0x17
        /*001a*/ 	.short	(.L_161 - .L_160)
.L_160:
        /*001c*/ 	.word	0x00000000
        /*0020*/ 	.short	0x0007
        /*0022*/ 	.short	0x002c
        /*0024*/ 	.byte	0x00, 0xf0, 0x11, 0x00


	//----- nvinfo : EIATTR_KPARAM_INFO
	.align		4
.L_161:
        /*0028*/ 	.byte	0x04, 0x17
        /*002a*/ 	.short	(.L_163 - .L_162)
.L_162:
        /*002c*/ 	.word	0x00000000
        /*0030*/ 	.short	0x0006
        /*0032*/ 	.short	0x0028
        /*0034*/ 	.byte	0x00, 0xf0, 0x11, 0x00


	//----- nvinfo : EIATTR_KPARAM_INFO
	.align		4
.L_163:
        /*0038*/ 	.byte	0x04, 0x17
        /*003a*/ 	.short	(.L_165 - .L_164)
.L_164:
        /*003c*/ 	.word	0x00000000
        /*0040*/ 	.short	0x0005
        /*0042*/ 	.short	0x0024
        /*0044*/ 	.byte	0x00, 0xf0, 0x11, 0x00


	//----- nvinfo : EIATTR_KPARAM_INFO
	.align		4
.L_165:
        /*0048*/ 	.byte	0x04, 0x17
        /*004a*/ 	.short	(.L_167 - .L_166)
.L_166:
        /*004c*/ 	.word	0x00000000
        /*0050*/ 	.short	0x0004
        /*0052*/ 	.short	0x0020
        /*0054*/ 	.byte	0x00, 0xf0, 0x11, 0x00


	//----- nvinfo : EIATTR_KPARAM_INFO
	.align		4
.L_167:
        /*0058*/ 	.byte	0x04, 0x17
        /*005a*/ 	.short	(.L_169 - .L_168)
.L_168:
        /*005c*/ 	.word	0x00000000
        /*0060*/ 	.short	0x0003
        /*0062*/ 	.short	0x0018
        /*0064*/ 	.byte	0x00, 0xf5, 0x21, 0x00


	//----- nvinfo : EIATTR_KPARAM_INFO
	.align		4
.L_169:
        /*0068*/ 	.byte	0x04, 0x17
        /*006a*/ 	.short	(.L_171 - .L_170)
.L_170:
        /*006c*/ 	.word	0x00000000
        /*0070*/ 	.short	0x0002
        /*0072*/ 	.short	0x0010
        /*0074*/ 	.byte	0x00, 0xf5, 0x21, 0x00


	//----- nvinfo : EIATTR_KPARAM_INFO
	.align		4
.L_171:
        /*0078*/ 	.byte	0x04, 0x17
        /*007a*/ 	.short	(.L_173 - .L_172)
.L_172:
        /*007c*/ 	.word	0x00000000
        /*0080*/ 	.short	0x0001
        /*0082*/ 	.short	0x0008
        /*0084*/ 	.byte	0x00, 0xf5, 0x21, 0x00


	//----- nvinfo : EIATTR_KPARAM_INFO
	.align		4
.L_173:
        /*0088*/ 	.byte	0x04, 0x17
        /*008a*/ 	.short	(.L_175 - .L_174)
.L_174:
        /*008c*/ 	.word	0x00000000
        /*0090*/ 	.short	0x0000
        /*0092*/ 	.short	0x0000
        /*0094*/ 	.byte	0x00, 0xf5, 0x21, 0x00


	//----- nvinfo : EIATTR_SPARSE_MMA_MASK
	.align		4
.L_175:
        /*0098*/ 	.byte	0x03, 0x50
        /*009a*/ 	.short	0x0000


	//----- nvinfo : EIATTR_MAXREG_COUNT
	.align		4
        /*009c*/ 	.byte	0x03, 0x1b
        /*009e*/ 	.short	0x00ff


	//----- nvinfo : EIATTR_NUM_BARRIERS
	.align		4
        /*00a0*/ 	.byte	0x02, 0x4c
        /*00a2*/ 	.byte	0x01
	.zero		1


	//----- nvinfo : EIATTR_MERCURY_ISA_VERSION
	.align		4
        /*00a4*/ 	.byte	0x03, 0x5f
        /*00a6*/ 	.short	0x0101


	//----- nvinfo : EIATTR_COOP_GROUP_MASK_REGIDS
	.align		4
        /*00a8*/ 	.byte	0x04, 0x29
        /*00aa*/ 	.short	(.L_177 - .L_176)


	//   ....[0]....
.L_176:
        /*00ac*/ 	.word	0xffffffff


	//   ....[1]....
        /*00b0*/ 	.word	0xffffffff


	//   ....[2]....
        /*00b4*/ 	.word	0xffffffff


	//   ....[3]....
        /*00b8*/ 	.word	0xffffffff


	//   ....[4]....
        /*00bc*/ 	.word	0xffffffff


	//   ....[5]....
        /*00c0*/ 	.word	0xffffffff


	//   ....[6]....
        /*00c4*/ 	.word	0xffffffff


	//   ....[7]....
        /*00c8*/ 	.word	0xffffffff


	//   ....[8]....
        /*00cc*/ 	.word	0xffffffff


	//   ....[9]....
        /*00d0*/ 	.word	0xffffffff


	//   ....[10]....
        /*00d4*/ 	.word	0xffffffff


	//   ....[11]....
        /*00d8*/ 	.word	0xffffffff


	//   ....[12]....
        /*00dc*/ 	.word	0xffffffff


	//   ....[13]....
        /*00e0*/ 	.word	0xffffffff


	//   ....[14]....
        /*00e4*/ 	.word	0xffffffff


	//   ....[15]....
        /*00e8*/ 	.word	0xffffffff


	//   ....[16]....
        /*00ec*/ 	.word	0xffffffff


	//   ....[17]....
        /*00f0*/ 	.word	0xffffffff


	//   ....[18]....
        /*00f4*/ 	.word	0xffffffff


	//   ....[19]....
        /*00f8*/ 	.word	0xffffffff


	//----- nvinfo : EIATTR_COOP_GROUP_INSTR_OFFSETS
	.align		4
.L_177:
        /*00fc*/ 	.byte	0x04, 0x28
        /*00fe*/ 	.short	(.L_179 - .L_178)


	//   ....[0]....
.L_178:
        /*0100*/ 	.word	0x00000d50


	//   ....[1]....
        /*0104*/ 	.word	0x00000dd0


	//   ....[2]....
        /*0108*/ 	.word	0x00000e20


	//   ....[3]....
        /*010c*/ 	.word	0x00000e40


	//   ....[4]....
        /*0110*/ 	.word	0x00000e60


	//   ....[5]....
        /*0114*/ 	.word	0x00000f00


	//   ....[6]....
        /*0118*/ 	.word	0x00000f20


	//   ....[7]....
        /*011c*/ 	.word	0x00000f40


	//   ....[8]....
        /*0120*/ 	.word	0x00000f70


	//   ....[9]....
        /*0124*/ 	.word	0x00000f90


	//   ....[10]....
        /*0128*/ 	.word	0x00001670


	//   ....[11]....
        /*012c*/ 	.word	0x000016a0


	//   ....[12]....
        /*0130*/ 	.word	0x000016c0


	//   ....[13]....
        /*0134*/ 	.word	0x000016e0


	//   ....[14]....
        /*0138*/ 	.word	0x00001700


	//   ....[15]....
        /*013c*/ 	.word	0x000017a0


	//   ....[16]....
        /*0140*/ 	.word	0x000017c0


	//   ....[17]....
        /*0144*/ 	.word	0x00001800


	//   ....[18]....
        /*0148*/ 	.word	0x00001830


	//   ....[19]....
        /*014c*/ 	.word	0x00001860


	//----- nvinfo : EIATTR_VRC_CTA_INIT_COUNT
	.align		4
.L_179:
        /*0150*/ 	.byte	0x02, 0x4a
	.zero		1
	.zero		1


	//----- nvinfo : EIATTR_EXIT_INSTR_OFFSETS
	.align		4
        /*0154*/ 	.byte	0x04, 0x1c
        /*0156*/ 	.short	(.L_181 - .L_180)


	//   ....[0]....
.L_180:
        /*0158*/ 	.word	0x00001910


	//   ....[1]....
        /*015c*/ 	.word	0x00001a80


	//   ....[2]....
        /*0160*/ 	.word	0x00001b70


	//   ....[3]....
        /*0164*/ 	.word	0x00001c50


	//   ....[4]....
        /*0168*/ 	.word	0x00001c80


	//   ....[5]....
        /*016c*/ 	.word	0x00001da0


	//   ....[6]....
        /*0170*/ 	.word	0x00001dc0


	//   ....[7]....
        /*0174*/ 	.word	0x00001ef0


	//   ....[8]....
        /*0178*/ 	.word	0x00001fc0


	//   ....[9]....
        /*017c*/ 	.word	0x00002080


	//   ....[10]....
        /*0180*/ 	.word	0x000020b0


	//   ....[11]....
        /*0184*/ 	.word	0x000021b0


	//   ....[12]....
        /*0188*/ 	.word	0x00002210


	//   ....[13]....
        /*018c*/ 	.word	0x000023a0


	//   ....[14]....
        /*0190*/ 	.word	0x000024b0


	//   ....[15]....
        /*0194*/ 	.word	0x000025b0


	//   ....[16]....
        /*0198*/ 	.word	0x000025e0


	//   ....[17]....
        /*019c*/ 	.word	0x00002720


	//   ....[18]....
        /*01a0*/ 	.word	0x00002740


	//   ....[19]....
        /*01a4*/ 	.word	0x00002890


	//   ....[20]....
        /*01a8*/ 	.word	0x00002980


	//   ....[21]....
        /*01ac*/ 	.word	0x00002a60


	//   ....[22]....
        /*01b0*/ 	.word	0x00002a90


	//   ....[23]....
        /*01b4*/ 	.word	0x00002bb0


	//----- nvinfo : EIATTR_CRS_STACK_SIZE
	.align		4
.L_181:
        /*01b8*/ 	.byte	0x04, 0x1e
        /*01ba*/ 	.short	(.L_183 - .L_182)
.L_182:
        /*01bc*/ 	.word	0x00000000


	//----- nvinfo : EIATTR_CBANK_PARAM_SIZE
	.align		4
.L_183:
        /*01c0*/ 	.byte	0x03, 0x19
        /*01c2*/ 	.short	0x0031


	//----- nvinfo : EIATTR_PARAM_CBANK
	.align		4
        /*01c4*/ 	.byte	0x04, 0x0a
        /*01c6*/ 	.short	(.L_185 - .L_184)
	.align		4
.L_184:
        /*01c8*/ 	.word	index@(.nv.constant0._Z17layer_norm_kernelILi15EEvPK6__halfS2_S2_PS0_ffiib)
        /*01cc*/ 	.short	0x0380
        /*01ce*/ 	.short	0x0031


	//----- nvinfo : EIATTR_SW_WAR
	.align		4
.L_185:
        /*01d0*/ 	.byte	0x04, 0x36
        /*01d2*/ 	.short	(.L_187 - .L_186)
.L_186:
        /*01d4*/ 	.word	0x00000008
.L_187:


//--------------------- .nv.info._Z17layer_norm_kernelILi14EEvPK6__halfS2_S2_PS0_ffiib --------------------------
	.section	.nv.info._Z17layer_norm_kernelILi14EEvPK6__halfS2_S2_PS0_ffiib,"",@"SHT_CUDA_INFO"
	.sectionflags	@""
	.align	4


	//----- nvinfo : EIATTR_CUDA_API_VERSION
	.align		4
        /*0000*/ 	.byte	0x04, 0x37
        /*0002*/ 	.short	(.L_189 - .L_188)
.L_188:
        /*0004*/ 	.word	0x00000082


	//----- nvinfo : EIATTR_KPARAM_INFO
	.align		4
.L_189:
        /*0008*/ 	.byte	0x04, 0x17
        /*000a*/ 	.short	(.L_191 - .L_190)
.L_190:
        /*000c*/ 	.word	0x00000000
        /*0010*/ 	.short	0x0008
        /*0012*/ 	.short	0x0030
        /*0014*/ 	.byte	0x00, 0xf0, 0x05, 0x00


	//----- nvinfo : EIATTR_KPARAM_INFO
	.align		4
.L_191:
        /*0018*/ 	.byte	0x04, 0x17
        /*001a*/ 	.short	(.L_193 - .L_192)
.L_192:
        /*001c*/ 	.word	0x00000000
        /*0020*/ 	.short	0x0007
        /*0022*/ 	.short	0x002c
        /*0024*/ 	.byte	0x00, 0xf0, 0x11, 0x00


	//----- nvinfo : EIATTR_KPARAM_INFO
	.align		4
.L_193:
        /*0028*/ 	.byte	0x04, 0x17
        /*002a*/ 	.short	(.L_195 - .L_194)
.L_194:
        /*002c*/ 	.word	0x00000000
        /*0030*/ 	.short	0x0006
        /*0032*/ 	.short	0x0028
        /*0034*/ 	.byte	0x00, 0xf0, 0x11, 0x00


	//----- nvinfo : EIATTR_KPARAM_INFO
	.align		4
.L_195:
        /*0038*/ 	.byte	0x04, 0x17
        /*003a*/ 	.short	(.L_197 - .L_196)
.L_196:
        /*003c*/ 	.word	0x00000000
        /*0040*/ 	.short	0x0005
        /*0042*/ 	.short	0x0024
        /*0044*/ 	.byte	0x00, 0xf0, 0x11, 0x00


	//----- nvinfo : EIATTR_KPARAM_INFO
	.align		4
.L_197:
        /*0048*/ 	.byte	0x04, 0x17
        /*004a*/ 	.short	(.L_199 - .L_198)
.L_198:
        /*004c*/ 	.word	0x00000000
        /*0050*/ 	.short	0x0004
        /*0052*/ 	.short	0x0020
        /*0054*/ 	.byte	0x00, 0xf0, 0x11, 0x00


	//----- nvinfo : EIATTR_KPARAM_INFO
	.align		4
.L_199:
        /*0058*/ 	.byte	0x04, 0x17
        /*005a*/ 	.short	(.L_201 - .L_200)
.L_200:
        /*005c*/ 	.word	0x00000000
        /*0060*/ 	.short	0x0003
        /*0062*/ 	.short	0x0018
        /*0064*/ 	.byte	0x00, 0xf5, 0x21, 0x00


	//----- nvinfo : EIATTR_KPARAM_INFO
	.align		4
.L_201:
        /*0068*/ 	.byte	0x04, 0x17
        /*006a*/ 	.short	(.L_203 - .L_202)
.L_202:
        /*006c*/ 	.word	0x00000000
        /*0070*/ 	.short	0x0002
        /*0072*/ 	.short	0x0010
        /*0074*/ 	.byte	0x00, 0xf5, 0x21, 0x00


	//----- nvinfo : EIATTR_KPARAM_INFO
	.align		4
.L_203:
        /*0078*/ 	.byte	0x04, 0x17
        /*007a*/ 	.short	(.L_205 - .L_204)
.L_204:
        /*007c*/ 	.word	0x00000000
        /*0080*/ 	.short	0x0001
        /*0082*/ 	.short	0x0008
        /*0084*/ 	.byte	0x00, 0xf5, 0x21, 0x00


	//----- nvinfo : EIATTR_KPARAM_INFO
	.align		4
.L_205:
        /*0088*/ 	.byte	0x04, 0x17
        /*008a*/ 	.short	(.L_207 - .L_206)
.L_206:
        /*008c*/ 	.word	0x00000000
        /*0090*/ 	.short	0x0000
        /*0092*/ 	.short	0x0000
        /*0094*/ 	.byte	0x00, 0xf5, 0x21, 0x00


	//----- nvinfo : EIATTR_SPARSE_MMA_MASK
	.align		4
.L_207:
        /*0098*/ 	.byte	0x03, 0x50
        /*009a*/ 	.short	0x0000


	//----- nvinfo : EIATTR_MAXREG_COUNT
	.align		4
        /*009c*/ 	.byte	0x03, 0x1b
        /*009e*/ 	.short	0x00ff


	//----- nvinfo : EIATTR_NUM_BARRIERS
	.align		4
        /*00a0*/ 	.byte	0x02, 0x4c
        /*00a2*/ 	.byte	0x01
	.zero		1


	//----- nvinfo : EIATTR_MERCURY_ISA_VERSION
	.align		4
        /*00a4*/ 	.byte	0x03, 0x5f
        /*00a6*/ 	.short	0x0101


	//----- nvinfo : EIATTR_COOP_GROUP_MASK_REGIDS
	.align		4
        /*00a8*/ 	.byte	0x04, 0x29
        /*00aa*/ 	.short	(.L_209 - .L_208)


	//   ....[0]....
.L_208:
        /*00ac*/ 	.word	0xffffffff


	//   ....[1]....
        /*00b0*/ 	.word	0xffffffff


	//   ....[2]....
        /*00b4*/ 	.word	0xffffffff


	//   ....[3]....
        /*00b8*/ 	.word	0xffffffff


	//   ....[4]....
        /*00bc*/ 	.word	0xffffffff


	//   ....[5]....
        /*00c0*/ 	.word	0xffffffff


	//   ....[6]....
        /*00c4*/ 	.word	0xffffffff


	//   ....[7]....
        /*00c8*/ 	.word	0xffffffff


	//   ....[8]....
        /*00cc*/ 	.word	0xffffffff


	//   ....[9]....
        /*00d0*/ 	.word	0xffffffff


	//   ....[10]....
        /*00d4*/ 	.word	0xffffffff


	//   ....[11]....
        /*00d8*/ 	.word	0xffffffff


	//   ....[12]....
        /*00dc*/ 	.word	0xffffffff


	//   ....[13]....
        /*00e0*/ 	.word	0xffffffff


	//   ....[14]....
        /*00e4*/ 	.word	0xffffffff


	//   ....[15]....
        /*00e8*/ 	.word	0xffffffff


	//   ....[16]....
        /*00ec*/ 	.word	0xffffffff


	//   ....[17]....
        /*00f0*/ 	.word	0xffffffff


	//   ....[18]....
        /*00f4*/ 	.word	0xffffffff


	//   ....[19]....
        /*00f8*/ 	.word	0xffffffff


	//----- nvinfo : EIATTR_COOP_GROUP_INSTR_OFFSETS
	.align		4
.L_209:
        /*00fc*/ 	.byte	0x04, 0x28
        /*00fe*/ 	.short	(.L_211 - .L_210)


	//   ....[0]....
.L_210:
        /*0100*/ 	.word	0x00000c90


	//   ....[1]....
        /*0104*/ 	.word	0x00000d00


	//   ....[2]....
        /*0108*/ 	.word	0x00000d50


	//   ....[3]....
        /*010c*/ 	.word	0x00000d90


	//   ....[4]....
        /*0110*/ 	.word	0x00000db0


	//   ....[5]....
        /*0114*/ 	.word	0x00000e00


	//   ....[6]....
        /*0118*/ 	.word	0x00000e20


	//   ....[7]....
        /*011c*/ 	.word	0x00000e50


	//   ....[8]....
        /*0120*/ 	.word	0x00000e90


	//   ....[9]....
        /*0124*/ 	.word	0x00000ec0


	//   ....[10]....
        /*0128*/ 	.word	0x00001530


	//   ....[11]....
        /*012c*/ 	.word	0x00001590


	//   ....[12]....
        /*0130*/ 	.word	0x000015b0


	//   ....[13]....
        /*0134*/ 	.word	0x000015d0


	//   ....[14]....
        /*0138*/ 	.word	0x000015f0


	//   ....[15]....
        /*013c*/ 	.word	0x00001650


	//   ....[16]....
        /*0140*/ 	.word	0x00001680


	//   ....[17]....
        /*0144*/ 	.word	0x000016a0


	//   ....[18]....
        /*0148*/ 	.word	0x000016e0


	//   ....[19]....
        /*014c*/ 	.word	0x00001710


	//----- nvinfo : EIATTR_VRC_CTA_INIT_COUNT
	.align		4
.L_211:
        /*0150*/ 	.byte	0x02, 0x4a
	.zero		1
	.zero		1


	//----- nvinfo : EIATTR_EXIT_INSTR_OFFSETS
	.align		4
        /*0154*/ 	.byte	0x04, 0x1c
        /*0156*/ 	.short	(.L_213 - .L_212)


	//   ....[0]....
.L_212:
        /*0158*/ 	.word	0x000017d0


	//   ....[1]....
        /*015c*/ 	.word	0x00001940


	//   ....[2]....
        /*0160*/ 	.word	0x00001a10


	//   ....[3]....
        /*0164*/ 	.word	0x00001a40


	//   ....[4]....
        /*0168*/ 	.word	0x00001b30


	//   ....[5]....
        /*016c*/ 	.word	0x00001c40


	//   ....[6]....
        /*0170*/ 	.word	0x00001c60


	//   ....[7]....
        /*0174*/ 	.word	0x00001d90


	//   ....[8]....
        /*0178*/ 	.word	0x00001e40


	//   ....[9]....
        /*017c*/ 	.word	0x00001e70


	//   ....[10]....
        /*0180*/ 	.word	0x00001f40


	//   ....[11]....
        /*0184*/ 	.word	0x00002030


	//   ....[12]....
        /*0188*/ 	.word	0x00002090


	//   ....[13]....
        /*018c*/ 	.word	0x00002220


	//   ....[14]....
        /*0190*/ 	.word	0x00002310


	//   ....[15]....
        /*0194*/ 	.word	0x00002340


	//   ....[16]....
        /*0198*/ 	.word	0x00002450


	//   ....[17]....
        /*019c*/ 	.word	0x00002580


	//   ....[18]....
        /*01a0*/ 	.word	0x000025a0


	//   ....[19]....
        /*01a4*/ 	.word	0x000026f0


	//   ....[20]....
        /*01a8*/ 	.word	0x000027c0


	//   ....[21]....
        /*01ac*/ 	.word	0x000027f0


	//   ....[22]....
        /*01b0*/ 	.word	0x000028e0


	//   ....[23]....
        /*01b4*/ 	.word	0x000029f0


	//----- nvinfo : EIATTR_CRS_STACK_SIZE
	.align		4
.L_213:
        /*01b8*/ 	.byte	0x04, 0x1e
        /*01ba*/ 	.short	(.L_215 - .L_214)
.L_214:
        /*01bc*/ 	.word	0x00000000


	//----- nvinfo : EIATTR_CBANK_PARAM_SIZE
	.align		4
.L_215:
        /*01c0*/ 	.byte	0x03, 0x19
        /*01c2*/ 	.short	0x0031


	//----- nvinfo : EIATTR_PARAM_CBANK
	.align		4
        /*01c4*/ 	.byte	0x04, 0x0a
        /*01c6*/ 	.short	(.L_217 - .L_216)
	.align		4
.L_216:
        /*01c8*/ 	.word	index@(.nv.constant0._Z17layer_norm_kernelILi14EEvPK6__halfS2_S2_PS0_ffiib)
        /*01cc*/ 	.short	0x0380
        /*01ce*/ 	.short	0x0031


	//----- nvinfo : EIATTR_SW_WAR
	.align		4
.L_217:
        /*01d0*/ 	.byte	0x04, 0x36
        /*01d2*/ 	.short	(.L_219 - .L_218)
.L_218:
        /*01d4*/ 	.word	0x00000008
.L_219:


//--------------------- .nv.info._Z17layer_norm_kernelILi13EEvPK6__halfS2_S2_PS0_ffiib --------------------------
	.section	.nv.info._Z17layer_norm_kernelILi13EEvPK6__halfS2_S2_PS0_ffiib,"",@"SHT_CUDA_INFO"
	.sectionflags	@""
	.align	4


	//----- nvinfo : EIATTR_CUDA_API_VERSION
	.align		4
        /*0000*/ 	.byte	0x04, 0x37
        /*0002*/ 	.short	(.L_221 - .L_220)
.L_220:
        /*0004*/ 	.word	0x00000082


	//----- nvinfo : EIATTR_KPARAM_INFO
	.align		4
.L_221:
        /*0008*/ 	.byte	0x04, 0x17
        /*000a*/ 	.short	(.L_223 - .L_222)
.L_222:
        /*000c*/ 	.word	0x00000000
        /*0010*/ 	.short	0x0008
        /*0012*/ 	.short	0x0030
        /*0014*/ 	.byte	0x00, 0xf0, 0x05, 0x00


	//----- nvinfo : EIATTR_KPARAM_INFO
	.align		4
.L_223:
        /*0018*/ 	.byte	0x04, 0x17
        /*001a*/ 	.short	(.L_225 - .L_224)
.L_224:
        /*001c*/ 	.word	0x00000000
        /*0020*/ 	.short	0x0007
        /*0022*/ 	.short	0x002c
        /*0024*/ 	.byte	0x00, 0xf0, 0x11, 0x00


	//----- nvinfo : EIATTR_KPARAM_INFO
	.align		4
.L_225:
        /*0028*/ 	.byte	0x04, 0x17
        /*002a*/ 	.short	(.L_227 - .L_226)
.L_226:
        /*002c*/ 	.word	0x00000000
        /*0030*/ 	.short	0x0006
        /*0032*/ 	.short	0x0028
        /*0034*/ 	.byte	0x00, 0xf0, 0x11, 0x00


	//----- nvinfo : EIATTR_KPARAM_INFO
	.align		4
.L_227:
        /*0038*/ 	.byte	0x04, 0x17
        /*003a*/ 	.short	(.L_229 - .L_228)
.L_228:
        /*003c*/ 	.word	0x00000000
        /*0040*/ 	.short	0x0005
        /*0042*/ 	.short	0x0024
        /*0044*/ 	.byte	0x00, 0xf0, 0x11, 0x00


	//----- nvinfo : EIATTR_KPARAM_INFO
	.align		4
.L_229:
        /*0048*/ 	.byte	0x04, 0x17
        /*004a*/ 	.short	(.L_231 - .L_230)
.L_230:
        /*004c*/ 	.word	0x00000000
        /*0050*/ 	.short	0x0004
        /*0052*/ 	.short	0x0020
        /*0054*/ 	.byte	0x00, 0xf0, 0x11, 0x00


	//----- nvinfo : EIATTR_KPARAM_INFO
	.align		4
.L_231:
        /*0058*/ 	.byte	0x04, 0x17
        /*005a*/ 	.short	(.L_233 - .L_232)
.L_232:
        /*005c*/ 	.word	0x00000000
        /*0060*/ 	.short	0x0003
        /*0062*/ 	.short	0x0018
        /*0064*/ 	.byte	0x00, 0xf5, 0x21, 0x00


	//----- nvinfo : EIATTR_KPARAM_INFO
	.align		4
.L_233:
        /*0068*/ 	.byte	0x04, 0x17
        /*006a*/ 	.short	(.L_235 - .L_234)
.L_234:
        /*006c*/ 	.word	0x00000000
        /*0070*/ 	.short	0x0002
        /*0072*/ 	.short	0x0010
        /*0074*/ 	.byte	0x00, 0xf5, 0x21, 0x00


	//----- nvinfo : EIATTR_KPARAM_INFO
	.align		4
.L_235:
        /*0078*/ 	.byte	0x04, 0x17
        /*007a*/ 	.short	(.L_237 - .L_236)
.L_236:
        /*007c*/ 	.word	0x00000000
        /*0080*/ 	.short	0x0001
        /*0082*/ 	.short	0x0008
        /*0084*/ 	.byte	0x00, 0xf5, 0x21, 0x00


	//----- nvinfo : EIATTR_KPARAM_INFO
	.align		4
.L_237:
        /*0088*/ 	.byte	0x04, 0x17
        /*008a*/ 	.short	(.L_239 - .L_238)
.L_238:
        /*008c*/ 	.word	0x00000000
        /*0090*/ 	.short	0x0000
        /*0092*/ 	.short	0x0000
        /*0094*/ 	.byte	0x00, 0xf5, 0x21, 0x00


	//----- nvinfo : EIATTR_SPARSE_MMA_MASK
	.align		4
.L_239:
        /*0098*/ 	.byte	0x03, 0x50
        /*009a*/ 	.short	0x0000


	//----- nvinfo : EIATTR_MAXREG_COUNT
	.align		4
        /*009c*/ 	.byte	0x03, 0x1b
        /*009e*/ 	.short	0x00ff


	//----- nvinfo : EIATTR_NUM_BARRIERS
	.align		4
        /*00a0*/ 	.byte	0x02, 0x4c
        /*00a2*/ 	.byte	0x01
	.zero		1


	//----- nvinfo : EIATTR_MERCURY_ISA_VERSION
	.align		4
        /*00a4*/ 	.byte	0x03, 0x5f
        /*00a6*/ 	.short	0x0101


	//----- nvinfo : EIATTR_COOP_GROUP_MASK_REGIDS
	.align		4
        /*00a8*/ 	.byte	0x04, 0x29
        /*00aa*/ 	.short	(.L_241 - .L_240)


	//   ....[0]....
.L_240:
        /*00ac*/ 	.word	0xffffffff


	//   ....[1]....
        /*00b0*/ 	.word	0xffffffff


	//   ....[2]....
        /*00b4*/ 	.word	0xffffffff


	//   ....[3]....
        /*00b8*/ 	.word	0xffffffff


	//   ....[4]....
        /*00bc*/ 	.word	0xffffffff


	//   ....[5]....
        /*00c0*/ 	.word	0xffffffff


	//   ....[6]....
        /*00c4*/ 	.word	0xffffffff


	//   ....[7]....
        /*00c8*/ 	.word	0xffffffff


	//   ....[8]....
        /*00cc*/ 	.word	0xffffffff


	//   ....[9]....
        /*00d0*/ 	.word	0xffffffff


	//   ....[10]....
        /*00d4*/ 	.word	0xffffffff


	//   ....[11]....
        /*00d8*/ 	.word	0xffffffff


	//   ....[12]....
        /*00dc*/ 	.word	0xffffffff


	//   ....[13]....
        /*00e0*/ 	.word	0xffffffff


	//   ....[14]....
        /*00e4*/ 	.word	0xffffffff


	//   ....[15]....
        /*00e8*/ 	.word	0xffffffff


	//   ....[16]....
        /*00ec*/ 	.word	0xffffffff


	//   ....[17]....
        /*00f0*/ 	.word	0xffffffff


	//   ....[18]....
        /*00f4*/ 	.word	0xffffffff


	//   ....[19]....
        /*00f8*/ 	.word	0xffffffff


	//----- nvinfo : EIATTR_COOP_GROUP_INSTR_OFFSETS
	.align		4
.L_241:
        /*00fc*/ 	.byte	0x04, 0x28
        /*00fe*/ 	.short	(.L_243 - .L_242)


	//   ....[0]....
.L_242:
        /*0100*/ 	.word	0x00000bb0


	//   ....[1]....
        /*0104*/ 	.word	0x00000c30


	//   ....[2]....
        /*0108*/ 	.word	0x00000c80


	//   ....[3]....
        /*010c*/ 	.word	0x00000cb0


	//   ....[4]....
        /*0110*/ 	.word	0x00000ce0


	//   ....[5]....
        /*0114*/ 	.word	0x00000d70


	//   ....[6]....
        /*0118*/ 	.word	0x00000d90


	//   ....[7]....
        /*011c*/ 	.word	0x00000db0


	//   ....[8]....
        /*0120*/ 	.word	0x00000dd0


	//   ....[9]....
        /*0124*/ 	.word	0x00000df0


	//   ....[10]....
        /*0128*/ 	.word	0x000013f0


	//   ....[11]....
        /*012c*/ 	.word	0x00001440


	//   ....[12]....
        /*0130*/ 	.word	0x00001480


	//   ....[13]....
        /*0134*/ 	.word	0x000014a0


	//   ....[14]....
        /*0138*/ 	.word	0x000014c0


	//   ....[15]....
        /*013c*/ 	.word	0x00001540


	//   ....[16]....
        /*0140*/ 	.word	0x00001560


	//   ....[17]....
        /*0144*/ 	.word	0x00001590


	//   ....[18]....
        /*0148*/ 	.word	0x000015c0


	//   ....[19]....
        /*014c*/ 	.word	0x000015f0


	//----- nvinfo : EIATTR_VRC_CTA_INIT_COUNT
	.align		4
.L_243:
        /*0150*/ 	.byte	0x02, 0x4a
	.zero		1
	.zero		1


	//----- nvinfo : EIATTR_EXIT_INSTR_OFFSETS
	.align		4
        /*0154*/ 	.byte	0x04, 0x1c
        /*0156*/ 	.short	(.L_245 - .L_244)


	//   ....[0]....
.L_244:
        /*0158*/ 	.word	0x000016b0


	//   ....[1]....
        /*015c*/ 	.word	0x00001810


	//   ....[2]....
        /*0160*/ 	.word	0x00001840


	//   ....[3]....
        /*0164*/ 	.word	0x00001930


	//   ....[4]....
        /*0168*/ 	.word	0x00001a20


	//   ....[5]....
        /*016c*/ 	.word	0x00001b40


	//   ....[6]....
        /*0170*/ 	.word	0x00001b60


	//   ....[7]....
        /*0174*/ 	.word	0x00001c80


	//   ....[8]....
        /*0178*/ 	.word	0x00001cb0


	//   ....[9]....
        /*017c*/ 	.word	0x00001d80


	//   ....[10]....
        /*0180*/ 	.word	0x00001e50


	//   ....[11]....
        /*0184*/ 	.word	0x00001f50


	//   ....[12]....
        /*0188*/ 	.word	0x00001fb0


	//   ....[13]....
        /*018c*/ 	.word	0x00002130


	//   ....[14]....
        /*0190*/ 	.word	0x00002160


	//   ....[15]....
        /*0194*/ 	.word	0x00002270


	//   ....[16]....
        /*0198*/ 	.word	0x00002380


	//   ....[17]....
        /*019c*/ 	.word	0x000024c0


	//   ....[18]....
        /*01a0*/ 	.word	0x000024e0


	//   ....[19]....
        /*01a4*/ 	.word	0x00002620


	//   ....[20]....
        /*01a8*/ 	.word	0x00002650


	//   ....[21]....
        /*01ac*/ 	.word	0x00002740


	//   ....[22]....
        /*01b0*/ 	.word	0x00002830


	//   ....[23]....
        /*01b4*/ 	.word	0x00002950


	//----- nvinfo : EIATTR_CRS_STACK_SIZE
	.align		4
.L_245:
        /*01b8*/ 	.byte	0x04, 0x1e
        /*01ba*/ 	.short	(.L_247 - .L_246)
.L_246:
        /*01bc*/ 	.word	0x00000000


	//----- nvinfo : EIATTR_CBANK_PARAM_SIZE
	.align		4
.L_247:
        /*01c0*/ 	.byte	0x03, 0x19
        /*01c2*/ 	.short	0x0031


	//----- nvinfo : EIATTR_PARAM_CBANK
	.align		4
        /*01c4*/ 	.byte	0x04, 0x0a
        /*01c6*/ 	.short	(.L_249 - .L_248)
	.align		4
.L_248:
        /*01c8*/ 	.word	index@(.nv.constant0._Z17layer_norm_kernelILi13EEvPK6__halfS2_S2_PS0_ffiib)
        /*01cc*/ 	.short	0x0380
        /*01ce*/ 	.short	0x0031


	//----- nvinfo : EIATTR_SW_WAR
	.align		4
.L_249:
        /*01d0*/ 	.byte	0x04, 0x36
        /*01d2*/ 	.short	(.L_251 - .L_250)
.L_250:
        /*01d4*/ 	.word	0x00000008
.L_251:


//--------------------- .nv.info._Z17layer_norm_kernelILi12EEvPK6__halfS2_S2_PS0_ffiib --------------------------
	.section	.nv.info._Z17layer_norm_kernelILi12EEvPK6__halfS2_S2_PS0_ffiib,"",@"SHT_CUDA_INFO"
	.sectionflags	@""
	.align	4


	//----- nvinfo : EIATTR_CUDA_API_VERSION
	.align		4
        /*0000*/ 	.byte	0x04, 0x37
        /*0002*/ 	.short	(.L_253 - .L_252)
.L_252:
        /*0004*/ 	.word	0x00000082


	//----- nvinfo : EIATTR_KPARAM_INFO
	.align		4
.L_253:
        /*0008*/ 	.byte	0x04, 0x17
        /*000a*/ 	.short	(.L_255 - .L_254)
.L_254:
        /*000c*/ 	.word	0x00000000
        /*0010*/ 	.short	0x0008
        /*0012*/ 	.short	0x0030
        /*0014*/ 	.byte	0x00, 0xf0, 0x05, 0x00


	//----- nvinfo : EIATTR_KPARAM_INFO
	.align		4
.L_255:
        /*0018*/ 	.byte	0x04, 0x17
        /*001a*/ 	.short	(.L_257 - .L_256)
.L_256:
        /*001c*/ 	.word	0x00000000
        /*0020*/ 	.short	0x0007
        /*0022*/ 	.short	0x002c
        /*0024*/ 	.byte	0x00, 0xf0, 0x11, 0x00


	//----- nvinfo : EIATTR_KPARAM_INFO
	.align		4
.L_257:
        /*0028*/ 	.byte	0x04, 0x17
        /*002a*/ 	.short	(.L_259 - .L_258)
.L_258:
        /*002c*/ 	.word	0x00000000
        /*0030*/ 	.short	0x0006
        /*0032*/ 	.short	0x0028
        /*0034*/ 	.byte	0x00, 0xf0, 0x11, 0x00


	//----- nvinfo : EIATTR_KPARAM_INFO
	.align		4
.L_259:
        /*0038*/ 	.byte	0x04, 0x17
        /*003a*/ 	.short	(.L_261 - .L_260)
.L_260:
        /*003c*/ 	.word	0x00000000
        /*0040*/ 	.short	0x0005
        /*0042*/ 	.short	0x0024
        /*0044*/ 	.byte	0x00, 0xf0, 0x11, 0x00


	//----- nvinfo : EIATTR_KPARAM_INFO
	.align		4
.L_261:
        /*0048*/ 	.byte	0x04, 0x17
        /*004a*/ 	.short	(.L_263 - .L_262)
.L_262:
        /*004c*/ 	.word	0x00000000
        /*0050*/ 	.short	0x0004
        /*0052*/ 	.short	0x0020
        /*0054*/ 	.byte	0x00, 0xf0, 0x11, 0x00


	//----- nvinfo : EIATTR_KPARAM_INFO
	.align		4
.L_263:
        /*0058*/ 	.byte	0x04, 0x17
        /*005a*/ 	.short	(.L_265 - .L_264)
.L_264:
        /*005c*/ 	.word	0x00000000
        /*0060*/ 	.short	0x0003
        /*0062*/ 	.short	0x0018
        /*0064*/ 	.byte	0x00, 0xf5, 0x21, 0x00


	//----- nvinfo : EIATTR_KPARAM_INFO
	.align		4
.L_265:
        /*0068*/ 	.byte	0x04, 0x17
        /*006a*/ 	.short	(.L_267 - .L_266)
.L_266:
        /*006c*/ 	.word	0x00000000
        /*0070*/ 	.short	0x0002
        /*0072*/ 	.short	0x0010
        /*0074*/ 	.byte	0x00, 0xf5, 0x21, 0x00


	//----- nvinfo : EIATTR_KPARAM_INFO
	.align		4
.L_267:
        /*0078*/ 	.byte	0x04, 0x17
        /*007a*/ 	.short	(.L_269 - .L_268)
.L_268:
        /*007c*/ 	.word	0x00000000
        /*0080*/ 	.short	0x0001
        /*0082*/ 	.short	0x0008
        /*0084*/ 	.byte	0x00, 0xf5, 0x21, 0x00


	//----- nvinfo : EIATTR_KPARAM_INFO
	.align		4
.L_269:
        /*0088*/ 	.byte	0x04, 0x17
        /*008a*/ 	.short	(.L_271 - .L_270)
.L_270:
        /*008c*/ 	.word	0x00000000
        /*0090*/ 	.short	0x0000
        /*0092*/ 	.short	0x0000
        /*0094*/ 	.byte	0x00, 0xf5, 0x21, 0x00


	//----- nvinfo : EIATTR_SPARSE_MMA_MASK
	.align		4
.L_271:
        /*0098*/ 	.byte	0x03, 0x50
        /*009a*/ 	.short	0x0000


	//----- nvinfo : EIATTR_MAXREG_COUNT
	.align		4
        /*009c*/ 	.byte	0x03, 0x1b
        /*009e*/ 	.short	0x00ff


	//----- nvinfo : EIATTR_NUM_BARRIERS
	.align		4
        /*00a0*/ 	.byte	0x02, 0x4c
        /*00a2*/ 	.byte	0x01
	.zero		1


	//----- nvinfo : EIATTR_MERCURY_ISA_VERSION
	.align		4
        /*00a4*/ 	.byte	0x03, 0x5f
        /*00a6*/ 	.short	0x0101


	//----- nvinfo : EIATTR_COOP_GROUP_MASK_REGIDS
	.align		4
        /*00a8*/ 	.byte	0x04, 0x29
        /*00aa*/ 	.short	(.L_273 - .L_272)


	//   ....[0]....
.L_272:
        /*00ac*/ 	.word	0xffffffff


	//   ....[1]....
        /*00b0*/ 	.word	0xffffffff


	//   ....[2]....
        /*00b4*/ 	.word	0xffffffff


	//   ....[3]....
        /*00b8*/ 	.word	0xffffffff


	//   ....[4]....
        /*00bc*/ 	.word	0xffffffff


	//   ....[5]....
        /*00c0*/ 	.word	0xffffffff


	//   ....[6]....
        /*00c4*/ 	.word	0xffffffff


	//   ....[7]....
        /*00c8*/ 	.word	0xffffffff


	//   ....[8]....
        /*00cc*/ 	.word	0xffffffff


	//   ....[9]....
        /*00d0*/ 	.word	0xffffffff


	//   ....[10]....
        /*00d4*/ 	.word	0xffffffff


	//   ....[11]....
        /*00d8*/ 	.word	0xffffffff


	//   ....[12]....
        /*00dc*/ 	.word	0xffffffff


	//   ....[13]....
        /*00e0*/ 	.word	0xffffffff


	//   ....[14]....
        /*00e4*/ 	.word	0xffffffff


	//   ....[15]....
        /*00e8*/ 	.word	0xffffffff


	//   ....[16]....
        /*00ec*/ 	.word	0xffffffff


	//   ....[17]....
        /*00f0*/ 	.word	0xffffffff


	//   ....[18]....
        /*00f4*/ 	.word	0xffffffff


	//   ....[19]....
        /*00f8*/ 	.word	0xffffffff


	//----- nvinfo : EIATTR_COOP_GROUP_INSTR_OFFSETS
	.align		4
.L_273:
        /*00fc*/ 	.byte	0x04, 0x28
        /*00fe*/ 	.short	(.L_275 - .L_274)


	//   ....[0]....
.L_274:
        /*0100*/ 	.word	0x00000a30


	//   ....[1]....
        /*0104*/ 	.word	0x00000aa0


	//   ....[2]....
        /*0108*/ 	.word	0x00000ae0


	//   ....[3]....
        /*010c*/ 	.word	0x00000b10


	//   ....[4]....
        /*0110*/ 	.word	0x00000b30


	//   ....[5]....
        /*0114*/ 	.word	0x00000b80


	//   ....[6]....
        /*0118*/ 	.word	0x00000bb0


	//   ....[7]....
        /*011c*/ 	.word	0x00000bd0


	//   ....[8]....
        /*0120*/ 	.word	0x00000bf0


	//   ....[9]....
        /*0124*/ 	.word	0x00000c20


	//   ....[10]....
        /*0128*/ 	.word	0x00001100


	//   ....[11]....
        /*012c*/ 	.word	0x00001140


	//   ....[12]....
        /*0130*/ 	.word	0x00001160


	//   ....[13]....
        /*0134*/ 	.word	0x00001180


	//   ....[14]....
        /*0138*/ 	.word	0x000011a0


	//   ....[15]....
        /*013c*/ 	.word	0x00001220


	//   ....[16]....
        /*0140*/ 	.word	0x00001240


	//   ....[17]....
        /*0144*/ 	.word	0x00001260


	//   ....[18]....
        /*0148*/ 	.word	0x00001280


	//   ....[19]....
        /*014c*/ 	.word	0x000012b0


	//----- nvinfo : EIATTR_VRC_CTA_INIT_COUNT
	.align		4
.L_275:
        /*0150*/ 	.byte	0x02, 0x4a
	.zero		1
	.zero		1


	//----- nvinfo : EIATTR_EXIT_INSTR_OFFSETS
	.align		4
        /*0154*/ 	.byte	0x04, 0x1c
        /*0156*/ 	.short	(.L_277 - .L_276)


	//   ....[0]....
.L_276:
        /*0158*/ 	.word	0x00001350


	//   ....[1]....
        /*015c*/ 	.word	0x000015e0


	//   ....[2]....
        /*0160*/ 	.word	0x00001780


	//   ....[3]....
        /*0164*/ 	.word	0x00001930


	//   ....[4]....
        /*0168*/ 	.word	0x00001ad0


	//   ....[5]....
        /*016c*/ 	.word	0x00001b20


	//   ....[6]....
        /*0170*/ 	.word	0x00001b40


	//   ....[7]....
        /*0174*/ 	.word	0x00001d90


	//   ....[8]....
        /*0178*/ 	.word	0x00001f10


	//   ....[9]....
        /*017c*/ 	.word	0x000020a0


	//   ....[10]....
        /*0180*/ 	.word	0x00002220


	//   ....[11]....
        /*0184*/ 	.word	0x00002270


	//   ....[12]....
        /*0188*/ 	.word	0x00002300


	//   ....[13]....
        /*018c*/ 	.word	0x00002590


	//   ....[14]....
        /*0190*/ 	.word	0x00002750


	//   ....[15]....
        /*0194*/ 	.word	0x00002920


	//   ....[16]....
        /*0198*/ 	.word	0x00002af0


	//   ....[17]....
        /*019c*/ 	.word	0x00002b10


	//   ....[18]....
        /*01a0*/ 	.word	0x00002d80


	//   ....[19]....
        /*01a4*/ 	.word	0x00002f20


	//   ....[20]....
        /*01a8*/ 	.word	0x000030d0


	//   ....[21]....
        /*01ac*/ 	.word	0x00003270


	//   ....[22]....
        /*01b0*/ 	.word	0x000032c0


	//----- nvinfo : EIATTR_CRS_STACK_SIZE
	.align		4
.L_277:
        /*01b4*/ 	.byte	0x04, 0x1e
        /*01b6*/ 	.short	(.L_279 - .L_278)
.L_278:
        /*01b8*/ 	.word	0x00000000


	//----- nvinfo : EIATTR_CBANK_PARAM_SIZE
	.align		4
.L_279:
        /*01bc*/ 	.byte	0x03, 0x19
        /*01be*/ 	.short	0x0031


	//----- nvinfo : EIATTR_PARAM_CBANK
	.align		4
        /*01c0*/ 	.byte	0x04, 0x0a
        /*01c2*/ 	.short	(.L_281 - .L_280)
	.align		4
.L_280:
        /*01c4*/ 	.word	index@(.nv.constant0._Z17layer_norm_kernelILi12EEvPK6__halfS2_S2_PS0_ffiib)
        /*01c8*/ 	.short	0x0380
        /*01ca*/ 	.short	0x0031


	//----- nvinfo : EIATTR_SW_WAR
	.align		4
.L_281:
        /*01cc*/ 	.byte	0x04, 0x36
        /*01ce*/ 	.short	(.L_283 - .L_282)
.L_282:
        /*01d0*/ 	.word	0x00000008
.L_283:


//--------------------- .nv.info._Z17layer_norm_kernelILi11EEvPK6__halfS2_S2_PS0_ffiib --------------------------
	.section	.nv.info._Z17layer_norm_kernelILi11EEvPK6__halfS2_S2_PS0_ffiib,"",@"SHT_CUDA_INFO"
	.sectionflags	@""
	.align	4


	//----- nvinfo : EIATTR_CUDA_API_VERSION
	.align		4
        /*0000*/ 	.byte	0x04, 0x37
        /*0002*/ 	.short	(.L_285 - .L_284)
.L_284:
        /*0004*/ 	.word	0x00000082


	//----- nvinfo : EIATTR_KPARAM_INFO
	.align		4
.L_285:
        /*0008*/ 	.byte	0x04, 0x17
        /*000a*/ 	.short	(.L_287 - .L_286)
.L_286:
        /*000c*/ 	.word	0x00000000
        /*0010*/ 	.short	0x0008
        /*0012*/ 	.short	0x0030
        /*0014*/ 	.byte	0x00, 0xf0, 0x05, 0x00


	//----- nvinfo : EIATTR_KPARAM_INFO
	.align		4
.L_287:
        /*0018*/ 	.byte	0x04, 0x17
        /*001a*/ 	.short	(.L_289 - .L_288)
.L_288:
        /*001c*/ 	.word	0x00000000
        /*0020*/ 	.short	0x0007
        /*0022*/ 	.short	0x002c
        /*0024*/ 	.byte	0x00, 0xf0, 0x11, 0x00


	//----- nvinfo : EIATTR_KPARAM_INFO
	.align		4
.L_289:
        /*0028*/ 	.byte	0x04, 0x17
        /*002a*/ 	.short	(.L_291 - .L_290)
.L_290:
        /*002c*/ 	.word	0x00000000
        /*0030*/ 	.short	0x0006
        /*0032*/ 	.short	0x0028
        /*0034*/ 	.byte	0x00, 0xf0, 0x11, 0x00


	//----- nvinfo : EIATTR_KPARAM_INFO
	.align		4
.L_291:
        /*0038*/ 	.byte	0x04, 0x17
        /*003a*/ 	.short	(.L_293 - .L_292)
.L_292:
        /*003c*/ 	.word	0x00000000
        /*0040*/ 	.short	0x0005
        /*0042*/ 	.short	0x0024
        /*0044*/ 	.byte	0x00, 0xf0, 0x11, 0x00


	//----- nvinfo : EIATTR_KPARAM_INFO
	.align		4
.L_293:
        /*0048*/ 	.byte	0x04, 0x17
        /*004a*/ 	.short	(.L_295 - .L_294)
.L_294:
        /*004c*/ 	.word	0x00000000
        /*0050*/ 	.short	0x0004
        /*0052*/ 	.short	0x0020
        /*0054*/ 	.byte	0x00, 0xf0, 0x11, 0x00


	//----- nvinfo : EIATTR_KPARAM_INFO
	.align		4
.L_295:
        /*0058*/ 	.byte	0x04, 0x17
        /*005a*/ 	.short	(.L_297 - .L_296)
.L_296:
        /*005c*/ 	.word	0x00000000
        /*0060*/ 	.short	0x0003
        /*0062*/ 	.short	0x0018
        /*0064*/ 	.byte	0x00, 0xf5, 0x21, 0x00


	//----- nvinfo : EIATTR_KPARAM_INFO
	.align		4
.L_297:
        /*0068*/ 	.byte	0x04, 0x17
        /*006a*/ 	.short	(.L_299 - .L_298)
.L_298:
        /*006c*/ 	.word	0x00000000
        /*0070*/ 	.short	0x0002
        /*0072*/ 	.short	0x0010
        /*0074*/ 	.byte	0x00, 0xf5, 0x21, 0x00


	//----- nvinfo : EIATTR_KPARAM_INFO
	.align		4
.L_299:
        /*0078*/ 	.byte	0x04, 0x17
        /*007a*/ 	.short	(.L_301 - .L_300)
.L_300:
        /*007c*/ 	.word	0x00000000
        /*0080*/ 	.short	0x0001
        /*0082*/ 	.short	0x0008
        /*0084*/ 	.byte	0x00, 0xf5, 0x21, 0x00


	//----- nvinfo : EIATTR_KPARAM_INFO
	.align		4
.L_301:
        /*0088*/ 	.byte	0x04, 0x17
        /*008a*/ 	.short	(.L_303 - .L_302)
.L_302:
        /*008c*/ 	.word	0x00000000
        /*0090*/ 	.short	0x0000
        /*0092*/ 	.short	0x0000
        /*0094*/ 	.byte	0x00, 0xf5, 0x21, 0x00


	//----- nvinfo : EIATTR_SPARSE_MMA_MASK
	.align		4
.L_303:
        /*0098*/ 	.byte	0x03, 0x50
        /*009a*/ 	.short	0x0000


	//----- nvinfo : EIATTR_MAXREG_COUNT
	.align		4
        /*009c*/ 	.byte	0x03, 0x1b
        /*009e*/ 	.short	0x00ff


	//----- nvinfo : EIATTR_NUM_BARRIERS
	.align		4
        /*00a0*/ 	.byte	0x02, 0x4c
        /*00a2*/ 	.byte	0x01
	.zero		1


	//----- nvinfo : EIATTR_MERCURY_ISA_VERSION
	.align		4
        /*00a4*/ 	.byte	0x03, 0x5f
        /*00a6*/ 	.short	0x0101


	//----- nvinfo : EIATTR_COOP_GROUP_MASK_REGIDS
	.align		4
        /*00a8*/ 	.byte	0x04, 0x29
        /*00aa*/ 	.short	(.L_305 - .L_304)


	//   ....[0]....
.L_304:
        /*00ac*/ 	.word	0xffffffff


	//   ....[1]....
        /*00b0*/ 	.word	0xffffffff


	//   ....[2]....
        /*00b4*/ 	.word	0xffffffff


	//   ....[3]....
        /*00b8*/ 	.word	0xffffffff


	//   ....[4]....
        /*00bc*/ 	.word	0xffffffff


	//   ....[5]....
        /*00c0*/ 	.word	0xffffffff


	//   ....[6]....
        /*00c4*/ 	.word	0xffffffff


	//   ....[7]....
        /*00c8*/ 	.word	0xffffffff


	//   ....[8]....
        /*00cc*/ 	.word	0xffffffff


	//   ....[9]....
        /*00d0*/ 	.word	0xffffffff


	//   ....[10]....
        /*00d4*/ 	.word	0xffffffff


	//   ....[11]....
        /*00d8*/ 	.word	0xffffffff


	//   ....[12]....
        /*00dc*/ 	.word	0xffffffff


	//   ....[13]....
        /*00e0*/ 	.word	0xffffffff


	//   ....[14]....
        /*00e4*/ 	.word	0xffffffff


	//   ....[15]....
        /*00e8*/ 	.word	0xffffffff


	//   ....[16]....
        /*00ec*/ 	.word	0xffffffff


	//   ....[17]....
        /*00f0*/ 	.word	0xffffffff


	//   ....[18]....
        /*00f4*/ 	.word	0xffffffff


	//   ....[19]....
        /*00f8*/ 	.word	0xffffffff


	//----- nvinfo : EIATTR_COOP_GROUP_INSTR_OFFSETS
	.align		4
.L_305:
        /*00fc*/ 	.byte	0x04, 0x28
        /*00fe*/ 	.short	(.L_307 - .L_306)


	//   ....[0]....
.L_306:
        /*0100*/ 	.word	0x00000980


	//   ....[1]....
        /*0104*/ 	.word	0x00000a00


	//   ....[2]....
        /*0108*/ 	.word	0x00000a50


	//   ....[3]....
        /*010c*/ 	.word	0x00000a70


	//   ....[4]....
        /*0110*/ 	.word	0x00000aa0


	//   ....[5]....
        /*0114*/ 	.word	0x00000b10


	//   ....[6]....
        /*0118*/ 	.word	0x00000b40


	//   ....[7]....
        /*011c*/ 	.word	0x00000b80


	//   ....[8]....
        /*0120*/ 	.word	0x00000ba0


	//   ....[9]....
        /*0124*/ 	.word	0x00000bc0


	//   ....[10]....
        /*0128*/ 	.word	0x00001030


	//   ....[11]....
        /*012c*/ 	.word	0x00001060


	//   ....[12]....
        /*0130*/ 	.word	0x00001080


	//   ....[13]....
        /*0134*/ 	.word	0x000010a0


	//   ....[14]....
        /*0138*/ 	.word	0x000010c0


	//   ....[15]....
        /*013c*/ 	.word	0x00001140


	//   ....[16]....
        /*0140*/ 	.word	0x00001170


	//   ....[17]....
        /*0144*/ 	.word	0x000011a0


	//   ....[18]....
        /*0148*/ 	.word	0x000011d0


	//   ....[19]....
        /*014c*/ 	.word	0x00001210


	//----- nvinfo : EIATTR_VRC_CTA_INIT_COUNT
	.align		4
.L_307:
        /*0150*/ 	.byte	0x02, 0x4a
	.zero		1
	.zero		1


	//----- nvinfo : EIATTR_EXIT_INSTR_OFFSETS
	.align		4
        /*0154*/ 	.byte	0x04, 0x1c
        /*0156*/ 	.short	(.L_309 - .L_308)


	//   ....[0]....
.L_308:
        /*0158*/ 	.word	0x000012d0


	//   ....[1]....
        /*015c*/ 	.word	0x00001680


	//   ....[2]....
        /*0160*/ 	.word	0x00001980


	//   ....[3]....
        /*0164*/ 	.word	0x00001c50


	//   ....[4]....
        /*0168*/ 	.word	0x00001c80


	//   ....[5]....
        /*016c*/ 	.word	0x00001f80


	//   ....[6]....
        /*0170*/ 	.word	0x00001fa0


	//   ....[7]....
        /*0174*/ 	.word	0x00002310


	//   ....[8]....
        /*0178*/ 	.word	0x000025f0


	//   ....[9]....
        /*017c*/ 	.word	0x000028a0


	//   ....[10]....
        /*0180*/ 	.word	0x000028d0


	//   ....[11]....
        /*0184*/ 	.word	0x00002b90


	//   ....[12]....
        /*0188*/ 	.word	0x00002bf0


	//   ....[13]....
        /*018c*/ 	.word	0x00002fc0


	//   ....[14]....
        /*0190*/ 	.word	0x000032e0


	//   ....[15]....
        /*0194*/ 	.word	0x000035d0


	//   ....[16]....
        /*0198*/ 	.word	0x00003600


	//   ....[17]....
        /*019c*/ 	.word	0x00003920


	//   ....[18]....
        /*01a0*/ 	.word	0x00003940


	//   ....[19]....
        /*01a4*/ 	.word	0x00003cd0


	//   ....[20]....
        /*01a8*/ 	.word	0x00003fd0


	//   ....[21]....
        /*01ac*/ 	.word	0x000042a0


	//   ....[22]....
        /*01b0*/ 	.word	0x000042d0


	//   ....[23]....
        /*01b4*/ 	.word	0x000045d0


	//----- nvinfo : EIATTR_CRS_STACK_SIZE
	.align		4
.L_309:
        /*01b8*/ 	.byte	0x04, 0x1e
        /*01ba*/ 	.short	(.L_311 - .L_310)
.L_310:
        /*01bc*/ 	.word	0x00000000


	//----- nvinfo : EIATTR_CBANK_PARAM_SIZE
	.align		4
.L_311:
        /*01c0*/ 	.byte	0x03, 0x19
        /*01c2*/ 	.short	0x0031


	//----- nvinfo : EIATTR_PARAM_CBANK
	.align		4
        /*01c4*/ 	.byte	0x04, 0x0a
        /*01c6*/ 	.short	(.L_313 - .L_312)
	.align		4
.L_312:
        /*01c8*/ 	.word	index@(.nv.constant0._Z17layer_norm_kernelILi11EEvPK6__halfS2_S2_PS0_ffiib)
        /*01cc*/ 	.short	0x0380
        /*01ce*/ 	.short	0x0031


	//----- nvinfo : EIATTR_SW_WAR
	.align		4
.L_313:
        /*01d0*/ 	.byte	0x04, 0x36
        /*01d2*/ 	.short	(.L_315 - .L_314)
.L_314:
        /*01d4*/ 	.word	0x00000008
.L_315:


//--------------------- .nv.info._Z17layer_norm_kernelILi10EEvPK6__halfS2_S2_PS0_ffiib --------------------------
	.section	.nv.info._Z17layer_norm_kernelILi10EEvPK6__halfS2_S2_PS0_ffiib,"",@"SHT_CUDA_INFO"
	.sectionflags	@""
	.align	4


	//----- nvinfo : EIATTR_CUDA_API_VERSION
	.align		4
        /*0000*/ 	.byte	0x04, 0x37
        /*0002*/ 	.short	(.L_317 - .L_316)
.L_316:
        /*0004*/ 	.word	0x00000082


	//----- nvinfo : EIATTR_KPARAM_INFO
	.align		4
.L_317:
        /*0008*/ 	.byte	0x04, 0x17
        /*000a*/ 	.short	(.L_319 - .L_318)
.L_318:
        /*000c*/ 	.word	0x00000000
        /*0010*/ 	.short	0x0008
        /*0012*/ 	.short	0x0030
        /*0014*/ 	.byte	0x00, 0xf0, 0x05, 0x00


	//----- nvinfo : EIATTR_KPARAM_INFO
	.align		4
.L_319:
        /*0018*/ 	.byte	0x04, 0x17
        /*001a*/ 	.short	(.L_321 - .L_320)
.L_320:
        /*001c*/ 	.word	0x00000000
        /*0020*/ 	.short	0x0007
        /*0022*/ 	.short	0x002c
        /*0024*/ 	.byte	0x00, 0xf0, 0x11, 0x00


	//----- nvinfo : EIATTR_KPARAM_INFO
	.align		4
.L_321:
        /*0028*/ 	.byte	0x04, 0x17
        /*002a*/ 	.short	(.L_323 - .L_322)
.L_322:
        /*002c*/ 	.word	0x00000000
        /*0030*/ 	.short	0x0006
        /*0032*/ 	.short	0x0028
        /*0034*/ 	.byte	0x00, 0xf0, 0x11, 0x00


	//----- nvinfo : EIATTR_KPARAM_INFO
	.align		4
.L_323:
        /*0038*/ 	.byte	0x04, 0x17
        /*003a*/ 	.short	(.L_325 - .L_324)
.L_324:
        /*003c*/ 	.word	0x00000000
        /*0040*/ 	.short	0x0005
        /*0042*/ 	.short	0x0024
        /*0044*/ 	.byte	0x00, 0xf0, 0x11, 0x00


	//----- nvinfo : EIATTR_KPARAM_INFO
	.align		4
.L_325:
        /*0048*/ 	.byte	0x04, 0x17
        /*004a*/ 	.short	(.L_327 - .L_326)
.L_326:
        /*004c*/ 	.word	0x00000000
        /*0050*/ 	.short	0x0004
        /*0052*/ 	.short	0x0020
        /*0054*/ 	.byte	0x00, 0xf0, 0x11, 0x00


	//----- nvinfo : EIATTR_KPARAM_INFO
	.align		4
.L_327:
        /*0058*/ 	.byte	0x04, 0x17
        /*005a*/ 	.short	(.L_329 - .L_328)
.L_328:
        /*005c*/ 	.word	0x00000000
        /*0060*/ 	.short	0x0003
        /*0062*/ 	.short	0x0018
        /*0064*/ 	.byte	0x00, 0xf5, 0x21, 0x00


	//----- nvinfo : EIATTR_KPARAM_INFO
	.align		4
.L_329:
        /*0068*/ 	.byte	0x04, 0x17
        /*006a*/ 	.short	(.L_331 - .L_330)
.L_330:
        /*006c*/ 	.word	0x00000000
        /*0070*/ 	.short	0x0002
        /*0072*/ 	.short	0x0010
        /*0074*/ 	.byte	0x00, 0xf5, 0x21, 0x00


	//----- nvinfo : EIATTR_KPARAM_INFO
	.align		4
.L_331:
        /*0078*/ 	.byte	0x04, 0x17
        /*007a*/ 	.short	(.L_333 - .L_332)
.L_332:
        /*007c*/ 	.word	0x00000000
        /*0080*/ 	.short	0x0001
        /*0082*/ 	.short	0x0008
        /*0084*/ 	.byte	0x00, 0xf5, 0x21, 0x00


	//----- nvinfo : EIATTR_KPARAM_INFO
	.align		4
.L_333:
        /*0088*/ 	.byte	0x04, 0x17
        /*008a*/ 	.short	(.L_335 - .L_334)
.L_334:
        /*008c*/ 	.word	0x00000000
        /*0090*/ 	.short	0x0000
        /*0092*/ 	.short	0x0000
        /*0094*/ 	.byte	0x00, 0xf5, 0x21, 0x00


	//----- nvinfo : EIATTR_SPARSE_MMA_MASK
	.align		4
.L_335:
        /*0098*/ 	.byte	0x03, 0x50
        /*009a*/ 	.short	0x0000


	//----- nvinfo : EIATTR_MAXREG_COUNT
	.align		4
        /*009c*/ 	.byte	0x03, 0x1b
        /*009e*/ 	.short	0x00ff


	//----- nvinfo : EIATTR_NUM_BARRIERS
	.align		4
        /*00a0*/ 	.byte	0x02, 0x4c
        /*00a2*/ 	.byte	0x01
	.zero		1


	//----- nvinfo : EIATTR_MERCURY_ISA_VERSION
	.align		4
        /*00a4*/ 	.byte	0x03, 0x5f
        /*00a6*/ 	.short	0x0101


	//----- nvinfo : EIATTR_COOP_GROUP_MASK_REGIDS
	.align		4
        /*00a8*/ 	.byte	0x04, 0x29
        /*00aa*/ 	.short	(.L_337 - .L_336)


	//   ....[0]....
.L_336:
        /*00ac*/ 	.word	0xffffffff


	//   ....[1]....
        /*00b0*/ 	.word	0xffffffff


	//   ....[2]....
        /*00b4*/ 	.word	0xffffffff


	//   ....[3]....
        /*00b8*/ 	.word	0xffffffff


	//   ....[4]....
        /*00bc*/ 	.word	0xffffffff


	//   ....[5]....
        /*00c0*/ 	.word	0xffffffff


	//   ....[6]....
        /*00c4*/ 	.word	0xffffffff


	//   ....[7]....
        /*00c8*/ 	.word	0xffffffff


	//   ....[8]....
        /*00cc*/ 	.word	0xffffffff


	//   ....[9]....
        /*00d0*/ 	.word	0xffffffff


	//   ....[10]....
        /*00d4*/ 	.word	0xffffffff


	//   ....[11]....
        /*00d8*/ 	.word	0xffffffff


	//   ....[12]....
        /*00dc*/ 	.word	0xffffffff


	//   ....[13]....
        /*00e0*/ 	.word	0xffffffff


	//   ....[14]....
        /*00e4*/ 	.word	0xffffffff


	//   ....[15]....
        /*00e8*/ 	.word	0xffffffff


	//   ....[16]....
        /*00ec*/ 	.word	0xffffffff


	//   ....[17]....
        /*00f0*/ 	.word	0xffffffff


	//   ....[18]....
        /*00f4*/ 	.word	0xffffffff


	//   ....[19]....
        /*00f8*/ 	.word	0xffffffff


	//----- nvinfo : EIATTR_COOP_GROUP_INSTR_OFFSETS
	.align		4
.L_337:
        /*00fc*/ 	.byte	0x04, 0x28
        /*00fe*/ 	.short	(.L_339 - .L_338)


	//   ....[0]....
.L_338:
        /*0100*/ 	.word	0x000008e0


	//   ....[1]....
        /*0104*/ 	.word	0x00000960


	//   ....[2]....
        /*0108*/ 	.word	0x000009a0


	//   ....[3]....
        /*010c*/ 	.word	0x000009c0


	//   ....[4]....
        /*0110*/ 	.word	0x000009e0


	//   ....[5]....
        /*0114*/ 	.word	0x00000a60


	//   ....[6]....
        /*0118*/ 	.word	0x00000a80


	//   ....[7]....
        /*011c*/ 	.word	0x00000aa0


	//   ....[8]....
        /*0120*/ 	.word	0x00000ac0


	//   ....[9]....
        /*0124*/ 	.word	0x00000ae0


	//   ....[10]....
        /*0128*/ 	.word	0x00000ee0


	//   ....[11]....
        /*012c*/ 	.word	0x00000f30


	//   ....[12]....
        /*0130*/ 	.word	0x00000f50


	//   ....[13]....
        /*0134*/ 	.word	0x00000f70


	//   ....[14]....
        /*0138*/ 	.word	0x00000f90


	//   ....[15]....
        /*013c*/ 	.word	0x00000ff0


	//   ....[16]....
        /*0140*/ 	.word	0x00001010


	//   ....[17]....
        /*0144*/ 	.word	0x00001030


	//   ....[18]....
        /*0148*/ 	.word	0x00001050


	//   ....[19]....
        /*014c*/ 	.word	0x00001070


	//----- nvinfo : EIATTR_VRC_CTA_INIT_COUNT
	.align		4
.L_339:
        /*0150*/ 	.byte	0x02, 0x4a
	.zero		1
	.zero		1


	//----- nvinfo : EIATTR_EXIT_INSTR_OFFSETS
	.align		4
        /*0154*/ 	.byte	0x04, 0x1c
        /*0156*/ 	.short	(.L_341 - .L_340)


	//   ....[0]....
.L_340:
        /*0158*/ 	.word	0x00001110


	//   ....[1]....
        /*015c*/ 	.word	0x00001370


	//   ....[2]....
        /*0160*/ 	.word	0x000014e0


	//   ....[3]....
        /*0164*/ 	.word	0x00001510


	//   ....[4]....
        /*0168*/ 	.word	0x000016a0


	//   ....[5]....
        /*016c*/ 	.word	0x00001850


	//   ....[6]....
        /*0170*/ 	.word	0x00001870


	//   ....[7]....
        /*0174*/ 	.word	0x00001a90


	//   ....[8]....
        /*0178*/ 	.word	0x00001be0


	//   ....[9]....
        /*017c*/ 	.word	0x00001c10


	//   ....[10]....
        /*0180*/ 	.word	0x00001d80


	//   ....[11]....
        /*0184*/ 	.word	0x00001f10


	//   ....[12]....
        /*0188*/ 	.word	0x00001f70


	//   ....[13]....
        /*018c*/ 	.word	0x000021f0


	//   ....[14]....
        /*0190*/ 	.word	0x00002380


	//   ....[15]....
        /*0194*/ 	.word	0x000023b0


	//   ....[16]....
        /*0198*/ 	.word	0x00002560


	//   ....[17]....
        /*019c*/ 	.word	0x00002730


	//   ....[18]....
        /*01a0*/ 	.word	0x00002750


	//   ....[19]....
        /*01a4*/ 	.word	0x00002990


	//   ....[20]....
        /*01a8*/ 	.word	0x00002b00


	//   ....[21]....
        /*01ac*/ 	.word	0x00002b30


	//   ....[22]....
        /*01b0*/ 	.word	0x00002cc0


	//   ....[23]....
        /*01b4*/ 	.word	0x00002e70


	//----- nvinfo : EIATTR_CRS_STACK_SIZE
	.align		4
.L_341:
        /*01b8*/ 	.byte	0x04, 0x1e
        /*01ba*/ 	.short	(.L_343 - .L_342)
.L_342:
        /*01bc*/ 	.word	0x00000000


	//----- nvinfo : EIATTR_CBANK_PARAM_SIZE
	.align		4
.L_343:
        /*01c0*/ 	.byte	0x03, 0x19
        /*01c2*/ 	.short	0x0031


	//----- nvinfo : EIATTR_PARAM_CBANK
	.align		4
        /*01c4*/ 	.byte	0x04, 0x0a
        /*01c6*/ 	.short	(.L_345 - .L_344)
	.align		4
.L_344:
        /*01c8*/ 	.word	index@(.nv.constant0._Z17layer_norm_kernelILi10EEvPK6__halfS2_S2_PS0_ffiib)
        /*01cc*/ 	.short	0x0380
        /*01ce*/ 	.short	0x0031


	//----- nvinfo : EIATTR_SW_WAR
	.align		4
.L_345:
        /*01d0*/ 	.byte	0x04, 0x36
        /*01d2*/ 	.short	(.L_347 - .L_346)
.L_346:
        /*01d4*/ 	.word	0x00000008
.L_347:


//--------------------- .nv.info._Z17layer_norm_kernelILi9EEvPK6__halfS2_S2_PS0_ffiib --------------------------
	.section	.nv.info._Z17layer_norm_kernelILi9EEvPK6__halfS2_S2_PS0_ffiib,"",@"SHT_CUDA_INFO"
	.sectionflags	@""
	.align	4


	//----- nvinfo : EIATTR_CUDA_API_VERSION
	.align		4
        /*0000*/ 	.byte	0x04, 0x37
        /*0002*/ 	.short	(.L_349 - .L_348)
.L_348:
        /*0004*/ 	.word	0x00000082


	//----- nvinfo : EIATTR_KPARAM_INFO
	.align		4
.L_349:
        /*0008*/ 	.byte	0x04, 0x17
        /*000a*/ 	.short	(.L_351 - .L_350)
.L_350:
        /*000c*/ 	.word	0x00000000
        /*0010*/ 	.short	0x0008
        /*0012*/ 	.short	0x0030
        /*0014*/ 	.byte	0x00, 0xf0, 0x05, 0x00


	//----- nvinfo : EIATTR_KPARAM_INFO
	.align		4
.L_351:
        /*0018*/ 	.byte	0x04, 0x17
        /*001a*/ 	.short	(.L_353 - .L_352)
.L_352:
        /*001c*/ 	.word	0x00000000
        /*0020*/ 	.short	0x0007
        /*0022*/ 	.short	0x002c
        /*0024*/ 	.byte	0x00, 0xf0, 0x11, 0x00


	//----- nvinfo : EIATTR_KPARAM_INFO
	.align		4
.L_353:
        /*0028*/ 	.byte	0x04, 0x17
        /*002a*/ 	.short	(.L_355 - .L_354)
.L_354:
        /*002c*/ 	.word	0x00000000
        /*0030*/ 	.short	0x0006
        /*0032*/ 	.short	0x0028
        /*0034*/ 	.byte	0x00, 0xf0, 0x11, 0x00


	//----- nvinfo : EIATTR_KPARAM_INFO
	.align		4
.L_355:
        /*0038*/ 	.byte	0x04, 0x17
        /*003a*/ 	.short	(.L_357 - .L_356)
.L_356:
        /*003c*/ 	.word	0x00000000
        /*0040*/ 	.short	0x0005
        /*0042*/ 	.short	0x0024
        /*0044*/ 	.byte	0x00, 0xf0, 0x11, 0x00


	//----- nvinfo : EIATTR_KPARAM_INFO
	.align		4
.L_357:
        /*0048*/ 	.byte	0x04, 0x17
        /*004a*/ 	.short	(.L_359 - .L_358)
.L_358:
        /*004c*/ 	.word	0x00000000
        /*0050*/ 	.short	0x0004
        /*0052*/ 	.short	0x0020
        /*0054*/ 	.byte	0x00, 0xf0, 0x11, 0x00


	//----- nvinfo : EIATTR_KPARAM_INFO
	.align		4
.L_359:
        /*0058*/ 	.byte	0x04, 0x17
        /*005a*/ 	.short	(.L_361 - .L_360)
.L_360:
        /*005c*/ 	.word	0x00000000
        /*0060*/ 	.short	0x0003
        /*0062*/ 	.short	0x0018
        /*0064*/ 	.byte	0x00, 0xf5, 0x21, 0x00


	//----- nvinfo : EIATTR_KPARAM_INFO
	.align		4
.L_361:
        /*0068*/ 	.byte	0x04, 0x17
        /*006a*/ 	.short	(.L_363 - .L_362)
.L_362:
        /*006c*/ 	.word	0x00000000
        /*0070*/ 	.short	0x0002
        /*0072*/ 	.short	0x0010
        /*0074*/ 	.byte	0x00, 0xf5, 0x21, 0x00


	//----- nvinfo : EIATTR_KPARAM_INFO
	.align		4
.L_363:
        /*0078*/ 	.byte	0x04, 0x17
        /*007a*/ 	.short	(.L_365 - .L_364)
.L_364:
        /*007c*/ 	.word	0x00000000
        /*0080*/ 	.short	0x0001
        /*0082*/ 	.short	0x0008
        /*0084*/ 	.byte	0x00, 0xf5, 0x21, 0x00


	//----- nvinfo : EIATTR_KPARAM_INFO
	.align		4
.L_365:
        /*0088*/ 	.byte	0x04, 0x17
        /*008a*/ 	.short	(.L_367 - .L_366)
.L_366:
        /*008c*/ 	.word	0x00000000
        /*0090*/ 	.short	0x0000
        /*0092*/ 	.short	0x0000
        /*0094*/ 	.byte	0x00, 0xf5, 0x21, 0x00


	//----- nvinfo : EIATTR_SPARSE_MMA_MASK
	.align		4
.L_367:
        /*0098*/ 	.byte	0x03, 0x50
        /*009a*/ 	.short	0x0000


	//----- nvinfo : EIATTR_MAXREG_COUNT
	.align		4
        /*009c*/ 	.byte	0x03, 0x1b
        /*009e*/ 	.short	0x00ff


	//----- nvinfo : EIATTR_NUM_BARRIERS
	.align		4
        /*00a0*/ 	.byte	0x02, 0x4c
        /*00a2*/ 	.byte	0x01
	.zero		1


	//----- nvinfo : EIATTR_MERCURY_ISA_VERSION
	.align		4
        /*00a4*/ 	.byte	0x03, 0x5f
        /*00a6*/ 	.short	0x0101


	//----- nvinfo : EIATTR_COOP_GROUP_MASK_REGIDS
	.align		4
        /*00a8*/ 	.byte	0x04, 0x29
        /*00aa*/ 	.short	(.L_369 - .L_368)


	//   ....[0]....
.L_368:
        /*00ac*/ 	.word	0xffffffff


	//   ....[1]....
        /*00b0*/ 	.word	0xffffffff


	//   ....[2]....
        /*00b4*/ 	.word	0xffffffff


	//   ....[3]....
        /*00b8*/ 	.word	0xffffffff


	//   ....[4]....
        /*00bc*/ 	.word	0xffffffff


	//   ....[5]....
        /*00c0*/ 	.word	0xffffffff


	//   ....[6]....
        /*00c4*/ 	.word	0xffffffff


	//   ....[7]....
        /*00c8*/ 	.word	0xffffffff


	//   ....[8]....
        /*00cc*/ 	.word	0xffffffff


	//   ....[9]....
        /*00d0*/ 	.word	0xffffffff


	//   ....[10]....
        /*00d4*/ 	.word	0xffffffff


	//   ....[11]....
        /*00d8*/ 	.word	0xffffffff


	//   ....[12]....
        /*00dc*/ 	.word	0xffffffff


	//   ....[13]....
        /*00e0*/ 	.word	0xffffffff


	//   ....[14]....
        /*00e4*/ 	.word	0xffffffff


	//   ....[15]....
        /*00e8*/ 	.word	0xffffffff


	//   ....[16]....
        /*00ec*/ 	.word	0xffffffff


	//   ....[17]....
        /*00f0*/ 	.word	0xffffffff


	//   ....[18]....
        /*00f4*/ 	.word	0xffffffff


	//   ....[19]....
        /*00f8*/ 	.word	0xffffffff


	//----- nvinfo : EIATTR_COOP_GROUP_INSTR_OFFSETS
	.align		4
.L_369:
        /*00fc*/ 	.byte	0x04, 0x28
        /*00fe*/ 	.short	(.L_371 - .L_370)


	//   ....[0]....
.L_370:
        /*0100*/ 	.word	0x000007f0


	//   ....[1]....
        /*0104*/ 	.word	0x00000870


	//   ....[2]....
        /*0108*/ 	.word	0x000008b0


	//   ....[3]....
        /*010c*/ 	.word	0x000008e0


	//   ....[4]....
        /*0110*/ 	.word	0x00000910


	//   ....[5]....
        /*0114*/ 	.word	0x000009a0


	//   ....[6]....
        /*0118*/ 	.word	0x000009c0


	//   ....[7]....
        /*011c*/ 	.word	0x000009e0


	//   ....[8]....
        /*0120*/ 	.word	0x00000a10


	//   ....[9]....
        /*0124*/ 	.word	0x00000a30


	//   ....[10]....
        /*0128*/ 	.word	0x00000de0


	//   ....[11]....
        /*012c*/ 	.word	0x00000e20


	//   ....[12]....
        /*0130*/ 	.word	0x00000e60


	//   ....[13]....
        /*0134*/ 	.word	0x00000e80


	//   ....[14]....
        /*0138*/ 	.word	0x00000ea0


	//   ....[15]....
        /*013c*/ 	.word	0x00000f20


	//   ....[16]....
        /*0140*/ 	.word	0x00000f50


	//   ....[17]....
        /*0144*/ 	.word	0x00000f70


	//   ....[18]....
        /*0148*/ 	.word	0x00000fa0


	//   ....[19]....
        /*014c*/ 	.word	0x00000fe0


	//----- nvinfo : EIATTR_VRC_CTA_INIT_COUNT
	.align		4
.L_371:
        /*0150*/ 	.byte	0x02, 0x4a
	.zero		1
	.zero		1


	//----- nvinfo : EIATTR_EXIT_INSTR_OFFSETS
	.align		4
        /*0154*/ 	.byte	0x04, 0x1c
        /*0156*/ 	.short	(.L_373 - .L_372)


	//   ....[0]....
.L_372:
        /*0158*/ 	.word	0x000010a0


	//   ....[1]....
        /*015c*/ 	.word	0x000013c0


	//   ....[2]....
        /*0160*/ 	.word	0x000013f0


	//   ....[3]....
        /*0164*/ 	.word	0x00001650


	//   ....[4]....
        /*0168*/ 	.word	0x000018b0


	//   ....[5]....
        /*016c*/ 	.word	0x00001b30


	//   ....[6]....
        /*0170*/ 	.word	0x00001b50


	//   ....[7]....
        /*0174*/ 	.word	0x00001e30


	//   ....[8]....
        /*0178*/ 	.word	0x00001e60


	//   ....[9]....
        /*017c*/ 	.word	0x000020a0


	//   ....[10]....
        /*0180*/ 	.word	0x000022e0


	//   ....[11]....
        /*0184*/ 	.word	0x00002540


	//   ....[12]....
        /*0188*/ 	.word	0x000025a0


	//   ....[13]....
        /*018c*/ 	.word	0x000028e0


	//   ....[14]....
        /*0190*/ 	.word	0x00002910


	//   ....[15]....
        /*0194*/ 	.word	0x00002b90


	//   ....[16]....
        /*0198*/ 	.word	0x00002e10


	//   ....[17]....
        /*019c*/ 	.word	0x00003090


	//   ....[18]....
        /*01a0*/ 	.word	0x000030b0


	//   ....[19]....
        /*01a4*/ 	.word	0x000033b0


	//   ....[20]....
        /*01a8*/ 	.word	0x000033e0


	//   ....[21]....
        /*01ac*/ 	.word	0x00003640


	//   ....[22]....
        /*01b0*/ 	.word	0x000038a0


	//   ....[23]....
        /*01b4*/ 	.word	0x00003b20


	//----- nvinfo : EIATTR_CRS_STACK_SIZE
	.align		4
.L_373:
        /*01b8*/ 	.byte	0x04, 0x1e
        /*01ba*/ 	.short	(.L_375 - .L_374)
.L_374:
        /*01bc*/ 	.word	0x00000000


	//----- nvinfo : EIATTR_CBANK_PARAM_SIZE
	.align		4
.L_375:
        /*01c0*/ 	.byte	0x03, 0x19
        /*01c2*/ 	.short	0x0031


	//----- nvinfo : EIATTR_PARAM_CBANK
	.align		4
        /*01c4*/ 	.byte	0x04, 0x0a
        /*01c6*/ 	.short	(.L_377 - .L_376)
	.align		4
.L_376:
        /*01c8*/ 	.word	index@(.nv.constant0._Z17layer_norm_kernelILi9EEvPK6__halfS2_S2_PS0_ffiib)
        /*01cc*/ 	.short	0x0380
        /*01ce*/ 	.short	0x0031


	//----- nvinfo : EIATTR_SW_WAR
	.align		4
.L_377:
        /*01d0*/ 	.byte	0x04, 0x36
        /*01d2*/ 	.short	(.L_379 - .L_378)
.L_378:
        /*01d4*/ 	.word	0x00000008
.L_379:


//--------------------- .nv.info._Z17layer_norm_kernelILi8EEvPK6__halfS2_S2_PS0_ffiib --------------------------
	.section	.nv.info._Z17layer_norm_kernelILi8EEvPK6__halfS2_S2_PS0_ffiib,"",@"SHT_CUDA_INFO"
	.sectionflags	@""
	.align	4


	//----- nvinfo : EIATTR_CUDA_API_VERSION
	.align		4
        /*0000*/ 	.byte	0x04, 0x37
        /*0002*/ 	.short	(.L_381 - .L_380)
.L_380:
        /*0004*/ 	.word	0x00000082


	//----- nvinfo : EIATTR_KPARAM_INFO
	.align		4
.L_381:
        /*0008*/ 	.byte	0x04, 0x17
        /*000a*/ 	.short	(.L_383 - .L_382)
.L_382:
        /*000c*/ 	.word	0x00000000
        /*0010*/ 	.short	0x0008
        /*0012*/ 	.short	0x0030
        /*0014*/ 	.byte	0x00, 0xf0, 0x05, 0x00


	//----- nvinfo : EIATTR_KPARAM_INFO
	.align		4
.L_383:
        /*0018*/ 	.byte	0x04, 0x17
        /*001a*/ 	.short	(.L_385 - .L_384)
.L_384:
        /*001c*/ 	.word	0x00000000
        /*0020*/ 	.short	0x0007
        /*0022*/ 	.short	0x002c
        /*0024*/ 	.byte	0x00, 0xf0, 0x11, 0x00


	//----- nvinfo : EIATTR_KPARAM_INFO
	.align		4
.L_385:
        /*0028*/ 	.byte	0x04, 0x17
        /*002a*/ 	.short	(.L_387 - .L_386)
.L_386:
        /*002c*/ 	.word	0x00000000
        /*0030*/ 	.short	0x0006
        /*0032*/ 	.short	0x0028
        /*0034*/ 	.byte	0x00, 0xf0, 0x11, 0x00


	//----- nvinfo : EIATTR_KPARAM_INFO
	.align		4
.L_387:
        /*0038*/ 	.byte	0x04, 0x17
        /*003a*/ 	.short	(.L_389 - .L_388)
.L_388:
        /*003c*/ 	.word	0x00000000
        /*0040*/ 	.short	0x0005
        /*0042*/ 	.short	0x0024
        /*0044*/ 	.byte	0x00, 0xf0, 0x11, 0x00


	//----- nvinfo : EIATTR_KPARAM_INFO
	.align		4
.L_389:
        /*0048*/ 	.byte	0x04, 0x17
        /*004a*/ 	.short	(.L_391 - .L_390)
.L_390:
        /*004c*/ 	.word	0x00000000
        /*0050*/ 	.short	0x0004
        /*0052*/ 	.short	0x0020
        /*0054*/ 	.byte	0x00, 0xf0, 0x11, 0x00


	//----- nvinfo : EIATTR_KPARAM_INFO
	.align		4
.L_391:
        /*0058*/ 	.byte	0x04, 0x17
        /*005a*/ 	.short	(.L_393 - .L_392)
.L_392:
        /*005c*/ 	.word	0x00000000
        /*0060*/ 	.short	0x0003
        /*0062*/ 	.short	0x0018
        /*0064*/ 	.byte	0x00, 0xf5, 0x21, 0x00


	//----- nvinfo : EIATTR_KPARAM_INFO
	.align		4
.L_393:
        /*0068*/ 	.byte	0x04, 0x17
        /*006a*/ 	.short	(.L_395 - .L_394)
.L_394:
        /*006c*/ 	.word	0x00000000
        /*0070*/ 	.short	0x0002
        /*0072*/ 	.short	0x0010
        /*0074*/ 	.byte	0x00, 0xf5, 0x21, 0x00


	//----- nvinfo : EIATTR_KPARAM_INFO
	.align		4
.L_395:
        /*0078*/ 	.byte	0x04, 0x17
        /*007a*/ 	.short	(.L_397 - .L_396)
.L_396:
        /*007c*/ 	.word	0x00000000
        /*0080*/ 	.short	0x0001
        /*0082*/ 	.short	0x0008
        /*0084*/ 	.byte	0x00, 0xf5, 0x21, 0x00


	//----- nvinfo : EIATTR_KPARAM_INFO
	.align		4
.L_397:
        /*0088*/ 	.byte	0x04, 0x17
        /*008a*/ 	.short	(.L_399 - .L_398)
.L_398:
        /*008c*/ 	.word	0x00000000
        /*0090*/ 	.short	0x0000
        /*0092*/ 	.short	0x0000
        /*0094*/ 	.byte	0x00, 0xf5, 0x21, 0x00


	//----- nvinfo : EIATTR_SPARSE_MMA_MASK
	.align		4
.L_399:
        /*0098*/ 	.byte	0x03, 0x50
        /*009a*/ 	.short	0x0000


	//----- nvinfo : EIATTR_MAXREG_COUNT
	.align		4
        /*009c*/ 	.byte	0x03, 0x1b
        /*009e*/ 	.short	0x00ff


	//----- nvinfo : EIATTR_NUM_BARRIERS
	.align		4
        /*00a0*/ 	.byte	0x02, 0x4c
        /*00a2*/ 	.byte	0x01
	.zero		1


	//----- nvinfo : EIATTR_MERCURY_ISA_VERSION
	.align		4
        /*00a4*/ 	.byte	0x03, 0x5f
        /*00a6*/ 	.short	0x0101


	//----- nvinfo : EIATTR_COOP_GROUP_MASK_REGIDS
	.align		4
        /*00a8*/ 	.byte	0x04, 0x29
        /*00aa*/ 	.short	(.L_401 - .L_400)


	//   ....[0]....
.L_400:
        /*00ac*/ 	.word	0xffffffff


	//   ....[1]....
        /*00b0*/ 	.word	0xffffffff


	//   ....[2]....
        /*00b4*/ 	.word	0xffffffff


	//   ....[3]....
        /*00b8*/ 	.word	0xffffffff


	//   ....[4]....
        /*00bc*/ 	.word	0xffffffff


	//   ....[5]....
        /*00c0*/ 	.word	0xffffffff


	//   ....[6]....
        /*00c4*/ 	.word	0xffffffff


	//   ....[7]....
        /*00c8*/ 	.word	0xffffffff


	//   ....[8]....
        /*00cc*/ 	.word	0xffffffff


	//   ....[9]....
        /*00d0*/ 	.word	0xffffffff


	//   ....[10]....
        /*00d4*/ 	.word	0xffffffff


	//   ....[11]....
        /*00d8*/ 	.word	0xffffffff


	//   ....[12]....
        /*00dc*/ 	.word	0xffffffff


	//   ....[13]....
        /*00e0*/ 	.word	0xffffffff


	//   ....[14]....
        /*00e4*/ 	.word	0xffffffff


	//   ....[15]....
        /*00e8*/ 	.word	0xffffffff


	//   ....[16]....
        /*00ec*/ 	.word	0xffffffff


	//   ....[17]....
        /*00f0*/ 	.word	0xffffffff


	//   ....[18]....
        /*00f4*/ 	.word	0xffffffff


	//   ....[19]....
        /*00f8*/ 	.word	0xffffffff


	//----- nvinfo : EIATTR_COOP_GROUP_INSTR_OFFSETS
	.align		4
.L_401:
        /*00fc*/ 	.byte	0x04, 0x28
        /*00fe*/ 	.short	(.L_403 - .L_402)


	//   ....[0]....
.L_402:
        /*0100*/ 	.word	0x00000730


	//   ....[1]....
        /*0104*/ 	.word	0x000007a0


	//   ....[2]....
        /*0108*/ 	.word	0x000007e0


	//   ....[3]....
        /*010c*/ 	.word	0x00000810


	//   ....[4]....
        /*0110*/ 	.word	0x00000830


	//   ....[5]....
        /*0114*/ 	.word	0x00000880


	//   ....[6]....
        /*0118*/ 	.word	0x000008b0


	//   ....[7]....
        /*011c*/ 	.word	0x000008d0


	//   ....[8]....
        /*0120*/ 	.word	0x000008f0


	//   ....[9]....
        /*0124*/ 	.word	0x00000920


	//   ....[10]....
        /*0128*/ 	.word	0x00000c80


	//   ....[11]....
        /*012c*/ 	.word	0x00000cc0


	//   ....[12]....
        /*0130*/ 	.word	0x00000ce0


	//   ....[13]....
        /*0134*/ 	.word	0x00000d00


	//   ....[14]....
        /*0138*/ 	.word	0x00000d20


	//   ....[15]....
        /*013c*/ 	.word	0x00000da0


	//   ....[16]....
        /*0140*/ 	.word	0x00000dc0


	//   ....[17]....
        /*0144*/ 	.word	0x00000de0


	//   ....[18]....
        /*0148*/ 	.word	0x00000e00


	//   ....[19]....
        /*014c*/ 	.word	0x00000e30


	//----- nvinfo : EIATTR_VRC_CTA_INIT_COUNT
	.align		4
.L_403:
        /*0150*/ 	.byte	0x02, 0x4a
	.zero		1
	.zero		1


	//----- nvinfo : EIATTR_EXIT_INSTR_OFFSETS
	.align		4
        /*0154*/ 	.byte	0x04, 0x1c
        /*0156*/ 	.short	(.L_405 - .L_404)


	//   ....[0]....
.L_404:
        /*0158*/ 	.word	0x00000ed0


	//   ....[1]....
        /*015c*/ 	.word	0x00001100


	//   ....[2]....
        /*0160*/ 	.word	0x00001260


	//   ....[3]....
        /*0164*/ 	.word	0x000013d0


	//   ....[4]....
        /*0168*/ 	.word	0x00001530


	//   ....[5]....
        /*016c*/ 	.word	0x00001580


	//   ....[6]....
        /*0170*/ 	.word	0x000015a0


	//   ....[7]....
        /*0174*/ 	.word	0x00001790


	//   ....[8]....
        /*0178*/ 	.word	0x000018d0


	//   ....[9]....
        /*017c*/ 	.word	0x00001a20


	//   ....[10]....
        /*0180*/ 	.word	0x00001b60


	//   ....[11]....
        /*0184*/ 	.word	0x00001bb0


	//   ....[12]....
        /*0188*/ 	.word	0x00001c40


	//   ....[13]....
        /*018c*/ 	.word	0x00001e70


	//   ....[14]....
        /*0190*/ 	.word	0x00001ff0


	//   ....[15]....
        /*0194*/ 	.word	0x00002180


	//   ....[16]....
        /*0198*/ 	.word	0x00002310


	//   ....[17]....
        /*019c*/ 	.word	0x00002330


	//   ....[18]....
        /*01a0*/ 	.word	0x00002540


	//   ....[19]....
        /*01a4*/ 	.word	0x000026a0


	//   ....[20]....
        /*01a8*/ 	.word	0x00002810


	//   ....[21]....
        /*01ac*/ 	.word	0x00002970


	//   ....[22]....
        /*01b0*/ 	.word	0x000029c0


	//----- nvinfo : EIATTR_CRS_STACK_SIZE
	.align		4
.L_405:
        /*01b4*/ 	.byte	0x04, 0x1e
        /*01b6*/ 	.short	(.L_407 - .L_406)
.L_406:
        /*01b8*/ 	.word	0x00000000


	//----- nvinfo : EIATTR_CBANK_PARAM_SIZE
	.align		4
.L_407:
        /*01bc*/ 	.byte	0x03, 0x19
        /*01be*/ 	.short	0x0031


	//----- nvinfo : EIATTR_PARAM_CBANK
	.align		4
        /*01c0*/ 	.byte	0x04, 0x0a
        /*01c2*/ 	.short	(.L_409 - .L_408)
	.align		4
.L_408:
        /*01c4*/ 	.word	index@(.nv.constant0._Z17layer_norm_kernelILi8EEvPK6__halfS2_S2_PS0_ffiib)
        /*01c8*/ 	.short	0x0380
        /*01ca*/ 	.short	0x0031


	//----- nvinfo : EIATTR_SW_WAR
	.align		4
.L_409:
        /*01cc*/ 	.byte	0x04, 0x36
        /*01ce*/ 	.short	(.L_411 - .L_410)
.L_410:
        /*01d0*/ 	.word	0x00000008
.L_411:


//--------------------- .nv.info._Z17layer_norm_kernelILi7EEvPK6__halfS2_S2_PS0_ffiib --------------------------
	.section	.nv.info._Z17layer_norm_kernelILi7EEvPK6__halfS2_S2_PS0_ffiib,"",@"SHT_CUDA_INFO"
	.sectionflags	@""
	.align	4


	//----- nvinfo : EIATTR_CUDA_API_VERSION
	.align		4
        /*0000*/ 	.byte	0x04, 0x37
        /*0002*/ 	.short	(.L_413 - .L_412)
.L_412:
        /*0004*/ 	.word	0x00000082


	//----- nvinfo : EIATTR_KPARAM_INFO
	.align		4
.L_413:
        /*0008*/ 	.byte	0x04, 0x17
        /*000a*/ 	.short	(.L_415 - .L_414)
.L_414:
        /*000c*/ 	.word	0x00000000
        /*0010*/ 	.short	0x0008
        /*0012*/ 	.short	0x0030
        /*0014*/ 	.byte	0x00, 0xf0, 0x05, 0x00


	//----- nvinfo : EIATTR_KPARAM_INFO
	.align		4
.L_415:
        /*0018*/ 	.byte	0x04, 0x17
        /*001a*/ 	.short	(.L_417 - .L_416)
.L_416:
        /*001c*/ 	.word	0x00000000
        /*0020*/ 	.short	0x0007
        /*0022*/ 	.short	0x002c
        /*0024*/ 	.byte	0x00, 0xf0, 0x11, 0x00


	//----- nvinfo : EIATTR_KPARAM_INFO
	.align		4
.L_417:
        /*0028*/ 	.byte	0x04, 0x17
        /*002a*/ 	.short	(.L_419 - .L_418)
.L_418:
        /*002c*/ 	.word	0x00000000
        /*0030*/ 	.short	0x0006
        /*0032*/ 	.short	0x0028
        /*0034*/ 	.byte	0x00, 0xf0, 0x11, 0x00


	//----- nvinfo : EIATTR_KPARAM_INFO
	.align		4
.L_419:
        /*0038*/ 	.byte	0x04, 0x17
        /*003a*/ 	.short	(.L_421 - .L_420)
.L_420:
        /*003c*/ 	.word	0x00000000
        /*0040*/ 	.short	0x0005
        /*0042*/ 	.short	0x0024
        /*0044*/ 	.byte	0x00, 0xf0, 0x11, 0x00


	//----- nvinfo : EIATTR_KPARAM_INFO
	.align		4
.L_421:
        /*0048*/ 	.byte	0x04, 0x17
        /*004a*/ 	.short	(.L_423 - .L_422)
.L_422:
        /*004c*/ 	.word	0x00000000
        /*0050*/ 	.short	0x0004
        /*0052*/ 	.short	0x0020
        /*0054*/ 	.byte	0x00, 0xf0, 0x11, 0x00


	//----- nvinfo : EIATTR_KPARAM_INFO
	.align		4
.L_423:
        /*0058*/ 	.byte	0x04, 0x17
        /*005a*/ 	.short	(.L_425 - .L_424)
.L_424:
        /*005c*/ 	.word	0x00000000
        /*0060*/ 	.short	0x0003
        /*0062*/ 	.short	0x0018
        /*0064*/ 	.byte	0x00, 0xf5, 0x21, 0x00


	//----- nvinfo : EIATTR_KPARAM_INFO
	.align		4
.L_425:
        /*0068*/ 	.byte	0x04, 0x17
        /*006a*/ 	.short	(.L_427 - .L_426)
.L_426:
        /*006c*/ 	.word	0x00000000
        /*0070*/ 	.short	0x0002
        /*0072*/ 	.short	0x0010
        /*0074*/ 	.byte	0x00, 0xf5, 0x21, 0x00


	//----- nvinfo : EIATTR_KPARAM_INFO
	.align		4
.L_427:
        /*0078*/ 	.byte	0x04, 0x17
        /*007a*/ 	.short	(.L_429 - .L_428)
.L_428:
        /*007c*/ 	.word	0x00000000
        /*0080*/ 	.short	0x0001
        /*0082*/ 	.short	0x0008
        /*0084*/ 	.byte	0x00, 0xf5, 0x21, 0x00


	//----- nvinfo : EIATTR_KPARAM_INFO
	.align		4
.L_429:
        /*0088*/ 	.byte	0x04, 0x17
        /*008a*/ 	.short	(.L_431 - .L_430)
.L_430:
        /*008c*/ 	.word	0x00000000
        /*0090*/ 	.short	0x0000
        /*0092*/ 	.short	0x0000
        /*0094*/ 	.byte	0x00, 0xf5, 0x21, 0x00


	//----- nvinfo : EIATTR_SPARSE_MMA_MASK
	.align		4
.L_431:
        /*0098*/ 	.byte	0x03, 0x50
        /*009a*/ 	.short	0x0000


	//----- nvinfo : EIATTR_MAXREG_COUNT
	.align		4
        /*009c*/ 	.byte	0x03, 0x1b
        /*009e*/ 	.short	0x00ff


	//----- nvinfo : EIATTR_NUM_BARRIERS
	.align		4
        /*00a0*/ 	.byte	0x02, 0x4c
        /*00a2*/ 	.byte	0x01
	.zero		1


	//----- nvinfo : EIATTR_MERCURY_ISA_VERSION
	.align		4
        /*00a4*/ 	.byte	0x03, 0x5f
        /*00a6*/ 	.short	0x0101


	//----- nvinfo : EIATTR_COOP_GROUP_MASK_REGIDS
	.align		4
        /*00a8*/ 	.byte	0x04, 0x29
        /*00aa*/ 	.short	(.L_433 - .L_432)


	//   ....[0]....
.L_432:
        /*00ac*/ 	.word	0xffffffff


	//   ....[1]....
        /*00b0*/ 	.word	0xffffffff


	//   ....[2]....
        /*00b4*/ 	.word	0xffffffff


	//   ....[3]....
        /*00b8*/ 	.word	0xffffffff


	//   ....[4]....
        /*00bc*/ 	.word	0xffffffff


	//   ....[5]....
        /*00c0*/ 	.word	0xffffffff


	//   ....[6]....
        /*00c4*/ 	.word	0xffffffff


	//   ....[7]....
        /*00c8*/ 	.word	0xffffffff


	//   ....[8]....
        /*00cc*/ 	.word	0xffffffff


	//   ....[9]....
        /*00d0*/ 	.word	0xffffffff


	//   ....[10]....
        /*00d4*/ 	.word	0xffffffff


	//   ....[11]....
        /*00d8*/ 	.word	0xffffffff


	//   ....[12]....
        /*00dc*/ 	.word	0xffffffff


	//   ....[13]....
        /*00e0*/ 	.word	0xffffffff


	//   ....[14]....
        /*00e4*/ 	.word	0xffffffff


	//   ....[15]....
        /*00e8*/ 	.word	0xffffffff


	//   ....[16]....
        /*00ec*/ 	.word	0xffffffff


	//   ....[17]....
        /*00f0*/ 	.word	0xffffffff


	//   ....[18]....
        /*00f4*/ 	.word	0xffffffff


	//   ....[19]....
        /*00f8*/ 	.word	0xffffffff


	//----- nvinfo : EIATTR_COOP_GROUP_INSTR_OFFSETS
	.align		4
.L_433:
        /*00fc*/ 	.byte	0x04, 0x28
        /*00fe*/ 	.short	(.L_435 - .L_434)


	//   ....[0]....
.L_434:
        /*0100*/ 	.word	0x00000650


	//   ....[1]....
        /*0104*/ 	.word	0x000006d0


	//   ....[2]....
        /*0108*/ 	.word	0x00000710


	//   ....[3]....
        /*010c*/ 	.word	0x00000740


	//   ....[4]....
        /*0110*/ 	.word	0x00000760


	//   ....[5]....
        /*0114*/ 	.word	0x000007e0


	//   ....[6]....
        /*0118*/ 	.word	0x00000800


	//   ....[7]....
        /*011c*/ 	.word	0x00000820


	//   ....[8]....
        /*0120*/ 	.word	0x00000840


	//   ....[9]....
        /*0124*/ 	.word	0x00000860


	//   ....[10]....
        /*0128*/ 	.word	0x00000b60


	//   ....[11]....
        /*012c*/ 	.word	0x00000bc0


	//   ....[12]....
        /*0130*/ 	.word	0x00000bf0


	//   ....[13]....
        /*0134*/ 	.word	0x00000c10


	//   ....[14]....
        /*0138*/ 	.word	0x00000c30


	//   ....[15]....
        /*013c*/ 	.word	0x00000cb0


	//   ....[16]....
        /*0140*/ 	.word	0x00000cd0


	//   ....[17]....
        /*0144*/ 	.word	0x00000cf0


	//   ....[18]....
        /*0148*/ 	.word	0x00000d10


	//   ....[19]....
        /*014c*/ 	.word	0x00000d40


	//----- nvinfo : EIATTR_VRC_CTA_INIT_COUNT
	.align		4
.L_435:
        /*0150*/ 	.byte	0x02, 0x4a
	.zero		1
	.zero		1


	//----- nvinfo : EIATTR_EXIT_INSTR_OFFSETS
	.align		4
        /*0154*/ 	.byte	0x04, 0x1c
        /*0156*/ 	.short	(.L_437 - .L_436)


	//   ....[0]....
.L_436:
        /*0158*/ 	.word	0x00000de0


	//   ....[1]....
        /*015c*/ 	.word	0x00001090


	//   ....[2]....
        /*0160*/ 	.word	0x00001260


	//   ....[3]....
        /*0164*/ 	.word	0x00001420


	//   ....[4]....
        /*0168*/ 	.word	0x00001450


	//   ....[5]....
        /*016c*/ 	.word	0x00001650


	//   ....[6]....
        /*0170*/ 	.word	0x00001670


	//   ....[7]....
        /*0174*/ 	.word	0x000018e0


	//   ....[8]....
        /*0178*/ 	.word	0x00001a90


	//   ....[9]....
        /*017c*/ 	.word	0x00001c30


	//   ....[10]....
        /*0180*/ 	.word	0x00001c60


	//   ....[11]....
        /*0184*/ 	.word	0x00001e40


	//   ....[12]....
        /*0188*/ 	.word	0x00001ea0


	//   ....[13]....
        /*018c*/ 	.word	0x00002170


	//   ....[14]....
        /*0190*/ 	.word	0x00002360


	//   ....[15]....
        /*0194*/ 	.word	0x00002540


	//   ....[16]....
        /*0198*/ 	.word	0x00002570


	//   ....[17]....
        /*019c*/ 	.word	0x00002790


	//   ....[18]....
        /*01a0*/ 	.word	0x000027b0


	//   ....[19]....
        /*01a4*/ 	.word	0x00002a40


	//   ....[20]....
        /*01a8*/ 	.word	0x00002c10


	//   ....[21]....
        /*01ac*/ 	.word	0x00002dd0


	//   ....[22]....
        /*01b0*/ 	.word	0x00002e00


	//   ....[23]....
        /*01b4*/ 	.word	0x00003000


	//----- nvinfo : EIATTR_CRS_STACK_SIZE
	.align		4
.L_437:
        /*01b8*/ 	.byte	0x04, 0x1e
        /*01ba*/ 	.short	(.L_439 - .L_438)
.L_438:
        /*01bc*/ 	.word	0x00000000


	//----- nvinfo : EIATTR_CBANK_PARAM_SIZE
	.align		4
.L_439:
        /*01c0*/ 	.byte	0x03, 0x19
        /*01c2*/ 	.short	0x0031


	//----- nvinfo : EIATTR_PARAM_CBANK
	.align		4
        /*01c4*/ 	.byte	0x04, 0x0a
        /*01c6*/ 	.short	(.L_441 - .L_440)
	.align		4
.L_440:
        /*01c8*/ 	.word	index@(.nv.constant0._Z17layer_norm_kernelILi7EEvPK6__halfS2_S2_PS0_ffiib)
        /*01cc*/ 	.short	0x0380
        /*01ce*/ 	.short	0x0031


	//----- nvinfo : EIATTR_SW_WAR
	.align		4
.L_441:
        /*01d0*/ 	.byte	0x04, 0x36
        /*01d2*/ 	.short	(.L_443 - .L_442)
.L_442:
        /*01d4*/ 	.word	0x00000008
.L_443:


//--------------------- .nv.info._Z17layer_norm_kernelILi6EEvPK6__halfS2_S2_PS0_ffiib --------------------------
	.section	.nv.info._Z17layer_norm_kernelILi6EEvPK6__halfS2_S2_PS0_ffiib,"",@"SHT_CUDA_INFO"
	.sectionflags	@""
	.align	4


	//----- nvinfo : EIATTR_CUDA_API_VERSION
	.align		4
        /*0000*/ 	.byte	0x04, 0x37
        /*0002*/ 	.short	(.L_445 - .L_444)
.L_444:
        /*0004*/ 	.word	0x00000082


	//----- nvinfo : EIATTR_KPARAM_INFO
	.align		4
.L_445:
        /*0008*/ 	.byte	0x04, 0x17
        /*000a*/ 	.short	(.L_447 - .L_446)
.L_446:
        /*000c*/ 	.word	0x00000000
        /*0010*/ 	.short	0x0008
        /*0012*/ 	.short	0x0030
        /*0014*/ 	.byte	0x00, 0xf0, 0x05, 0x00


	//----- nvinfo : EIATTR_KPARAM_INFO
	.align		4
.L_447:
        /*0018*/ 	.byte	0x04, 0x17
        /*001a*/ 	.short	(.L_449 - .L_448)
.L_448:
        /*001c*/ 	.word	0x00000000
        /*0020*/ 	.short	0x0007
        /*0022*/ 	.short	0x002c
        /*0024*/ 	.byte	0x00, 0xf0, 0x11, 0x00


	//----- nvinfo : EIATTR_KPARAM_INFO
	.align		4
.L_449:
        /*0028*/ 	.byte	0x04, 0x17
        /*002a*/ 	.short	(.L_451 - .L_450)
.L_450:
        /*002c*/ 	.word	0x00000000
        /*0030*/ 	.short	0x0006
        /*0032*/ 	.short	0x0028
        /*0034*/ 	.byte	0x00, 0xf0, 0x11, 0x00


	//----- nvinfo : EIATTR_KPARAM_INFO
	.align		4
.L_451:
        /*0038*/ 	.byte	0x04, 0x17
        /*003a*/ 	.short	(.L_453 - .L_452)
.L_452:
        /*003c*/ 	.word	0x00000000
        /*0040*/ 	.short	0x0005
        /*0042*/ 	.short	0x0024
        /*0044*/ 	.byte	0x00, 0xf0, 0x11, 0x00


	//----- nvinfo : EIATTR_KPARAM_INFO
	.align		4
.L_453:
        /*0048*/ 	.byte	0x04, 0x17
        /*004a*/ 	.short	(.L_455 - .L_454)
.L_454:
        /*004c*/ 	.word	0x00000000
        /*0050*/ 	.short	0x0004
        /*0052*/ 	.short	0x0020
        /*0054*/ 	.byte	0x00, 0xf0, 0x11, 0x00


	//----- nvinfo : EIATTR_KPARAM_INFO
	.align		4
.L_455:
        /*0058*/ 	.byte	0x04, 0x17
        /*005a*/ 	.short	(.L_457 - .L_456)
.L_456:
        /*005c*/ 	.word	0x00000000
        /*0060*/ 	.short	0x0003
        /*0062*/ 	.short	0x0018
        /*0064*/ 	.byte	0x00, 0xf5, 0x21, 0x00


	//----- nvinfo : EIATTR_KPARAM_INFO
	.align		4
.L_457:
        /*0068*/ 	.byte	0x04, 0x17
        /*006a*/ 	.short	(.L_459 - .L_458)
.L_458:
        /*006c*/ 	.word	0x00000000
        /*0070*/ 	.short	0x0002
        /*0072*/ 	.short	0x0010
        /*0074*/ 	.byte	0x00, 0xf5, 0x21, 0x00


	//----- nvinfo : EIATTR_KPARAM_INFO
	.align		4
.L_459:
        /*0078*/ 	.byte	0x04, 0x17
        /*007a*/ 	.short	(.L_461 - .L_460)
.L_460:
        /*007c*/ 	.word	0x00000000
        /*0080*/ 	.short	0x0001
        /*0082*/ 	.short	0x0008
        /*0084*/ 	.byte	0x00, 0xf5, 0x21, 0x00


	//----- nvinfo : EIATTR_KPARAM_INFO
	.align		4
.L_461:
        /*0088*/ 	.byte	0x04, 0x17
        /*008a*/ 	.short	(.L_463 - .L_462)
.L_462:
        /*008c*/ 	.word	0x00000000
        /*0090*/ 	.short	0x0000
        /*0092*/ 	.short	0x0000
        /*0094*/ 	.byte	0x00, 0xf5, 0x21, 0x00


	//----- nvinfo : EIATTR_SPARSE_MMA_MASK
	.align		4
.L_463:
        /*0098*/ 	.byte	0x03, 0x50
        /*009a*/ 	.short	0x0000


	//----- nvinfo : EIATTR_MAXREG_COUNT
	.align		4
        /*009c*/ 	.byte	0x03, 0x1b
        /*009e*/ 	.short	0x00ff


	//----- nvinfo : EIATTR_NUM_BARRIERS
	.align		4
        /*00a0*/ 	.byte	0x02, 0x4c
        /*00a2*/ 	.byte	0x01
	.zero		1


	//----- nvinfo : EIATTR_MERCURY_ISA_VERSION
	.align		4
        /*00a4*/ 	.byte	0x03, 0x5f
        /*00a6*/ 	.short	0x0101


	//----- nvinfo : EIATTR_COOP_GROUP_MASK_REGIDS
	.align		4
        /*00a8*/ 	.byte	0x04, 0x29
        /*00aa*/ 	.short	(.L_465 - .L_464)


	//   ....[0]....
.L_464:
        /*00ac*/ 	.word	0xffffffff


	//   ....[1]....
        /*00b0*/ 	.word	0xffffffff


	//   ....[2]....
        /*00b4*/ 	.word	0xffffffff


	//   ....[3]....
        /*00b8*/ 	.word	0xffffffff


	//   ....[4]....
        /*00bc*/ 	.word	0xffffffff


	//   ....[5]....
        /*00c0*/ 	.word	0xffffffff


	//   ....[6]....
        /*00c4*/ 	.word	0xffffffff


	//   ....[7]....
        /*00c8*/ 	.word	0xffffffff


	//   ....[8]....
        /*00cc*/ 	.word	0xffffffff


	//   ....[9]....
        /*00d0*/ 	.word	0xffffffff


	//   ....[10]....
        /*00d4*/ 	.word	0xffffffff


	//   ....[11]....
        /*00d8*/ 	.word	0xffffffff


	//   ....[12]....
        /*00dc*/ 	.word	0xffffffff


	//   ....[13]....
        /*00e0*/ 	.word	0xffffffff


	//   ....[14]....
        /*00e4*/ 	.word	0xffffffff


	//   ....[15]....
        /*00e8*/ 	.word	0xffffffff


	//   ....[16]....
        /*00ec*/ 	.word	0xffffffff


	//   ....[17]....
        /*00f0*/ 	.word	0xffffffff


	//   ....[18]....
        /*00f4*/ 	.word	0xffffffff


	//   ....[19]....
        /*00f8*/ 	.word	0xffffffff


	//----- nvinfo : EIATTR_COOP_GROUP_INSTR_OFFSETS
	.align		4
.L_465:
        /*00fc*/ 	.byte	0x04, 0x28
        /*00fe*/ 	.short	(.L_467 - .L_466)


	//   ....[0]....
.L_466:
        /*0100*/ 	.word	0x000005a0


	//   ....[1]....
        /*0104*/ 	.word	0x00000640


	//   ....[2]....
        /*0108*/ 	.word	0x00000680


	//   ....[3]....
        /*010c*/ 	.word	0x000006a0


	//   ....[4]....
        /*0110*/ 	.word	0x000006c0


	//   ....[5]....
        /*0114*/ 	.word	0x00000720


	//   ....[6]....
        /*0118*/ 	.word	0x00000740


	//   ....[7]....
        /*011c*/ 	.word	0x00000760


	//   ....[8]....
        /*0120*/ 	.word	0x00000780


	//   ....[9]....
        /*0124*/ 	.word	0x000007a0


	//   ....[10]....
        /*0128*/ 	.word	0x00000a20


	//   ....[11]....
        /*012c*/ 	.word	0x00000a70


	//   ....[12]....
        /*0130*/ 	.word	0x00000a90


	//   ....[13]....
        /*0134*/ 	.word	0x00000ab0


	//   ....[14]....
        /*0138*/ 	.word	0x00000ad0


	//   ....[15]....
        /*013c*/ 	.word	0x00000b20


	//   ....[16]....
        /*0140*/ 	.word	0x00000b40


	//   ....[17]....
        /*0144*/ 	.word	0x00000b60


	//   ....[18]....
        /*0148*/ 	.word	0x00000b80


	//   ....[19]....
        /*014c*/ 	.word	0x00000bb0


	//----- nvinfo : EIATTR_VRC_CTA_INIT_COUNT
	.align		4
.L_467:
        /*0150*/ 	.byte	0x02, 0x4a
	.zero		1
	.zero		1


	//----- nvinfo : EIATTR_EXIT_INSTR_OFFSETS
	.align		4
        /*0154*/ 	.byte	0x04, 0x1c
        /*0156*/ 	.short	(.L_469 - .L_468)


	//   ....[0]....
.L_468:
        /*0158*/ 	.word	0x00000c50


	//   ....[1]....
        /*015c*/ 	.word	0x00000e40


	//   ....[2]....
        /*0160*/ 	.word	0x00000f70


	//   ....[3]....
        /*0164*/ 	.word	0x00000fa0


	//   ....[4]....
        /*0168*/ 	.word	0x000010f0


	//   ....[5]....
        /*016c*/ 	.word	0x00001260


	//   ....[6]....
        /*0170*/ 	.word	0x00001280


	//   ....[7]....
        /*0174*/ 	.word	0x00001430


	//   ....[8]....
        /*0178*/ 	.word	0x00001540


	//   ....[9]....
        /*017c*/ 	.word	0x00001570


	//   ....[10]....
        /*0180*/ 	.word	0x000016a0


	//   ....[11]....
        /*0184*/ 	.word	0x000017f0


	//   ....[12]....
        /*0188*/ 	.word	0x00001850


	//   ....[13]....
        /*018c*/ 	.word	0x00001a60


	//   ....[14]....
        /*0190*/ 	.word	0x00001bb0


	//   ....[15]....
        /*0194*/ 	.word	0x00001be0


	//   ....[16]....
        /*0198*/ 	.word	0x00001d50


	//   ....[17]....
        /*019c*/ 	.word	0x00001ee0


	//   ....[18]....
        /*01a0*/ 	.word	0x00001f00


	//   ....[19]....
        /*01a4*/ 	.word	0x000020d0


	//   ....[20]....
        /*01a8*/ 	.word	0x00002200


	//   ....[21]....
        /*01ac*/ 	.word	0x00002230


	//   ....[22]....
        /*01b0*/ 	.word	0x00002380


	//   ....[23]....
        /*01b4*/ 	.word	0x000024f0


	//----- nvinfo : EIATTR_CRS_STACK_SIZE
	.align		4
.L_469:
        /*01b8*/ 	.byte	0x04, 0x1e
        /*01ba*/ 	.short	(.L_471 - .L_470)
.L_470:
        /*01bc*/ 	.word	0x00000000


	//----- nvinfo : EIATTR_CBANK_PARAM_SIZE
	.align		4
.L_471:
        /*01c0*/ 	.byte	0x03, 0x19
        /*01c2*/ 	.short	0x0031


	//----- nvinfo : EIATTR_PARAM_CBANK
	.align		4
        /*01c4*/ 	.byte	0x04, 0x0a
        /*01c6*/ 	.short	(.L_473 - .L_472)
	.align		4
.L_472:
        /*01c8*/ 	.word	index@(.nv.constant0._Z17layer_norm_kernelILi6EEvPK6__halfS2_S2_PS0_ffiib)
        /*01cc*/ 	.short	0x0380
        /*01ce*/ 	.short	0x0031


	//----- nvinfo : EIATTR_SW_WAR
	.align		4
.L_473:
        /*01d0*/ 	.byte	0x04, 0x36
        /*01d2*/ 	.short	(.L_475 - .L_474)
.L_474:
        /*01d4*/ 	.word	0x00000008
.L_475:


//--------------------- .nv.info._Z17layer_norm_kernelILi5EEvPK6__halfS2_S2_PS0_ffiib --------------------------
	.section	.nv.info._Z17layer_norm_kernelILi5EEvPK6__halfS2_S2_PS0_ffiib,"",@"SHT_CUDA_INFO"
	.sectionflags	@""
	.align	4


	//----- nvinfo : EIATTR_CUDA_API_VERSION
	.align		4
        /*0000*/ 	.byte	0x04, 0x37
        /*0002*/ 	.short	(.L_477 - .L_476)
.L_476:
        /*0004*/ 	.word	0x00000082


	//----- nvinfo : EIATTR_KPARAM_INFO
	.align		4
.L_477:
        /*0008*/ 	.byte	0x04, 0x17
        /*000a*/ 	.short	(.L_479 - .L_478)
.L_478:
        /*000c*/ 	.word	0x00000000
        /*0010*/ 	.short	0x0008
        /*0012*/ 	.short	0x0030
        /*0014*/ 	.byte	0x00, 0xf0, 0x05, 0x00


	//----- nvinfo : EIATTR_KPARAM_INFO
	.align		4
.L_479:
        /*0018*/ 	.byte	0x04, 0x17
        /*001a*/ 	.short	(.L_481 - .L_480)
.L_480:
        /*001c*/ 	.word	0x00000000
        /*0020*/ 	.short	0x0007
        /*0022*/ 	.short	0x002c
        /*0024*/ 	.byte	0x00, 0xf0, 0x11, 0x00


	//----- nvinfo : EIATTR_KPARAM_INFO
	.align		4
.L_481:
        /*0028*/ 	.byte	0x04, 0x17
        /*002a*/ 	.short	(.L_483 - .L_482)
.L_482:
        /*002c*/ 	.word	0x00000000
        /*0030*/ 	.short	0x0006
        /*0032*/ 	.short	0x0028
        /*0034*/ 	.byte	0x00, 0xf0, 0x11, 0x00


	//----- nvinfo : EIATTR_KPARAM_INFO
	.align		4
.L_483:
        /*0038*/ 	.byte	0x04, 0x17
        /*003a*/ 	.short	(.L_485 - .L_484)
.L_484:
        /*003c*/ 	.word	0x00000000
        /*0040*/ 	.short	0x0005
        /*0042*/ 	.short	0x0024
        /*0044*/ 	.byte	0x00, 0xf0, 0x11, 0x00


	//----- nvinfo : EIATTR_KPARAM_INFO
	.align		4
.L_485:
        /*0048*/ 	.byte	0x04, 0x17
        /*004a*/ 	.short	(.L_487 - .L_486)
.L_486:
        /*004c*/ 	.word	0x00000000
        /*0050*/ 	.short	0x0004
        /*0052*/ 	.short	0x0020
        /*0054*/ 	.byte	0x00, 0xf0, 0x11, 0x00


	//----- nvinfo : EIATTR_KPARAM_INFO
	.align		4
.L_487:
        /*0058*/ 	.byte	0x04, 0x17
        /*005a*/ 	.short	(.L_489 - .L_488)
.L_488:
        /*005c*/ 	.word	0x00000000
        /*0060*/ 	.short	0x0003
        /*0062*/ 	.short	0x0018
        /*0064*/ 	.byte	0x00, 0xf5, 0x21, 0x00


	//----- nvinfo : EIATTR_KPARAM_INFO
	.align		4
.L_489:
        /*0068*/ 	.byte	0x04, 0x17
        /*006a*/ 	.short	(.L_491 - .L_490)
.L_490:
        /*006c*/ 	.word	0x00000000
        /*0070*/ 	.short	0x0002
        /*0072*/ 	.short	0x0010
        /*0074*/ 	.byte	0x00, 0xf5, 0x21, 0x00


	//----- nvinfo : EIATTR_KPARAM_INFO
	.align		4
.L_491:
        /*0078*/ 	.byte	0x04, 0x17
        /*007a*/ 	.short	(.L_493 - .L_492)
.L_492:
        /*007c*/ 	.word	0x00000000
        /*0080*/ 	.short	0x0001
        /*0082*/ 	.short	0x0008
        /*0084*/ 	.byte	0x00, 0xf5, 0x21, 0x00


	//----- nvinfo : EIATTR_KPARAM_INFO
	.align		4
.L_493:
        /*0088*/ 	.byte	0x04, 0x17
        /*008a*/ 	.short	(.L_495 - .L_494)
.L_494:
        /*008c*/ 	.word	0x00000000
        /*0090*/ 	.short	0x0000
        /*0092*/ 	.short	0x0000
        /*0094*/ 	.byte	0x00, 0xf5, 0x21, 0x00


	//----- nvinfo : EIATTR_SPARSE_MMA_MASK
	.align		4
.L_495:
        /*0098*/ 	.byte	0x03, 0x50
        /*009a*/ 	.short	0x0000


	//----- nvinfo : EIATTR_MAXREG_COUNT
	.align		4
        /*009c*/ 	.byte	0x03, 0x1b
        /*009e*/ 	.short	0x00ff


	//----- nvinfo : EIATTR_NUM_BARRIERS
	.align		4
        /*00a0*/ 	.byte	0x02, 0x4c
        /*00a2*/ 	.byte	0x01
	.zero		1


	//----- nvinfo : EIATTR_MERCURY_ISA_VERSION
	.align		4
        /*00a4*/ 	.byte	0x03, 0x5f
        /*00a6*/ 	.short	0x0101


	//----- nvinfo : EIATTR_COOP_GROUP_MASK_REGIDS
	.align		4
        /*00a8*/ 	.byte	0x04, 0x29
        /*00aa*/ 	.short	(.L_497 - .L_496)


	//   ....[0]....
.L_496:
        /*00ac*/ 	.word	0xffffffff


	//   ....[1]....
        /*00b0*/ 	.word	0xffffffff


	//   ....[2]....
        /*00b4*/ 	.word	0xffffffff


	//   ....[3]....
        /*00b8*/ 	.word	0xffffffff


	//   ....[4]....
        /*00bc*/ 	.word	0xffffffff


	//   ....[5]....
        /*00c0*/ 	.word	0xffffffff


	//   ....[6]....
        /*00c4*/ 	.word	0xffffffff


	//   ....[7]....
        /*00c8*/ 	.word	0xffffffff


	//   ....[8]....
        /*00cc*/ 	.word	0xffffffff


	//   ....[9]....
        /*00d0*/ 	.word	0xffffffff


	//   ....[10]....
        /*00d4*/ 	.word	0xffffffff


	//   ....[11]....
        /*00d8*/ 	.word	0xffffffff


	//   ....[12]....
        /*00dc*/ 	.word	0xffffffff


	//   ....[13]....
        /*00e0*/ 	.word	0xffffffff


	//   ....[14]....
        /*00e4*/ 	.word	0xffffffff


	//   ....[15]....
        /*00e8*/ 	.word	0xffffffff


	//   ....[16]....
        /*00ec*/ 	.word	0xffffffff


	//   ....[17]....
        /*00f0*/ 	.word	0xffffffff


	//   ....[18]....
        /*00f4*/ 	.word	0xffffffff


	//   ....[19]....
        /*00f8*/ 	.word	0xffffffff


	//----- nvinfo : EIATTR_COOP_GROUP_INSTR_OFFSETS
	.align		4
.L_497:
        /*00fc*/ 	.byte	0x04, 0x28
        /*00fe*/ 	.short	(.L_499 - .L_498)


	//   ....[0]....
.L_498:
        /*0100*/ 	.word	0x000004d0


	//   ....[1]....
        /*0104*/ 	.word	0x00000550


	//   ....[2]....
        /*0108*/ 	.word	0x00000590


	//   ....[3]....
        /*010c*/ 	.word	0x000005b0


	//   ....[4]....
        /*0110*/ 	.word	0x000005d0


	//   ....[5]....
        /*0114*/ 	.word	0x00000620


	//   ....[6]....
        /*0118*/ 	.word	0x00000640


	//   ....[7]....
        /*011c*/ 	.word	0x00000660


	//   ....[8]....
        /*0120*/ 	.word	0x00000690


	//   ....[9]....
        /*0124*/ 	.word	0x000006d0


	//   ....[10]....
        /*0128*/ 	.word	0x00000910


	//   ....[11]....
        /*012c*/ 	.word	0x00000970


	//   ....[12]....
        /*0130*/ 	.word	0x000009c0


	//   ....[13]....
        /*0134*/ 	.word	0x000009f0


	//   ....[14]....
        /*0138*/ 	.word	0x00000a10


	//   ....[15]....
        /*013c*/ 	.word	0x00000a60


	//   ....[16]....
        /*0140*/ 	.word	0x00000a80


	//   ....[17]....
        /*0144*/ 	.word	0x00000aa0


	//   ....[18]....
        /*0148*/ 	.word	0x00000ac0


	//   ....[19]....
        /*014c*/ 	.word	0x00000af0


	//----- nvinfo : EIATTR_VRC_CTA_INIT_COUNT
	.align		4
.L_499:
        /*0150*/ 	.byte	0x02, 0x4a
	.zero		1
	.zero		1


	//----- nvinfo : EIATTR_EXIT_INSTR_OFFSETS
	.align		4
        /*0154*/ 	.byte	0x04, 0x1c
        /*0156*/ 	.short	(.L_501 - .L_500)


	//   ....[0]....
.L_500:
        /*0158*/ 	.word	0x00000b90


	//   ....[1]....
        /*015c*/ 	.word	0x00000dd0


	//   ....[2]....
        /*0160*/ 	.word	0x00000e00


	//   ....[3]....
        /*0164*/ 	.word	0x00000f90


	//   ....[4]....
        /*0168*/ 	.word	0x00001120


	//   ....[5]....
        /*016c*/ 	.word	0x000012e0


	//   ....[6]....
        /*0170*/ 	.word	0x00001300


	//   ....[7]....
        /*0174*/ 	.word	0x00001500


	//   ....[8]....
        /*0178*/ 	.word	0x00001530


	//   ....[9]....
        /*017c*/ 	.word	0x000016a0


	//   ....[10]....
        /*0180*/ 	.word	0x00001810


	//   ....[11]....
        /*0184*/ 	.word	0x000019b0


	//   ....[12]....
        /*0188*/ 	.word	0x00001a10


	//   ....[13]....
        /*018c*/ 	.word	0x00001c70


	//   ....[14]....
        /*0190*/ 	.word	0x00001ca0


	//   ....[15]....
        /*0194*/ 	.word	0x00001e50


	//   ....[16]....
        /*0198*/ 	.word	0x00002000


	//   ....[17]....
        /*019c*/ 	.word	0x000021e0


	//   ....[18]....
        /*01a0*/ 	.word	0x00002200


	//   ....[19]....
        /*01a4*/ 	.word	0x00002420


	//   ....[20]....
        /*01a8*/ 	.word	0x00002450


	//   ....[21]....
        /*01ac*/ 	.word	0x000025e0


	//   ....[22]....
        /*01b0*/ 	.word	0x00002770


	//   ....[23]....
        /*01b4*/ 	.word	0x00002930


	//----- nvinfo : EIATTR_CRS_STACK_SIZE
	.align		4
.L_501:
        /*01b8*/ 	.byte	0x04, 0x1e
        /*01ba*/ 	.short	(.L_503 - .L_502)
.L_502:
        /*01bc*/ 	.word	0x00000000


	//----- nvinfo : EIATTR_CBANK_PARAM_SIZE
	.align		4
.L_503:
        /*01c0*/ 	.byte	0x03, 0x19
        /*01c2*/ 	.short	0x0031


	//----- nvinfo : EIATTR_PARAM_CBANK
	.align		4
        /*01c4*/ 	.byte	0x04, 0x0a
        /*01c6*/ 	.short	(.L_505 - .L_504)
	.align		4
.L_504:
        /*01c8*/ 	.word	index@(.nv.constant0._Z17layer_norm_kernelILi5EEvPK6__halfS2_S2_PS0_ffiib)
        /*01cc*/ 	.short	0x0380
        /*01ce*/ 	.short	0x0031


	//----- nvinfo : EIATTR_SW_WAR
	.align		4
.L_505:
        /*01d0*/ 	.byte	0x04, 0x36
        /*01d2*/ 	.short	(.L_507 - .L_506)
.L_506:
        /*01d4*/ 	.word	0x00000008
.L_507:


//--------------------- .nv.info._Z17layer_norm_kernelILi4EEvPK6__halfS2_S2_PS0_ffiib --------------------------
	.section	.nv.info._Z17layer_norm_kernelILi4EEvPK6__halfS2_S2_PS0_ffiib,"",@"SHT_CUDA_INFO"
	.sectionflags	@""
	.align	4


	//----- nvinfo : EIATTR_CUDA_API_VERSION
	.align		4
        /*0000*/ 	.byte	0x04, 0x37
        /*0002*/ 	.short	(.L_509 - .L_508)
.L_508:
        /*0004*/ 	.word	0x00000082


	//----- nvinfo : EIATTR_KPARAM_INFO
	.align		4
.L_509:
        /*0008*/ 	.byte	0x04, 0x17
        /*000a*/ 	.short	(.L_511 - .L_510)
.L_510:
        /*000c*/ 	.word	0x00000000
        /*0010*/ 	.short	0x0008
        /*0012*/ 	.short	0x0030
        /*0014*/ 	.byte	0x00, 0xf0, 0x05, 0x00


	//----- nvinfo : EIATTR_KPARAM_INFO
	.align		4
.L_511:
        /*0018*/ 	.byte	0x04, 0x17
        /*001a*/ 	.short	(.L_513 - .L_512)
.L_512:
        /*001c*/ 	.word	0x00000000
        /*0020*/ 	.short	0x0007
        /*0022*/ 	.short	0x002c
        /*0024*/ 	.byte	0x00, 0xf0, 0x11, 0x00


	//----- nvinfo : EIATTR_KPARAM_INFO
	.align		4
.L_513:
        /*0028*/ 	.byte	0x04, 0x17
        /*002a*/ 	.short	(.L_515 - .L_514)
.L_514:
        /*002c*/ 	.word	0x00000000
        /*0030*/ 	.short	0x0006
        /*0032*/ 	.short	0x0028
        /*0034*/ 	.byte	0x00, 0xf0, 0x11, 0x00


	//----- nvinfo : EIATTR_KPARAM_INFO
	.align		4
.L_515:
        /*0038*/ 	.byte	0x04, 0x17
        /*003a*/ 	.short	(.L_517 - .L_516)
.L_516:
        /*003c*/ 	.word	0x00000000
        /*0040*/ 	.short	0x0005
        /*0042*/ 	.short	0x0024
        /*0044*/ 	.byte	0x00, 0xf0, 0x11, 0x00


	//----- nvinfo : EIATTR_KPARAM_INFO
	.align		4
.L_517:
        /*0048*/ 	.byte	0x04, 0x17
        /*004a*/ 	.short	(.L_519 - .L_518)
.L_518:
        /*004c*/ 	.word	0x00000000
        /*0050*/ 	.short	0x0004
        /*0052*/ 	.short	0x0020
        /*0054*/ 	.byte	0x00, 0xf0, 0x11, 0x00


	//----- nvinfo : EIATTR_KPARAM_INFO
	.align		4
.L_519:
        /*0058*/ 	.byte	0x04, 0x17
        /*005a*/ 	.short	(.L_521 - .L_520)
.L_520:
        /*005c*/ 	.word	0x00000000
        /*0060*/ 	.short	0x0003
        /*0062*/ 	.short	0x0018
        /*0064*/ 	.byte	0x00, 0xf5, 0x21, 0x00


	//----- nvinfo : EIATTR_KPARAM_INFO
	.align		4
.L_521:
        /*0068*/ 	.byte	0x04, 0x17
        /*006a*/ 	.short	(.L_523 - .L_522)
.L_522:
        /*006c*/ 	.word	0x00000000
        /*0070*/ 	.short	0x0002
        /*0072*/ 	.short	0x0010
        /*0074*/ 	.byte	0x00, 0xf5, 0x21, 0x00


	//----- nvinfo : EIATTR_KPARAM_INFO
	.align		4
.L_523:
        /*0078*/ 	.byte	0x04, 0x17
        /*007a*/ 	.short	(.L_525 - .L_524)
.L_524:
        /*007c*/ 	.word	0x00000000
        /*0080*/ 	.short	0x0001
        /*0082*/ 	.short	0x0008
        /*0084*/ 	.byte	0x00, 0xf5, 0x21, 0x00


	//----- nvinfo : EIATTR_KPARAM_INFO
	.align		4
.L_525:
        /*0088*/ 	.byte	0x04, 0x17
        /*008a*/ 	.short	(.L_527 - .L_526)
.L_526:
        /*008c*/ 	.word	0x00000000
        /*0090*/ 	.short	0x0000
        /*0092*/ 	.short	0x0000
        /*0094*/ 	.byte	0x00, 0xf5, 0x21, 0x00


	//----- nvinfo : EIATTR_SPARSE_MMA_MASK
	.align		4
.L_527:
        /*0098*/ 	.byte	0x03, 0x50
        /*009a*/ 	.short	0x0000


	//----- nvinfo : EIATTR_MAXREG_COUNT
	.align		4
        /*009c*/ 	.byte	0x03, 0x1b
        /*009e*/ 	.short	0x00ff


	//----- nvinfo : EIATTR_NUM_BARRIERS
	.align		4
        /*00a0*/ 	.byte	0x02, 0x4c
        /*00a2*/ 	.byte	0x01
	.zero		1


	//----- nvinfo : EIATTR_MERCURY_ISA_VERSION
	.align		4
        /*00a4*/ 	.byte	0x03, 0x5f
        /*00a6*/ 	.short	0x0101


	//----- nvinfo : EIATTR_COOP_GROUP_MASK_REGIDS
	.align		4
        /*00a8*/ 	.byte	0x04, 0x29
        /*00aa*/ 	.short	(.L_529 - .L_528)


	//   ....[0]....
.L_528:
        /*00ac*/ 	.word	0xffffffff


	//   ....[1]....
        /*00b0*/ 	.word	0xffffffff


	//   ....[2]....
        /*00b4*/ 	.word	0xffffffff


	//   ....[3]....
        /*00b8*/ 	.word	0xffffffff


	//   ....[4]....
        /*00bc*/ 	.word	0xffffffff


	//   ....[5]....
        /*00c0*/ 	.word	0xffffffff


	//   ....[6]....
        /*00c4*/ 	.word	0xffffffff


	//   ....[7]....
        /*00c8*/ 	.word	0xffffffff


	//   ....[8]....
        /*00cc*/ 	.word	0xffffffff


	//   ....[9]....
        /*00d0*/ 	.word	0xffffffff


	//   ....[10]....
        /*00d4*/ 	.word	0xffffffff


	//   ....[11]....
        /*00d8*/ 	.word	0xffffffff


	//   ....[12]....
        /*00dc*/ 	.word	0xffffffff


	//   ....[13]....
        /*00e0*/ 	.word	0xffffffff


	//   ....[14]....
        /*00e4*/ 	.word	0xffffffff


	//   ....[15]....
        /*00e8*/ 	.word	0xffffffff


	//   ....[16]....
        /*00ec*/ 	.word	0xffffffff


	//   ....[17]....
        /*00f0*/ 	.word	0xffffffff


	//   ....[18]....
        /*00f4*/ 	.word	0xffffffff


	//   ....[19]....
        /*00f8*/ 	.word	0xffffffff


	//----- nvinfo : EIATTR_COOP_GROUP_INSTR_OFFSETS
	.align		4
.L_529:
        /*00fc*/ 	.byte	0x04, 0x28
        /*00fe*/ 	.short	(.L_531 - .L_530)


	//   ....[0]....
.L_530:
        /*0100*/ 	.word	0x00000400


	//   ....[1]....
        /*0104*/ 	.word	0x00000480


	//   ....[2]....
        /*0108*/ 	.word	0x000004c0


	//   ....[3]....
        /*010c*/ 	.word	0x000004e0


	//   ....[4]....
        /*0110*/ 	.word	0x00000500


	//   ....[5]....
        /*0114*/ 	.word	0x00000580


	//   ....[6]....
        /*0118*/ 	.word	0x000005a0


	//   ....[7]....
        /*011c*/ 	.word	0x000005c0


	//   ....[8]....
        /*0120*/ 	.word	0x000005e0


	//   ....[9]....
        /*0124*/ 	.word	0x00000600


	//   ....[10]....
        /*0128*/ 	.word	0x000007c0


	//   ....[11]....
        /*012c*/ 	.word	0x00000810


	//   ....[12]....
        /*0130*/ 	.word	0x00000830


	//   ....[13]....
        /*0134*/ 	.word	0x00000850


	//   ....[14]....
        /*0138*/ 	.word	0x00000870


	//   ....[15]....
        /*013c*/ 	.word	0x000008c0


	//   ....[16]....
        /*0140*/ 	.word	0x000008e0


	//   ....[17]....
        /*0144*/ 	.word	0x00000900


	//   ....[18]....
        /*0148*/ 	.word	0x00000920


	//   ....[19]....
        /*014c*/ 	.word	0x00000950


	//----- nvinfo : EIATTR_VRC_CTA_INIT_COUNT
	.align		4
.L_531:
        /*0150*/ 	.byte	0x02, 0x4a
	.zero		1
	.zero		1


	//----- nvinfo : EIATTR_EXIT_INSTR_OFFSETS
	.align		4
        /*0154*/ 	.byte	0x04, 0x1c
        /*0156*/ 	.short	(.L_533 - .L_532)


	//   ....[0]....
.L_532:
        /*0158*/ 	.word	0x000009e0


	//   ....[1]....
        /*015c*/ 	.word	0x00000ad0


	//   ....[2]....
        /*0160*/ 	.word	0x00000b90


	//   ....[3]....
        /*0164*/ 	.word	0x00000c50


	//   ....[4]....
        /*0168*/ 	.word	0x00000cf0


	//   ....[5]....
        /*016c*/ 	.word	0x00000d00


	//   ....[6]....
        /*0170*/ 	.word	0x00000e30


	//   ....[7]....
        /*0174*/ 	.word	0x00000f10


	//   ....[8]....
        /*0178*/ 	.word	0x00000ff0


	//   ....[9]....
        /*017c*/ 	.word	0x000010b0


	//   ....[10]....
        /*0180*/ 	.word	0x00001100


	//   ....[11]....
        /*0184*/ 	.word	0x00001210


	//   ....[12]....
        /*0188*/ 	.word	0x000012f0


	//   ....[13]....
        /*018c*/ 	.word	0x000013d0


	//   ....[14]....
        /*0190*/ 	.word	0x00001490


	//   ....[15]....
        /*0194*/ 	.word	0x000014a0


	//   ....[16]....
        /*0198*/ 	.word	0x000015f0


	//   ....[17]....
        /*019c*/ 	.word	0x000016f0


	//   ....[18]....
        /*01a0*/ 	.word	0x000017f0


	//   ....[19]....
        /*01a4*/ 	.word	0x000018d0


	//----- nvinfo : EIATTR_CRS_STACK_SIZE
	.align		4
.L_533:
        /*01a8*/ 	.byte	0x04, 0x1e
        /*01aa*/ 	.short	(.L_535 - .L_534)
.L_534:
        /*01ac*/ 	.word	0x00000000


	//----- nvinfo : EIATTR_CBANK_PARAM_SIZE
	.align		4
.L_535:
        /*01b0*/ 	.byte	0x03, 0x19
        /*01b2*/ 	.short	0x0031


	//----- nvinfo : EIATTR_PARAM_CBANK
	.align		4
        /*01b4*/ 	.byte	0x04, 0x0a
        /*01b6*/ 	.short	(.L_537 - .L_536)
	.align		4
.L_536:
        /*01b8*/ 	.word	index@(.nv.constant0._Z17layer_norm_kernelILi4EEvPK6__halfS2_S2_PS0_ffiib)
        /*01bc*/ 	.short	0x0380
        /*01be*/ 	.short	0x0031


	//----- nvinfo : EIATTR_SW_WAR
	.align		4
.L_537:
        /*01c0*/ 	.byte	0x04, 0x36
        /*01c2*/ 	.short	(.L_539 - .L_538)
.L_538:
        /*01c4*/ 	.word	0x00000008
.L_539:


//--------------------- .nv.info._Z17layer_norm_kernelILi3EEvPK6__halfS2_S2_PS0_ffiib --------------------------
	.section	.nv.info._Z17layer_norm_kernelILi3EEvPK6__halfS2_S2_PS0_ffiib,"",@"SHT_CUDA_INFO"
	.sectionflags	@""
	.align	4


	//----- nvinfo : EIATTR_CUDA_API_VERSION
	.align		4
        /*0000*/ 	.byte	0x04, 0x37
        /*0002*/ 	.short	(.L_541 - .L_540)
.L_540:
        /*0004*/ 	.word	0x00000082


	//----- nvinfo : EIATTR_KPARAM_INFO
	.align		4
.L_541:
        /*0008*/ 	.byte	0x04, 0x17
        /*000a*/ 	.short	(.L_543 - .L_542)
.L_542:
        /*000c*/ 	.word	0x00000000
        /*0010*/ 	.short	0x0008
        /*0012*/ 	.short	0x0030
        /*0014*/ 	.byte	0x00, 0xf0, 0x05, 0x00


	//----- nvinfo : EIATTR_KPARAM_INFO
	.align		4
.L_543:
        /*0018*/ 	.byte	0x04, 0x17
        /*001a*/ 	.short	(.L_545 - .L_544)
.L_544:
        /*001c*/ 	.word	0x00000000
        /*0020*/ 	.short	0x0007
        /*0022*/ 	.short	0x002c
        /*0024*/ 	.byte	0x00, 0xf0, 0x11, 0x00


	//----- nvinfo : EIATTR_KPARAM_INFO
	.align		4
.L_545:
        /*0028*/ 	.byte	0x04, 0x17
        /*002a*/ 	.short	(.L_547 - .L_546)
.L_546:
        /*002c*/ 	.word	0x00000000
        /*0030*/ 	.short	0x0006
        /*0032*/ 	.short	0x0028
        /*0034*/ 	.byte	0x00, 0xf0, 0x11, 0x00


	//----- nvinfo : EIATTR_KPARAM_INFO
	.align		4
.L_547:
        /*0038*/ 	.byte	0x04, 0x17
        /*003a*/ 	.short	(.L_549 - .L_548)
.L_548:
        /*003c*/ 	.word	0x00000000
        /*0040*/ 	.short	0x0005
        /*0042*/ 	.short	0x0024
        /*0044*/ 	.byte	0x00, 0xf0, 0x11, 0x00


	//----- nvinfo : EIATTR_KPARAM_INFO
	.align		4
.L_549:
        /*0048*/ 	.byte	0x04, 0x17
        /*004a*/ 	.short	(.L_551 - .L_550)
.L_550:
        /*004c*/ 	.word	0x00000000
        /*0050*/ 	.short	0x0004
        /*0052*/ 	.short	0x0020
        /*0054*/ 	.byte	0x00, 0xf0, 0x11, 0x00


	//----- nvinfo : EIATTR_KPARAM_INFO
	.align		4
.L_551:
        /*0058*/ 	.byte	0x04, 0x17
        /*005a*/ 	.short	(.L_553 - .L_552)
.L_552:
        /*005c*/ 	.word	0x00000000
        /*0060*/ 	.short	0x0003
        /*0062*/ 	.short	0x0018
        /*0064*/ 	.byte	0x00, 0xf5, 0x21, 0x00


	//----- nvinfo : EIATTR_KPARAM_INFO
	.align		4
.L_553:
        /*0068*/ 	.byte	0x04, 0x17
        /*006a*/ 	.short	(.L_555 - .L_554)
.L_554:
        /*006c*/ 	.word	0x00000000
        /*0070*/ 	.short	0x0002
        /*0072*/ 	.short	0x0010
        /*0074*/ 	.byte	0x00, 0xf5, 0x21, 0x00


	//----- nvinfo : EIATTR_KPARAM_INFO
	.align		4
.L_555:
        /*0078*/ 	.byte	0x04, 0x17
        /*007a*/ 	.short	(.L_557 - .L_556)
.L_556:
        /*007c*/ 	.word	0x00000000
        /*0080*/ 	.short	0x0001
        /*0082*/ 	.short	0x0008
        /*0084*/ 	.byte	0x00, 0xf5, 0x21, 0x00


	//----- nvinfo : EIATTR_KPARAM_INFO
	.align		4
.L_557:
        /*0088*/ 	.byte	0x04, 0x17
        /*008a*/ 	.short	(.L_559 - .L_558)
.L_558:
        /*008c*/ 	.word	0x00000000
        /*0090*/ 	.short	0x0000
        /*0092*/ 	.short	0x0000
        /*0094*/ 	.byte	0x00, 0xf5, 0x21, 0x00


	//----- nvinfo : EIATTR_SPARSE_MMA_MASK
	.align		4
.L_559:
        /*0098*/ 	.byte	0x03, 0x50
        /*009a*/ 	.short	0x0000


	//----- nvinfo : EIATTR_MAXREG_COUNT
	.align		4
        /*009c*/ 	.byte	0x03, 0x1b
        /*009e*/ 	.short	0x00ff


	//----- nvinfo : EIATTR_NUM_BARRIERS
	.align		4
        /*00a0*/ 	.byte	0x02, 0x4c
        /*00a2*/ 	.byte	0x01
	.zero		1


	//----- nvinfo : EIATTR_MERCURY_ISA_VERSION
	.align		4
        /*00a4*/ 	.byte	0x03, 0x5f
        /*00a6*/ 	.short	0x0101


	//----- nvinfo : EIATTR_COOP_GROUP_MASK_REGIDS
	.align		4
        /*00a8*/ 	.byte	0x04, 0x29
        /*00aa*/ 	.short	(.L_561 - .L_560)


	//   ....[0]....
.L_560:
        /*00ac*/ 	.word	0xffffffff


	//   ....[1]....
        /*00b0*/ 	.word	0xffffffff


	//   ....[2]....
        /*00b4*/ 	.word	0xffffffff


	//   ....[3]....
        /*00b8*/ 	.word	0xffffffff


	//   ....[4]....
        /*00bc*/ 	.word	0xffffffff


	//   ....[5]....
        /*00c0*/ 	.word	0xffffffff


	//   ....[6]....
        /*00c4*/ 	.word	0xffffffff


	//   ....[7]....
        /*00c8*/ 	.word	0xffffffff


	//   ....[8]....
        /*00cc*/ 	.word	0xffffffff


	//   ....[9]....
        /*00d0*/ 	.word	0xffffffff


	//   ....[10]....
        /*00d4*/ 	.word	0xffffffff


	//   ....[11]....
        /*00d8*/ 	.word	0xffffffff


	//   ....[12]....
        /*00dc*/ 	.word	0xffffffff


	//   ....[13]....
        /*00e0*/ 	.word	0xffffffff


	//   ....[14]....
        /*00e4*/ 	.word	0xffffffff


	//   ....[15]....
        /*00e8*/ 	.word	0xffffffff


	//   ....[16]....
        /*00ec*/ 	.word	0xffffffff


	//   ....[17]....
        /*00f0*/ 	.word	0xffffffff


	//   ....[18]....
        /*00f4*/ 	.word	0xffffffff


	//   ....[19]....
        /*00f8*/ 	.word	0xffffffff


	//----- nvinfo : EIATTR_COOP_GROUP_INSTR_OFFSETS
	.align		4
.L_561:
        /*00fc*/ 	.byte	0x04, 0x28
        /*00fe*/ 	.short	(.L_563 - .L_562)


	//   ....[0]....
.L_562:
        /*0100*/ 	.word	0x00000300


	//   ....[1]....
        /*0104*/ 	.word	0x00000360


	//   ....[2]....
        /*0108*/ 	.word	0x00000390


	//   ....[3]....
        /*010c*/ 	.word	0x000003d0


	//   ....[4]....
        /*0110*/ 	.word	0x00000410


	//   ....[5]....
        /*0114*/ 	.word	0x00000490


	//   ....[6]....
        /*0118*/ 	.word	0x000004c0


	//   ....[7]....
        /*011c*/ 	.word	0x000004e0


	//   ....[8]....
        /*0120*/ 	.word	0x00000500


	//   ....[9]....
        /*0124*/ 	.word	0x00000520


	//   ....[10]....
        /*0128*/ 	.word	0x00000680


	//   ....[11]....
        /*012c*/ 	.word	0x000006d0


	//   ....[12]....
        /*0130*/ 	.word	0x000006f0


	//   ....[13]....
        /*0134*/ 	.word	0x00000710


	//   ....[14]....
        /*0138*/ 	.word	0x00000730


	//   ....[15]....
        /*013c*/ 	.word	0x00000790


	//   ....[16]....
        /*0140*/ 	.word	0x000007b0


	//   ....[17]....
        /*0144*/ 	.word	0x000007d0


	//   ....[18]....
        /*0148*/ 	.word	0x000007f0


	//   ....[19]....
        /*014c*/ 	.word	0x00000820


	//----- nvinfo : EIATTR_VRC_CTA_INIT_COUNT
	.align		4
.L_563:
        /*0150*/ 	.byte	0x02, 0x4a
	.zero		1
	.zero		1


	//----- nvinfo : EIATTR_EXIT_INSTR_OFFSETS
	.align		4
        /*0154*/ 	.byte	0x04, 0x1c
        /*0156*/ 	.short	(.L_565 - .L_564)


	//   ....[0]....
.L_564:
        /*0158*/ 	.word	0x000008c0


	//   ....[1]....
        /*015c*/ 	.word	0x000009b0


	//   ....[2]....
        /*0160*/ 	.word	0x00000a70


	//   ....[3]....
        /*0164*/ 	.word	0x00000b10


	//   ....[4]....
        /*0168*/ 	.word	0x00000b20


	//   ....[5]....
        /*016c*/ 	.word	0x00000c50


	//   ....[6]....
        /*0170*/ 	.word	0x00000d30


	//   ....[7]....
        /*0174*/ 	.word	0x00000df0


	//   ....[8]....
        /*0178*/ 	.word	0x00000e40


	//   ....[9]....
        /*017c*/ 	.word	0x00000f50


	//   ....[10]....
        /*0180*/ 	.word	0x00001030


	//   ....[11]....
        /*0184*/ 	.word	0x000010f0


	//   ....[12]....
        /*0188*/ 	.word	0x00001100


	//   ....[13]....
        /*018c*/ 	.word	0x00001250


	//   ....[14]....
        /*0190*/ 	.word	0x00001350


	//   ....[15]....
        /*0194*/ 	.word	0x00001430


	//----- nvinfo : EIATTR_CRS_STACK_SIZE
	.align		4
.L_565:
        /*0198*/ 	.byte	0x04, 0x1e
        /*019a*/ 	.short	(.L_567 - .L_566)
.L_566:
        /*019c*/ 	.word	0x00000000


	//----- nvinfo : EIATTR_CBANK_PARAM_SIZE
	.align		4
.L_567:
        /*01a0*/ 	.byte	0x03, 0x19
        /*01a2*/ 	.short	0x0031


	//----- nvinfo : EIATTR_PARAM_CBANK
	.align		4
        /*01a4*/ 	.byte	0x04, 0x0a
        /*01a6*/ 	.short	(.L_569 - .L_568)
	.align		4
.L_568:
        /*01a8*/ 	.word	index@(.nv.constant0._Z17layer_norm_kernelILi3EEvPK6__halfS2_S2_PS0_ffiib)
        /*01ac*/ 	.short	0x0380
        /*01ae*/ 	.short	0x0031


	//----- nvinfo : EIATTR_SW_WAR
	.align		4
.L_569:
        /*01b0*/ 	.byte	0x04, 0x36
        /*01b2*/ 	.short	(.L_571 - .L_570)
.L_570:
        /*01b4*/ 	.word	0x00000008
.L_571:


//--------------------- .nv.info._Z17layer_norm_kernelILi2EEvPK6__halfS2_S2_PS0_ffiib --------------------------
	.section	.nv.info._Z17layer_norm_kernelILi2EEvPK6__halfS2_S2_PS0_ffiib,"",@"SHT_CUDA_INFO"
	.sectionflags	@""
	.align	4


	//----- nvinfo : EIATTR_CUDA_API_VERSION
	.align		4
        /*0000*/ 	.byte	0x04, 0x37
        /*0002*/ 	.short	(.L_573 - .L_572)
.L_572:
        /*0004*/ 	.word	0x00000082


	//----- nvinfo : EIATTR_KPARAM_INFO
	.align		4
.L_573:
        /*0008*/ 	.byte	0x04, 0x17
        /*000a*/ 	.short	(.L_575 - .L_574)
.L_574:
        /*000c*/ 	.word	0x00000000
        /*0010*/ 	.short	0x0008
        /*0012*/ 	.short	0x0030
        /*0014*/ 	.byte	0x00, 0xf0, 0x05, 0x00


	//----- nvinfo : EIATTR_KPARAM_INFO
	.align		4
.L_575:
        /*0018*/ 	.byte	0x04, 0x17
        /*001a*/ 	.short	(.L_577 - .L_576)
.L_576:
        /*001c*/ 	.word	0x00000000
        /*0020*/ 	.short	0x0007
        /*0022*/ 	.short	0x002c
        /*0024*/ 	.byte	0x00, 0xf0, 0x11, 0x00


	//----- nvinfo : EIATTR_KPARAM_INFO
	.align		4
.L_577:
        /*0028*/ 	.byte	0x04, 0x17
        /*002a*/ 	.short	(.L_579 - .L_578)
.L_578:
        /*002c*/ 	.word	0x00000000
        /*0030*/ 	.short	0x0006
        /*0032*/ 	.short	0x0028
        /*0034*/ 	.byte	0x00, 0xf0, 0x11, 0x00


	//----- nvinfo : EIATTR_KPARAM_INFO
	.align		4
.L_579:
        /*0038*/ 	.byte	0x04, 0x17
        /*003a*/ 	.short	(.L_581 - .L_580)
.L_580:
        /*003c*/ 	.word	0x00000000
        /*0040*/ 	.short	0x0005
        /*0042*/ 	.short	0x0024
        /*0044*/ 	.byte	0x00, 0xf0, 0x11, 0x00


	//----- nvinfo : EIATTR_KPARAM_INFO
	.align		4
.L_581:
        /*0048*/ 	.byte	0x04, 0x17
        /*004a*/ 	.short	(.L_583 - .L_582)
.L_582:
        /*004c*/ 	.word	0x00000000
        /*0050*/ 	.short	0x0004
        /*0052*/ 	.short	0x0020
        /*0054*/ 	.byte	0x00, 0xf0, 0x11, 0x00


	//----- nvinfo : EIATTR_KPARAM_INFO
	.align		4
.L_583:
        /*0058*/ 	.byte	0x04, 0x17
        /*005a*/ 	.short	(.L_585 - .L_584)
.L_584:
        /*005c*/ 	.word	0x00000000
        /*0060*/ 	.short	0x0003
        /*0062*/ 	.short	0x0018
        /*0064*/ 	.byte	0x00, 0xf5, 0x21, 0x00


	//----- nvinfo : EIATTR_KPARAM_INFO
	.align		4
.L_585:
        /*0068*/ 	.byte	0x04, 0x17
        /*006a*/ 	.short	(.L_587 - .L_586)
.L_586:
        /*006c*/ 	.word	0x00000000
        /*0070*/ 	.short	0x0002
        /*0072*/ 	.short	0x0010
        /*0074*/ 	.byte	0x00, 0xf5, 0x21, 0x00


	//----- nvinfo : EIATTR_KPARAM_INFO
	.align		4
.L_587:
        /*0078*/ 	.byte	0x04, 0x17
        /*007a*/ 	.short	(.L_589 - .L_588)
.L_588:
        /*007c*/ 	.word	0x00000000
        /*0080*/ 	.short	0x0001
        /*0082*/ 	.short	0x0008
        /*0084*/ 	.byte	0x00, 0xf5, 0x21, 0x00


	//----- nvinfo : EIATTR_KPARAM_INFO
	.align		4
.L_589:
        /*0088*/ 	.byte	0x04, 0x17
        /*008a*/ 	.short	(.L_591 - .L_590)
.L_590:
        /*008c*/ 	.word	0x00000000
        /*0090*/ 	.short	0x0000
        /*0092*/ 	.short	0x0000
        /*0094*/ 	.byte	0x00, 0xf5, 0x21, 0x00


	//----- nvinfo : EIATTR_SPARSE_MMA_MASK
	.align		4
.L_591:
        /*0098*/ 	.byte	0x03, 0x50
        /*009a*/ 	.short	0x0000


	//----- nvinfo : EIATTR_MAXREG_COUNT
	.align		4
        /*009c*/ 	.byte	0x03, 0x1b
        /*009e*/ 	.short	0x00ff


	//----- nvinfo : EIATTR_NUM_BARRIERS
	.align		4
        /*00a0*/ 	.byte	0x02, 0x4c
        /*00a2*/ 	.byte	0x01
	.zero		1


	//----- nvinfo : EIATTR_MERCURY_ISA_VERSION
	.align		4
        /*00a4*/ 	.byte	0x03, 0x5f
        /*00a6*/ 	.short	0x0101


	//----- nvinfo : EIATTR_COOP_GROUP_MASK_REGIDS
	.align		4
        /*00a8*/ 	.byte	0x04, 0x29
        /*00aa*/ 	.short	(.L_593 - .L_592)


	//   ....[0]....
.L_592:
        /*00ac*/ 	.word	0xffffffff


	//   ....[1]....
        /*00b0*/ 	.word	0xffffffff


	//   ....[2]....
        /*00b4*/ 	.word	0xffffffff


	//   ....[3]....
        /*00b8*/ 	.word	0xffffffff


	//   ....[4]....
        /*00bc*/ 	.word	0xffffffff


	//   ....[5]....
        /*00c0*/ 	.word	0xffffffff


	//   ....[6]....
        /*00c4*/ 	.word	0xffffffff


	//   ....[7]....
        /*00c8*/ 	.word	0xffffffff


	//   ....[8]....
        /*00cc*/ 	.word	0xffffffff


	//   ....[9]....
        /*00d0*/ 	.word	0xffffffff


	//   ....[10]....
        /*00d4*/ 	.word	0xffffffff


	//   ....[11]....
        /*00d8*/ 	.word	0xffffffff


	//   ....[12]....
        /*00dc*/ 	.word	0xffffffff


	//   ....[13]....
        /*00e0*/ 	.word	0xffffffff


	//   ....[14]....
        /*00e4*/ 	.word	0xffffffff


	//   ....[15]....
        /*00e8*/ 	.word	0xffffffff


	//   ....[16]....
        /*00ec*/ 	.word	0xffffffff


	//   ....[17]....
        /*00f0*/ 	.word	0xffffffff


	//   ....[18]....
        /*00f4*/ 	.word	0xffffffff


	//   ....[19]....
        /*00f8*/ 	.word	0xffffffff


	//----- nvinfo : EIATTR_COOP_GROUP_INSTR_OFFSETS
	.align		4
.L_593:
        /*00fc*/ 	.byte	0x04, 0x28
        /*00fe*/ 	.short	(.L_595 - .L_594)


	//   ....[0]....
.L_594:
        /*0100*/ 	.word	0x00000240


	//   ....[1]....
        /*0104*/ 	.word	0x000002d0


	//   ....[2]....
        /*0108*/ 	.word	0x00000300


	//   ....[3]....
        /*010c*/ 	.word	0x00000320


	//   ....[4]....
        /*0110*/ 	.word	0x00000350


	//   ....[5]....
        /*0114*/ 	.word	0x000003c0


	//   ....[6]....
        /*0118*/ 	.word	0x000003f0


	//   ....[7]....
        /*011c*/ 	.word	0x00000410


	//   ....[8]....
        /*0120*/ 	.word	0x00000430


	//   ....[9]....
        /*0124*/ 	.word	0x00000450


	//   ....[10]....
        /*0128*/ 	.word	0x00000550


	//   ....[11]....
        /*012c*/ 	.word	0x000005b0


	//   ....[12]....
        /*0130*/ 	.word	0x000005d0


	//   ....[13]....
        /*0134*/ 	.word	0x000005f0


	//   ....[14]....
        /*0138*/ 	.word	0x00000610


	//   ....[15]....
        /*013c*/ 	.word	0x00000660


	//   ....[16]....
        /*0140*/ 	.word	0x00000680


	//   ....[17]....
        /*0144*/ 	.word	0x000006a0


	//   ....[18]....
        /*0148*/ 	.word	0x000006c0


	//   ....[19]....
        /*014c*/ 	.word	0x000006f0


	//----- nvinfo : EIATTR_VRC_CTA_INIT_COUNT
	.align		4
.L_595:
        /*0150*/ 	.byte	0x02, 0x4a
	.zero		1
	.zero		1


	//----- nvinfo : EIATTR_EXIT_INSTR_OFFSETS
	.align		4
        /*0154*/ 	.byte	0x04, 0x1c
        /*0156*/ 	.short	(.L_597 - .L_596)


	//   ....[0]....
.L_596:
        /*0158*/ 	.word	0x00000790


	//   ....[1]....
        /*015c*/ 	.word	0x00000880


	//   ....[2]....
        /*0160*/ 	.word	0x00000920


	//   ....[3]....
        /*0164*/ 	.word	0x00000930


	//   ....[4]....
        /*0168*/ 	.word	0x00000a60


	//   ....[5]....
        /*016c*/ 	.word	0x00000b20


	//   ....[6]....
        /*0170*/ 	.word	0x00000b70


	//   ....[7]....
        /*0174*/ 	.word	0x00000c80


	//   ....[8]....
        /*0178*/ 	.word	0x00000d40


	//   ....[9]....
        /*017c*/ 	.word	0x00000d50


	//   ....[10]....
        /*0180*/ 	.word	0x00000ea0


	//   ....[11]....
        /*0184*/ 	.word	0x00000f80


	//----- nvinfo : EIATTR_CRS_STACK_SIZE
	.align		4
.L_597:
        /*0188*/ 	.byte	0x04, 0x1e
        /*018a*/ 	.short	(.L_599 - .L_598)
.L_598:
        /*018c*/ 	.word	0x00000000


	//----- nvinfo : EIATTR_CBANK_PARAM_SIZE
	.align		4
.L_599:
        /*0190*/ 	.byte	0x03, 0x19
        /*0192*/ 	.short	0x0031


	//----- nvinfo : EIATTR_PARAM_CBANK
	.align		4
        /*0194*/ 	.byte	0x04, 0x0a
        /*0196*/ 	.short	(.L_601 - .L_600)
	.align		4
.L_600:
        /*0198*/ 	.word	index@(.nv.constant0._Z17layer_norm_kernelILi2EEvPK6__halfS2_S2_PS0_ffiib)
        /*019c*/ 	.short	0x0380
        /*019e*/ 	.short	0x0031


	//----- nvinfo : EIATTR_SW_WAR
	.align		4
.L_601:
        /*01a0*/ 	.byte	0x04, 0x36
        /*01a2*/ 	.short	(.L_603 - .L_602)
.L_602:
        /*01a4*/ 	.word	0x00000008
.L_603:


//--------------------- .nv.info._Z17layer_norm_kernelILi1EEvPK6__halfS2_S2_PS0_ffiib --------------------------
	.section	.nv.info._Z17layer_norm_kernelILi1EEvPK6__halfS2_S2_PS0_ffiib,"",@"SHT_CUDA_INFO"
	.sectionflags	@""
	.align	4


	//----- nvinfo : EIATTR_CUDA_API_VERSION
	.align		4
        /*0000*/ 	.byte	0x04, 0x37
        /*0002*/ 	.short	(.L_605 - .L_604)
.L_604:
        /*0004*/ 	.word	0x00000082


	//----- nvinfo : EIATTR_KPARAM_INFO
	.align		4
.L_605:
        /*0008*/ 	.byte	0x04, 0x17
        /*000a*/ 	.short	(.L_607 - .L_606)
.L_606:
        /*000c*/ 	.word	0x00000000
        /*0010*/ 	.short	0x0008
        /*0012*/ 	.short	0x0030
        /*0014*/ 	.byte	0x00, 0xf0, 0x05, 0x00


	//----- nvinfo : EIATTR_KPARAM_INFO
	.align		4
.L_607:
        /*0018*/ 	.byte	0x04, 0x17
        /*001a*/ 	.short	(.L_609 - .L_608)
.L_608:
        /*001c*/ 	.word	0x00000000
        /*0020*/ 	.short	0x0007
        /*0022*/ 	.short	0x002c
        /*0024*/ 	.byte	0x00, 0xf0, 0x11, 0x00


	//----- nvinfo : EIATTR_KPARAM_INFO
	.align		4
.L_609:
        /*0028*/ 	.byte	0x04, 0x17
        /*002a*/ 	.short	(.L_611 - .L_610)
.L_610:
        /*002c*/ 	.word	0x00000000
        /*0030*/ 	.short	0x0006
        /*0032*/ 	.short	0x0028
        /*0034*/ 	.byte	0x00, 0xf0, 0x11, 0x00


	//----- nvinfo : EIATTR_KPARAM_INFO
	.align		4
.L_611:
        /*0038*/ 	.byte	0x04, 0x17
        /*003a*/ 	.short	(.L_613 - .L_612)
.L_612:
        /*003c*/ 	.word	0x00000000
        /*0040*/ 	.short	0x0005
        /*0042*/ 	.short	0x0024
        /*0044*/ 	.byte	0x00, 0xf0, 0x11, 0x00


	//----- nvinfo : EIATTR_KPARAM_INFO
	.align		4
.L_613:
        /*0048*/ 	.byte	0x04, 0x17
        /*004a*/ 	.short	(.L_615 - .L_614)
.L_614:
        /*004c*/ 	.word	0x00000000
        /*0050*/ 	.short	0x0004
        /*0052*/ 	.short	0x0020
        /*0054*/ 	.byte	0x00, 0xf0, 0x11, 0x00


	//----- nvinfo : EIATTR_KPARAM_INFO
	.align		4
.L_615:
        /*0058*/ 	.byte	0x04, 0x17
        /*005a*/ 	.short	(.L_617 - .L_616)
.L_616:
        /*005c*/ 	.word	0x00000000
        /*0060*/ 	.short	0x0003
        /*0062*/ 	.short	0x0018
        /*0064*/ 	.byte	0x00, 0xf5, 0x21, 0x00


	//----- nvinfo : EIATTR_KPARAM_INFO
	.align		4
.L_617:
        /*0068*/ 	.byte	0x04, 0x17
        /*006a*/ 	.short	(.L_619 - .L_618)
.L_618:
        /*006c*/ 	.word	0x00000000
        /*0070*/ 	.short	0x0002
        /*0072*/ 	.short	0x0010
        /*0074*/ 	.byte	0x00, 0xf5, 0x21, 0x00


	//----- nvinfo : EIATTR_KPARAM_INFO
	.align		4
.L_619:
        /*0078*/ 	.byte	0x04, 0x17
        /*007a*/ 	.short	(.L_621 - .L_620)
.L_620:
        /*007c*/ 	.word	0x00000000
        /*0080*/ 	.short	0x0001
        /*0082*/ 	.short	0x0008
        /*0084*/ 	.byte	0x00, 0xf5, 0x21, 0x00


	//----- nvinfo : EIATTR_KPARAM_INFO
	.align		4
.L_621:
        /*0088*/ 	.byte	0x04, 0x17
        /*008a*/ 	.short	(.L_623 - .L_622)
.L_622:
        /*008c*/ 	.word	0x00000000
        /*0090*/ 	.short	0x0000
        /*0092*/ 	.short	0x0000
        /*0094*/ 	.byte	0x00, 0xf5, 0x21, 0x00


	//----- nvinfo : EIATTR_SPARSE_MMA_MASK
	.align		4
.L_623:
        /*0098*/ 	.byte	0x03, 0x50
        /*009a*/ 	.short	0x0000


	//----- nvinfo : EIATTR_MAXREG_COUNT
	.align		4
        /*009c*/ 	.byte	0x03, 0x1b
        /*009e*/ 	.short	0x00ff


	//----- nvinfo : EIATTR_NUM_BARRIERS
	.align		4
        /*00a0*/ 	.byte	0x02, 0x4c
        /*00a2*/ 	.byte	0x01
	.zero		1


	//----- nvinfo : EIATTR_MERCURY_ISA_VERSION
	.align		4
        /*00a4*/ 	.byte	0x03, 0x5f
        /*00a6*/ 	.short	0x0101


	//----- nvinfo : EIATTR_COOP_GROUP_MASK_REGIDS
	.align		4
        /*00a8*/ 	.byte	0x04, 0x29
        /*00aa*/ 	.short	(.L_625 - .L_624)


	//   ....[0]....
.L_624:
        /*00ac*/ 	.word	0xffffffff


	//   ....[1]....
        /*00b0*/ 	.word	0xffffffff


	//   ....[2]....
        /*00b4*/ 	.word	0xffffffff


	//   ....[3]....
        /*00b8*/ 	.word	0xffffffff


	//   ....[4]....
        /*00bc*/ 	.word	0xffffffff


	//   ....[5]....
        /*00c0*/ 	.word	0xffffffff


	//   ....[6]....
        /*00c4*/ 	.word	0xffffffff


	//   ....[7]....
        /*00c8*/ 	.word	0xffffffff


	//   ....[8]....
        /*00cc*/ 	.word	0xffffffff


	//   ....[9]....
        /*00d0*/ 	.word	0xffffffff


	//   ....[10]....
        /*00d4*/ 	.word	0xffffffff


	//   ....[11]....
        /*00d8*/ 	.word	0xffffffff


	//   ....[12]....
        /*00dc*/ 	.word	0xffffffff


	//   ....[13]....
        /*00e0*/ 	.word	0xffffffff


	//   ....[14]....
        /*00e4*/ 	.word	0xffffffff


	//   ....[15]....
        /*00e8*/ 	.word	0xffffffff


	//   ....[16]....
        /*00ec*/ 	.word	0xffffffff


	//   ....[17]....
        /*00f0*/ 	.word	0xffffffff


	//   ....[18]....
        /*00f4*/ 	.word	0xffffffff


	//   ....[19]....
        /*00f8*/ 	.word	0xffffffff


	//----- nvinfo : EIATTR_COOP_GROUP_INSTR_OFFSETS
	.align		4
.L_625:
        /*00fc*/ 	.byte	0x04, 0x28
        /*00fe*/ 	.short	(.L_627 - .L_626)


	//   ....[0]....
.L_626:
        /*0100*/ 	.word	0x000001d0


	//   ....[1]....
        /*0104*/ 	.word	0x00000200


	//   ....[2]....
        /*0108*/ 	.word	0x00000230


	//   ....[3]....
        /*010c*/ 	.word	0x00000260


	//   ....[4]....
        /*0110*/ 	.word	0x000002a0


	//   ....[5]....
        /*0114*/ 	.word	0x000002f0


	//   ....[6]....
        /*0118*/ 	.word	0x00000310


	//   ....[7]....
        /*011c*/ 	.word	0x00000330


	//   ....[8]....
        /*0120*/ 	.word	0x00000350


	//   ....[9]....
        /*0124*/ 	.word	0x00000370


	//   ....[10]....
        /*0128*/ 	.word	0x000003e0


	//   ....[11]....
        /*012c*/ 	.word	0x00000400


	//   ....[12]....
        /*0130*/ 	.word	0x00000420


	//   ....[13]....
        /*0134*/ 	.word	0x00000440


	//   ....[14]....
        /*0138*/ 	.word	0x00000460


	//   ....[15]....
        /*013c*/ 	.word	0x000004c0


	//   ....[16]....
        /*0140*/ 	.word	0x000004e0


	//   ....[17]....
        /*0144*/ 	.word	0x00000500


	//   ....[18]....
        /*0148*/ 	.word	0x00000520


	//   ....[19]....
        /*014c*/ 	.word	0x00000540


	//----- nvinfo : EIATTR_VRC_CTA_INIT_COUNT
	.align		4
.L_627:
        /*0150*/ 	.byte	0x02, 0x4a
	.zero		1
	.zero		1


	//----- nvinfo : EIATTR_EXIT_INSTR_OFFSETS
	.align		4
        /*0154*/ 	.byte	0x04, 0x1c
        /*0156*/ 	.short	(.L_629 - .L_628)


	//   ....[0]....
.L_628:
        /*0158*/ 	.word	0x00000570


	//   ....[1]....
        /*015c*/ 	.word	0x00000740


	//   ....[2]....
        /*0160*/ 	.word	0x00000770


	//----- nvinfo : EIATTR_CBANK_PARAM_SIZE
	.align		4
.L_629:
        /*0164*/ 	.byte	0x03, 0x19
        /*0166*/ 	.short	0x0031


	//----- nvinfo : EIATTR_PARAM_CBANK
	.align		4
        /*0168*/ 	.byte	0x04, 0x0a
        /*016a*/ 	.short	(.L_631 - .L_630)
	.align		4
.L_630:
        /*016c*/ 	.word	index@(.nv.constant0._Z17layer_norm_kernelILi1EEvPK6__halfS2_S2_PS0_ffiib)
        /*0170*/ 	.short	0x0380
        /*0172*/ 	.short	0x0031


	//----- nvinfo : EIATTR_SW_WAR
	.align		4
.L_631:
        /*0174*/ 	.byte	0x04, 0x36
        /*0176*/ 	.short	(.L_633 - .L_632)
.L_632:
        /*0178*/ 	.word	0x00000008
.L_633:


//--------------------- .nv.callgraph             --------------------------
	.section	.nv.callgraph,"",@"SHT_CUDA_CALLGRAPH"
	.align	4
	.sectionentsize	8
	.align		4
        /*0000*/ 	.word	0x00000000
	.align		4
        /*0004*/ 	.word	0xffffffff
	.align		4
        /*0008*/ 	.word	0x00000000
	.align		4
        /*000c*/ 	.word	0xfffffffe
	.align		4
        /*0010*/ 	.word	0x00000000
	.align		4
        /*0014*/ 	.word	0xfffffffd
	.align		4
        /*0018*/ 	.word	0x00000000
	.align		4
        /*001c*/ 	.word	0xfffffffc


//--------------------- .nv.constant4             --------------------------
	.section	.nv.constant4,"a",@progbits
	.align	8
	.align		8
.nv.constant4:
        /*0000*/ 	.dword	_ZN44_INTERNAL_5772b600_13_layer_norm_cu_b8158a864cuda3std3__45__cpo5beginE
	.align		8
        /*0008*/ 	.dword	_ZN44_INTERNAL_5772b600_13_layer_norm_cu_b8158a864cuda3std3__45__cpo3endE
	.align		8
        /*0010*/ 	.dword	_ZN44_INTERNAL_5772b600_13_layer_norm_cu_b8158a864cuda3std3__45__cpo6cbeginE
	.align		8
        /*0018*/ 	.dword	_ZN44_INTERNAL_5772b600_13_layer_norm_cu_b8158a864cuda3std3__45__cpo4cendE
	.align		8
        /*0020*/ 	.dword	_ZN44_INTERNAL_5772b600_13_layer_norm_cu_b8158a864cuda3std3__45__cpo6rbeginE
	.align		8
        /*0028*/ 	.dword	_ZN44_INTERNAL_5772b600_13_layer_norm_cu_b8158a864cuda3std3__45__cpo4rendE
	.align		8
        /*0030*/ 	.dword	_ZN44_INTERNAL_5772b600_13_layer_norm_cu_b8158a864cuda3std3__45__cpo7crbeginE
	.align		8
        /*0038*/ 	.dword	_ZN44_INTERNAL_5772b600_13_layer_norm_cu_b8158a864cuda3std3__45__cpo5crendE
	.align		8
        /*0040*/ 	.dword	_ZN44_INTERNAL_5772b600_13_layer_norm_cu_b8158a864cuda3std3__446_GLOBAL__N__5772b600_13_layer_norm_cu_b8158a866ignoreE
	.align		8
        /*0048*/ 	.dword	_ZN44_INTERNAL_5772b600_13_layer_norm_cu_b8158a864cuda3std3__419piecewise_constructE
	.align		8
        /*0050*/ 	.dword	_ZN44_INTERNAL_5772b600_13_layer_norm_cu_b8158a864cuda3std3__48in_placeE
	.align		8
        /*0058*/ 	.dword	_ZN44_INTERNAL_5772b600_13_layer_norm_cu_b8158a864cuda3std3__420unreachable_sentinelE
	.align		8
        /*0060*/ 	.dword	_ZN44_INTERNAL_5772b600_13_layer_norm_cu_b8158a864cuda3std6ranges3__45__cpo4swapE
	.align		8
        /*0068*/ 	.dword	_ZN44_INTERNAL_5772b600_13_layer_norm_cu_b8158a864cuda3std6ranges3__45__cpo9iter_moveE
	.align		8
        /*0070*/ 	.dword	_ZN44_INTERNAL_5772b600_13_layer_norm_cu_b8158a864cuda3std6ranges3__45__cpo5beginE
	.align		8
        /*0078*/ 	.dword	_ZN44_INTERNAL_5772b600_13_layer_norm_cu_b8158a864cuda3std6ranges3__45__cpo3endE
	.align		8
        /*0080*/ 	.dword	_ZN44_INTERNAL_5772b600_13_layer_norm_cu_b8158a864cuda3std6ranges3__45__cpo6cbeginE
	.align		8
        /*0088*/ 	.dword	_ZN44_INTERNAL_5772b600_13_layer_norm_cu_b8158a864cuda3std6ranges3__45__cpo4cendE
	.align		8
        /*0090*/ 	.dword	_ZN44_INTERNAL_5772b600_13_layer_norm_cu_b8158a864cuda3std6ranges3__45__cpo7advanceE
	.align		8
        /*0098*/ 	.dword	_ZN44_INTERNAL_5772b600_13_layer_norm_cu_b8158a864cuda3std6ranges3__45__cpo9iter_swapE
	.align		8
        /*00a0*/ 	.dword	_ZN44_INTERNAL_5772b600_13_layer_norm_cu_b8158a864cuda3std6ranges3__45__cpo4nextE
	.align		8
        /*00a8*/ 	.dword	_ZN44_INTERNAL_5772b600_13_layer_norm_cu_b8158a864cuda3std6ranges3__45__cpo4prevE
	.align		8
        /*00b0*/ 	.dword	_ZN44_INTERNAL_5772b600_13_layer_norm_cu_b8158a864cuda3std6ranges3__45__cpo4dataE
	.align		8
        /*00b8*/ 	.dword	_ZN44_INTERNAL_5772b600_13_layer_norm_cu_b8158a864cuda3std6ranges3__45__cpo5cdataE
	.align		8
        /*00c0*/ 	.dword	_ZN44_INTERNAL_5772b600_13_layer_norm_cu_b8158a864cuda3std6ranges3__45__cpo4sizeE
	.align		8
        /*00c8*/ 	.dword	_ZN44_INTERNAL_5772b600_13_layer_norm_cu_b8158a864cuda3std6ranges3__45__cpo5ssizeE
	.align		8
        /*00d0*/ 	.dword	_ZN44_INTERNAL_5772b600_13_layer_norm_cu_b8158a864cuda3std6ranges3__45__cpo8distanceE
	.align		8
        /*00d8*/ 	.dword	_ZN44_INTERNAL_5772b600_13_layer_norm_cu_b8158a866thrust24THRUST_300001_SM_1000_NS6system6detail10sequential3seqE


//--------------------- .text._Z17layer_norm_kernelILi16EEvPK6__halfS2_S2_PS0_ffiib --------------------------
	.section	.text._Z17layer_norm_kernelILi16EEvPK6__halfS2_S2_PS0_ffiib,"ax",@progbits
	.align	128
        .global         _Z17layer_norm_kernelILi16EEvPK6__halfS2_S2_PS0_ffiib
        .type           _Z17layer_norm_kernelILi16EEvPK6__halfS2_S2_PS0_ffiib,@function
        .size           _Z17layer_norm_kernelILi16EEvPK6__halfS2_S2_PS0_ffiib,(.L_x_169 - _Z17layer_norm_kernelILi16EEvPK6__halfS2_S2_PS0_ffiib)
        .other          _Z17layer_norm_kernelILi16EEvPK6__halfS2_S2_PS0_ffiib,@"STO_CUDA_ENTRY STV_DEFAULT"
_Z17layer_norm_kernelILi16EEvPK6__halfS2_S2_PS0_ffiib:
.text._Z17layer_norm_kernelILi16EEvPK6__halfS2_S2_PS0_ffiib:
[----:B------:R-:W0:Y:S01]  /*0000*/  LDC R1, c[0x0][0x37c] ;  /* 0x0000df00ff017b82 */ /* 0x000e220000000800 */
[----:B------:R-:W1:Y:S01]  /*0010*/  S2R R0, SR_TID.X ;  /* 0x0000000000007919 */ /* 0x000e620000002100 */
[----:B------:R-:W2:Y:S06]  /*0020*/  LDCU UR11, c[0x0][0x3ac] ;  /* 0x00007580ff0b77ac */ /* 0x000eac0008000800 */
[----:B------:R-:W3:Y:S01]  /*0030*/  S2UR UR10, SR_CTAID.X ;  /* 0x00000000000a79c3 */ /* 0x000ee20000002500 */
[----:B0-----:R-:W-:Y:S01]  /*0040*/  IADD3 R1, PT, PT, R1, -0x80, RZ ;  /* 0xffffff8001017810 */ /* 0x001fe20007ffe0ff */
[----:B------:R-:W-:Y:S01]  /*0050*/  BSSY.RECONVERGENT B0, `(.L_x_0) ;  /* 0x00000dd000007945 */ /* 0x000fe20003800200 */
[----:B------:R-:W0:Y:S01]  /*0060*/  LDCU.64 UR4, c[0x0][0x380] ;  /* 0x00007000ff0477ac */ /* 0x000e220008000a00 */
[----:B------:R-:W-:Y:S01]  /*0070*/  HFMA2 R35, -RZ, RZ, 0, 0 ;  /* 0x00000000ff237431 */ /* 0x000fe200000001ff */
[----:B------:R-:W4:Y:S01]  /*0080*/  LDCU.64 UR6, c[0x0][0x398] ;  /* 0x00007300ff0677ac */ /* 0x000f220008000a00 */
[----:B------:R-:W4:Y:S01]  /*0090*/  LDCU.64 UR12, c[0x0][0x358] ;  /* 0x00006b00ff0c77ac */ /* 0x000f220008000a00 */
[----:B--2---:R-:W-:-:S04]  /*00a0*/  ULEA.HI UR8, UR11, UR11, URZ, 0x1 ;  /* 0x0000000b0b087291 */ /* 0x004fc8000f8f08ff */
[----:B------:R-:W-:Y:S02]  /*00b0*/  USHF.R.S32.HI UR9, URZ, 0x1, UR8 ;  /* 0x00000001ff097899 */ /* 0x000fe40008011408 */
[----:B---3--:R-:W-:Y:S01]  /*00c0*/  UIMAD UR8, UR10, UR11, URZ ;  /* 0x0000000b0a0872a4 */ /* 0x008fe2000f8e02ff */
[----:B------:R-:W-:-:S03]  /*00d0*/  R2UR UR10, R1 ;  /* 0x00000000010a72ca */ /* 0x000fc600000e0000 */
[----:B0-----:R-:W-:Y:S01]  /*00e0*/  UIMAD.WIDE UR4, UR8, 0x2, UR4 ;  /* 0x00000002080478a5 */ /* 0x001fe2000f8e0204 */
[C---:B-1----:R-:W-:Y:S01]  /*00f0*/  ISETP.LT.AND P0, PT, R0.reuse, UR9, PT ;  /* 0x0000000900007c0c */ /* 0x042fe2000bf01270 */
[----:B----4-:R-:W-:Y:S01]  /*0100*/  UIMAD.WIDE UR6, UR8, 0x2, UR6 ;  /* 0x00000002080678a5 */ /* 0x010fe2000f8e0206 */
[----:B------:R-:W-:-:S11]  /*0110*/  LOP3.LUT R36, R0, 0x1f, RZ, 0xc0, !PT ;  /* 0x0000001f00247812 */ /* 0x000fd600078ec0ff */
[----:B------:R-:W-:Y:S05]  /*0120*/  @!P0 BRA `(.L_x_1) ;  /* 0x0000000c003c8947 */ /* 0x000fea0003800000 */
[----:B------:R-:W-:Y:S02]  /*0130*/  MOV R2, UR4 ;  /* 0x0000000400027c02 */ /* 0x000fe40008000f00 */
[----:B------:R-:W-:-:S03]  /*0140*/  MOV R3, UR5 ;  /* 0x0000000500037c02 */ /* 0x000fc60008000f00 */
[----:B------:R-:W-:-:S05]  /*0150*/  IMAD.WIDE.U32 R2, R0, 0x4, R2 ;  /* 0x0000000400027825 */ /* 0x000fca00078e0002 */
[----:B------:R-:W2:Y:S02]  /*0160*/  LDG.E.CONSTANT R4, desc[UR12][R2.64] ;  /* 0x0000000c02047981 */ /* 0x000ea4000c1e9900 */
[--C-:B--2---:R-:W-:Y:S02]  /*0170*/  HADD2.F32 R5, -RZ, R4.reuse.H0_H0 ;  /* 0x20000004ff057230 */ /* 0x104fe40000004100 */
[----:B------:R-:W-:-:S03]  /*0180*/  HADD2.F32 R4, -RZ, R4.H1_H1 ;  /* 0x30000004ff047230 */ /* 0x000fc60000004100 */
[----:B------:R-:W-:Y:S02]  /*0190*/  FMNMX.FTZ R5, R5, 65504, PT ;  /* 0x477fe00005057809 */ /* 0x000fe40003810000 */
[----:B------:R-:W-:Y:S02]  /*01a0*/  FMNMX.FTZ R4, R4, 65504, PT ;  /* 0x477fe00004047809 */ /* 0x000fe40003810000 */
[----:B------:R-:W-:Y:S02]  /*01b0*/  FMNMX.FTZ R32, R5, -65504, !PT ;  /* 0xc77fe00005207809 */ /* 0x000fe40007810000 */
[----:B------:R-:W-:Y:S02]  /*01c0*/  FMNMX.FTZ R33, R4, -65504, !PT ;  /* 0xc77fe00004217809 */ /* 0x000fe40007810000 */
[----:B------:R-:W-:-:S03]  /*01d0*/  LOP3.LUT R4, R0, 0x400, RZ, 0xfc, !PT ;  /* 0x0000040000047812 */ /* 0x000fc600078efcff */
[----:B------:R0:W-:Y:S01]  /*01e0*/  STL.64 [R1], R32 ;  /* 0x0000002001007387 */ /* 0x0001e20000100a00 */
[----:B------:R-:W-:Y:S01]  /*01f0*/  ISETP.GE.U32.AND P0, PT, R4, UR9, PT ;  /* 0x0000000904007c0c */ /* 0x000fe2000bf06070 */
[----:B------:R-:W-:-:S04]  /*0200*/  FADD.FTZ R4, RZ, R32 ;  /* 0x00000020ff047221 */ /* 0x000fc80000010000 */
[----:B------:R-:W-:-:S08]  /*0210*/  FADD.FTZ R35, R33, R4 ;  /* 0x0000000421237221 */ /* 0x000fd00000010000 */
[----:B0-----:R-:W-:Y:S05]  /*0220*/  @P0 BRA `(.L_x_1) ;  /* 0x0000000800fc0947 */ /* 0x001fea0003800000 */
        /* <DEDUP_REMOVED lines=8> */
[----:B------:R0:W-:Y:S01]  /*02b0*/  STL.64 [R1+0x8], R30 ;  /* 0x0000081e01007387 */ /* 0x0001e20000100a00 */
[----:B------:R-:W-:Y:S01]  /*02c0*/  ISETP.GE.U32.AND P0, PT, R4, UR9, PT ;  /* 0x0000000904007c0c */ /* 0x000fe2000bf06070 */
[----:B------:R-:W-:-:S04]  /*02d0*/  FADD.FTZ R4, R35, R30 ;  /* 0x0000001e23047221 */ /* 0x000fc80000010000 */
        /* <DEDUP_REMOVED lines=158> */
[----:B------:R-:W-:-:S04]  /*0cc0*/  LOP3.LUT R34, R0, 0x3c00, RZ, 0xfc, !PT ;  /* 0x00003c0000227812 */ /* 0x000fc800078efcff */
[----:B------:R-:W-:Y:S02]  /*0cd0*/  ISETP.GE.U32.AND P0, PT, R34, UR9, PT ;  /* 0x0000000922007c0c */ /* 0x000fe4000bf06070 */
[----:B------:R-:W2:Y:S11]  /*0ce0*/  LDG.E.CONSTANT R34, desc[UR12][R2.64+0xe000] ;  /* 0x00e0000c02227981 */ /* 0x000eb6000c1e9900 */
[----:B------:R-:W3:Y:S02]  /*0cf0*/  @!P0 LDG.E.CONSTANT R37, desc[UR12][R2.64+0xf000] ;  /* 0x00f0000c02258981 */ /* 0x000ee4000c1e9900 */
[----:B---3--:R-:W-:-:S02]  /*0d00*/  @!P0 HADD2.F32 R38, -RZ, R37.H0_H0 ;  /* 0x20000025ff268230 */ /* 0x008fc40000004100 */
[----:B------:R-:W-:-:S03]  /*0d10*/  @!P0 HADD2.F32 R37, -RZ, R37.H1_H1 ;  /* 0x30000025ff258230 */ /* 0x000fc60000004100 */
[----:B------:R-:W-:Y:S02]  /*0d20*/  @!P0 FMNMX.FTZ R38, R38, 65504, PT ;  /* 0x477fe00026268809 */ /* 0x000fe40003810000 */
[----:B------:R-:W-:Y:S02]  /*0d30*/  @!P0 FMNMX.FTZ R37, R37, 65504, PT ;  /* 0x477fe00025258809 */ /* 0x000fe40003810000 */
[----:B------:R-:W-:Y:S02]  /*0d40*/  @!P0 FMNMX.FTZ R4, R38, -65504, !PT ;  /* 0xc77fe00026048809 */ /* 0x000fe40007810000 */
[----:B------:R-:W-:Y:S01]  /*0d50*/  @!P0 FMNMX.FTZ R5, R37, -65504, !PT ;  /* 0xc77fe00025058809 */ /* 0x000fe20007810000 */
[--C-:B--2---:R-:W-:Y:S02]  /*0d60*/  HADD2.F32 R37, -RZ, R34.reuse.H0_H0 ;  /* 0x20000022ff257230 */ /* 0x104fe40000004100 */
[----:B------:R-:W-:Y:S02]  /*0d70*/  HADD2.F32 R34, -RZ, R34.H1_H1 ;  /* 0x30000022ff227230 */ /* 0x000fe40000004100 */
[----:B------:R0:W-:Y:S01]  /*0d80*/  @!P0 STL.64 [R1+0x78], R4 ;  /* 0x0000780401008387 */ /* 0x0001e20000100a00 */
[----:B------:R-:W-:-:S02]  /*0d90*/  FMNMX.FTZ R37, R37, 65504, PT ;  /* 0x477fe00025257809 */ /* 0x000fc40003810000 */
[----:B------:R-:W-:Y:S02]  /*0da0*/  FMNMX.FTZ R34, R34, 65504, PT ;  /* 0x477fe00022227809 */ /* 0x000fe40003810000 */
[----:B------:R-:W-:Y:S02]  /*0db0*/  FMNMX.FTZ R2, R37, -65504, !PT ;  /* 0xc77fe00025027809 */ /* 0x000fe40007810000 */
[----:B------:R-:W-:-:S03]  /*0dc0*/  FMNMX.FTZ R3, R34, -65504, !PT ;  /* 0xc77fe00022037809 */ /* 0x000fc60007810000 */
[----:B------:R-:W-:Y:S02]  /*0dd0*/  FADD.FTZ R34, R35, R2 ;  /* 0x0000000223227221 */ /* 0x000fe40000010000 */
[----:B------:R0:W-:Y:S02]  /*0de0*/  STL.64 [R1+0x70], R2 ;  /* 0x0000700201007387 */ /* 0x0001e40000100a00 */
[----:B------:R-:W-:-:S04]  /*0df0*/  FADD.FTZ R35, R3, R34 ;  /* 0x0000002203237221 */ /* 0x000fc80000010000 */
[----:B------:R-:W-:-:S04]  /*0e00*/  @!P0 FADD.FTZ R34, R35, R4 ;  /* 0x0000000423228221 */ /* 0x000fc80000010000 */
[----:B------:R-:W-:-:S07]  /*0e10*/  @!P0 FADD.FTZ R35, R5, R34 ;  /* 0x0000002205238221 */ /* 0x000fce0000010000 */
.L_x_1:
[----:B------:R-:W-:Y:S05]  /*0e20*/  BSYNC.RECONVERGENT B0 ;  /* 0x0000000000007941 */ /* 0x000fea0003800200 */
.L_x_0:
[----:B------:R-:W1:Y:S01]  /*0e30*/  SHFL.BFLY PT, R34, R35, 0x10, 0x1f ;  /* 0x0e001f0023227f89 */ /* 0x000e6200000e0000 */
[----:B------:R-:W2:Y:S01]  /*0e40*/  S2UR UR5, SR_CgaCtaId ;  /* 0x00000000000579c3 */ /* 0x000ea20000008800 */
[----:B------:R-:W-:Y:S01]  /*0e50*/  ISETP.NE.AND P0, PT, R36, RZ, PT ;  /* 0x000000ff2400720c */ /* 0x000fe20003f05270 */
[----:B------:R-:W-:Y:S01]  /*0e60*/  UMOV UR4, 0x400 ;  /* 0x0000040000047882 */ /* 0x000fe20000000000 */
[----:B------:R-:W-:Y:S01]  /*0e70*/  BSSY.RECONVERGENT B0, `(.L_x_2) ;  /* 0x0000090000007945 */ /* 0x000fe20003800200 */
[----:B-1----:R-:W-:Y:S01]  /*0e80*/  FADD.FTZ R34, R34, R35 ;  /* 0x0000002322227221 */ /* 0x002fe20000010000 */
[----:B--2---:R-:W-:-:S04]  /*0e90*/  ULEA UR4, UR5, UR4, 0x18 ;  /* 0x0000000405047291 */ /* 0x004fc8000f8ec0ff */
[----:B------:R-:W1:Y:S02]  /*0ea0*/  SHFL.BFLY PT, R37, R34, 0x8, 0x1f ;  /* 0x0d001f0022257f89 */ /* 0x000e6400000e0000 */
[----:B------:R-:W-:Y:S01]  /*0eb0*/  LEA R36, R36, UR4, 0x2 ;  /* 0x0000000424247c11 */ /* 0x000fe2000f8e10ff */
[----:B-1----:R-:W-:Y:S02]  /*0ec0*/  FADD.FTZ R37, R34, R37 ;  /* 0x0000002522257221 */ /* 0x002fe40000010000 */
[----:B------:R-:W-:-:S03]  /*0ed0*/  @!P0 SHF.R.U32.HI R34, RZ, 0x3, R0 ;  /* 0x00000003ff228819 */ /* 0x000fc60000011600 */
[----:B------:R-:W1:Y:S01]  /*0ee0*/  SHFL.BFLY PT, R38, R37, 0x4, 0x1f ;  /* 0x0c801f0025267f89 */ /* 0x000e6200000e0000 */
[----:B------:R-:W-:Y:S01]  /*0ef0*/  @!P0 LOP3.LUT R34, R34, 0x7c, RZ, 0xc0, !PT ;  /* 0x0000007c22228812 */ /* 0x000fe200078ec0ff */
[----:B-1----:R-:W-:-:S05]  /*0f00*/  FADD.FTZ R38, R37, R38 ;  /* 0x0000002625267221 */ /* 0x002fca0000010000 */
[----:B------:R-:W1:Y:S02]  /*0f10*/  SHFL.BFLY PT, R39, R38, 0x2, 0x1f ;  /* 0x0c401f0026277f89 */ /* 0x000e6400000e0000 */
[----:B-1----:R-:W-:-:S05]  /*0f20*/  FADD.FTZ R39, R38, R39 ;  /* 0x0000002726277221 */ /* 0x002fca0000010000 */
[----:B------:R-:W1:Y:S02]  /*0f30*/  SHFL.BFLY PT, R40, R39, 0x1, 0x1f ;  /* 0x0c201f0027287f89 */ /* 0x000e6400000e0000 */
[----:B-1----:R-:W-:-:S05]  /*0f40*/  FADD.FTZ R43, R39, R40 ;  /* 0x00000028272b7221 */ /* 0x002fca0000010000 */
[----:B------:R-:W-:Y:S01]  /*0f50*/  @!P0 STS [R34+UR4], R43 ;  /* 0x0000002b22008988 */ /* 0x000fe20008000804 */
[----:B------:R-:W-:Y:S06]  /*0f60*/  BAR.SYNC.DEFER_BLOCKING 0x0 ;  /* 0x0000000000007b1d */ /* 0x000fec0000010000 */
[----:B------:R-:W1:Y:S04]  /*0f70*/  LDS R37, [R36] ;  /* 0x0000000024257984 */ /* 0x000e680000000800 */
[----:B-1----:R-:W1:Y:S02]  /*0f80*/  SHFL.BFLY PT, R38, R37, 0x10, 0x1f ;  /* 0x0e001f0025267f89 */ /* 0x002e6400000e0000 */
[----:B-1----:R-:W-:Y:S01]  /*0f90*/  FADD.FTZ R39, R37, R38 ;  /* 0x0000002625277221 */ /* 0x002fe20000010000 */
[----:B------:R-:W-:-:S04]  /*0fa0*/  MOV R37, RZ ;  /* 0x000000ff00257202 */ /* 0x000fc80000000f00 */
[----:B------:R-:W1:Y:S02]  /*0fb0*/  SHFL.BFLY PT, R38, R39, 0x8, 0x1f ;  /* 0x0d001f0027267f89 */ /* 0x000e6400000e0000 */
[----:B-1----:R-:W-:-:S05]  /*0fc0*/  FADD.FTZ R40, R39, R38 ;  /* 0x0000002627287221 */ /* 0x002fca0000010000 */
[----:B------:R-:W1:Y:S02]  /*0fd0*/  SHFL.BFLY PT, R35, R40, 0x4, 0x1f ;  /* 0x0c801f0028237f89 */ /* 0x000e6400000e0000 */
[----:B-1----:R-:W-:-:S05]  /*0fe0*/  FADD.FTZ R41, R40, R35 ;  /* 0x0000002328297221 */ /* 0x002fca0000010000 */
[----:B------:R-:W1:Y:S02]  /*0ff0*/  SHFL.BFLY PT, R38, R41, 0x2, 0x1f ;  /* 0x0c401f0029267f89 */ /* 0x000e6400000e0000 */
[----:B-1----:R-:W-:Y:S01]  /*1000*/  FADD.FTZ R34, R41, R38 ;  /* 0x0000002629227221 */ /* 0x002fe20000010000 */
[----:B------:R-:W-:-:S04]  /*1010*/  IADD3 R38, PT, PT, -R0, UR9, RZ ;  /* 0x0000000900267c10 */ /* 0x000fc8000fffe1ff */
[----:B------:R-:W1:Y:S01]  /*1020*/  SHFL.BFLY PT, R35, R34, 0x1, 0x1f ;  /* 0x0c201f0022237f89 */ /* 0x000e6200000e0000 */
[----:B------:R-:W-:Y:S02]  /*1030*/  ISETP.GE.AND P1, PT, R38, 0x1, PT ;  /* 0x000000012600780c */ /* 0x000fe40003f26270 */
[----:B------:R-:W-:Y:S01]  /*1040*/  VIMNMX R38, PT, PT, RZ, R38, !PT ;  /* 0x00000026ff267248 */ /* 0x000fe20007fe0100 */
[----:B-1----:R-:W-:-:S10]  /*1050*/  FADD.FTZ R35, R34, R35 ;  /* 0x0000002322237221 */ /* 0x002fd40000010000 */
[----:B------:R-:W-:Y:S05]  /*1060*/  @!P1 BRA `(.L_x_3) ;  /* 0x0000000400c09947 */ /* 0x000fea0003800000 */
[----:B------:R-:W1:Y:S01]  /*1070*/  LDC R34, c[0x0][0x3a4] ;  /* 0x0000e900ff227b82 */ /* 0x000e620000000800 */
[----:B------:R-:W-:-:S04]  /*1080*/  IADD3 R38, PT, PT, R38, 0x3ff, RZ ;  /* 0x000003ff26267810 */ /* 0x000fc80007ffe0ff */
[----:B------:R-:W-:-:S04]  /*1090*/  SHF.R.U32.HI R38, RZ, 0xa, R38 ;  /* 0x0000000aff267819 */ /* 0x000fc80000011626 */
[----:B------:R-:W-:Y:S01]  /*10a0*/  ISETP.NE.AND P1, PT, R38, 0x1, PT ;  /* 0x000000012600780c */ /* 0x000fe20003f25270 */
[CC--:B-1----:R-:W-:Y:S01]  /*10b0*/  FFMA.FTZ R32, -R35.reuse, R34.reuse, R32 ;  /* 0x0000002223207223 */ /* 0x0c2fe20000010120 */
[----:B------:R-:W-:-:S03]  /*10c0*/  FFMA.FTZ R33, -R35, R34, R33 ;  /* 0x0000002223217223 */ /* 0x000fc60000010121 */
[----:B------:R-:W-:Y:S02]  /*10d0*/  FFMA.FTZ R40, R32, R32, RZ ;  /* 0x0000002020287223 */ /* 0x000fe400000100ff */
[----:B------:R1:W-:Y:S02]  /*10e0*/  STL.64 [R1], R32 ;  /* 0x0000002001007387 */ /* 0x0003e40000100a00 */
[----:B------:R-:W-:-:S04]  /*10f0*/  FFMA.FTZ R37, R33, R33, R40 ;  /* 0x0000002121257223 */ /* 0x000fc80000010028 */
[----:B------:R-:W-:Y:S05]  /*1100*/  @!P1 BRA `(.L_x_3) ;  /* 0x0000000400989947 */ /* 0x000fea0003800000 */
[CC--:B------:R-:W-:Y:S01]  /*1110*/  FFMA.FTZ R30, -R35.reuse, R34.reuse, R30 ;  /* 0x00000022231e7223 */ /* 0x0c0fe2000001011e */
[----:B------:R-:W-:Y:S01]  /*1120*/  FFMA.FTZ R31, -R35, R34, R31 ;  /* 0x00000022231f7223 */ /* 0x000fe2000001011f */
[----:B------:R-:W-:Y:S02]  /*1130*/  ISETP.NE.AND P1, PT, R38, 0x2, PT ;  /* 0x000000022600780c */ /* 0x000fe40003f25270 */
[----:B-1----:R-:W-:Y:S02]  /*1140*/  FFMA.FTZ R32, R30, R30, R37 ;  /* 0x0000001e1e207223 */ /* 0x002fe40000010025 */
[----:B------:R2:W-:Y:S02]  /*1150*/  STL.64 [R1+0x8], R30 ;  /* 0x0000081e01007387 */ /* 0x0005e40000100a00 */
[----:B------:R-:W-:-:S07]  /*1160*/  FFMA.FTZ R37, R31, R31, R32 ;  /* 0x0000001f1f257223 */ /* 0x000fce0000010020 */
[----:B------:R-:W-:Y:S05]  /*1170*/  @!P1 BRA `(.L_x_3) ;  /* 0x00000004007c9947 */ /* 0x000fea0003800000 */
[CC--:B------:R-:W-:Y:S01]  /*1180*/  FFMA.FTZ R28, -R35.reuse, R34.reuse, R28 ;  /* 0x00000022231c7223 */ /* 0x0c0fe2000001011c */
[----:B------:R-:W-:Y:S01]  /*1190*/  FFMA.FTZ R29, -R35, R34, R29 ;  /* 0x00000022231d7223 */ /* 0x000fe2000001011d */
[----:B------:R-:W-:Y:S02]  /*11a0*/  ISETP.NE.AND P1, PT, R38, 0x3, PT ;  /* 0x000000032600780c */ /* 0x000fe40003f25270 */
[----:B--2---:R-:W-:Y:S02]  /*11b0*/  FFMA.FTZ R30, R28, R28, R37 ;  /* 0x0000001c1c1e7223 */ /* 0x004fe40000010025 */
[----:B------:R3:W-:Y:S02]  /*11c0*/  STL.64 [R1+0x10], R28 ;  /* 0x0000101c01007387 */ /* 0x0007e40000100a00 */
[----:B------:R-:W-:-:S07]  /*11d0*/  FFMA.FTZ R37, R29, R29, R30 ;  /* 0x0000001d1d257223 */ /* 0x000fce000001001e */
[----:B------:R-:W-:Y:S05]  /*11e0*/  @!P1 BRA `(.L_x_3) ;  /* 0x0000000400609947 */ /* 0x000fea0003800000 */
[CC--:B------:R-:W-:Y:S01]  /*11f0*/  FFMA.FTZ R26, -R35.reuse, R34.reuse, R26 ;  /* 0x00000022231a7223 */ /* 0x0c0fe2000001011a */
[----:B------:R-:W-:Y:S01]  /*1200*/  FFMA.FTZ R27, -R35, R34, R27 ;  /* 0x00000022231b7223 */ /* 0x000fe2000001011b */
[----:B------:R-:W-:Y:S02]  /*1210*/  ISETP.NE.AND P1, PT, R38, 0x4, PT ;  /* 0x000000042600780c */ /* 0x000fe40003f25270 */
[----:B---3--:R-:W-:Y:S02]  /*1220*/  FFMA.FTZ R28, R26, R26, R37 ;  /* 0x0000001a1a1c7223 */ /* 0x008fe40000010025 */
[----:B------:R4:W-:Y:S02]  /*1230*/  STL.64 [R1+0x18], R26 ;  /* 0x0000181a01007387 */ /* 0x0009e40000100a00 */
[----:B------:R-:W-:-:S07]  /*1240*/  FFMA.FTZ R37, R27, R27, R28 ;  /* 0x0000001b1b257223 */ /* 0x000fce000001001c */
[----:B------:R-:W-:Y:S05]  /*1250*/  @!P1 BRA `(.L_x_3) ;  /* 0x0000000400449947 */ /* 0x000fea0003800000 */
[CC--:B------:R-:W-:Y:S01]  /*1260*/  FFMA.FTZ R24, -R35.reuse, R34.reuse, R24 ;  /* 0x0000002223187223 */ /* 0x0c0fe20000010118 */
[----:B------:R-:W-:Y:S01]  /*1270*/  FFMA.FTZ R25, -R35, R34, R25 ;  /* 0x0000002223197223 */ /* 0x000fe20000010119 */
[----:B------:R-:W-:Y:S02]  /*1280*/  ISETP.NE.AND P1, PT, R38, 0x5, PT ;  /* 0x000000052600780c */ /* 0x000fe40003f25270 */
[----:B----4-:R-:W-:Y:S02]  /*1290*/  FFMA.FTZ R26, R24, R24, R37 ;  /* 0x00000018181a7223 */ /* 0x010fe40000010025 */
[----:B------:R1:W-:Y:S02]  /*12a0*/  STL.64 [R1+0x20], R24 ;  /* 0x0000201801007387 */ /* 0x0003e40000100a00 */
[----:B------:R-:W-:-:S07]  /*12b0*/  FFMA.FTZ R37, R25, R25, R26 ;  /* 0x0000001919257223 */ /* 0x000fce000001001a */
        /* <DEDUP_REMOVED lines=64> */
[----:B------:R-:W-:Y:S01]  /*16c0*/  ISETP.NE.AND P1, PT, R38, 0xf, PT ;  /* 0x0000000f2600780c */ /* 0x000fe20003f25270 */
[CC--:B0-----:R-:W-:Y:S01]  /*16d0*/  FFMA.FTZ R2, -R35.reuse, R34.reuse, R2 ;  /* 0x0000002223027223 */ /* 0x0c1fe20000010102 */
[----:B------:R-:W-:-:S05]  /*16e0*/  FFMA.FTZ R3, -R35, R34, R3 ;  /* 0x0000002223037223 */ /* 0x000fca0000010103 */
[----:B------:R0:W-:Y:S06]  /*16f0*/  STL.64 [R1+0x70], R2 ;  /* 0x0000700201007387 */ /* 0x0001ec0000100a00 */
[CC--:B-1----:R-:W-:Y:S01]  /*1700*/  @P1 FFMA.FTZ R6, -R35.reuse, R34.reuse, R4 ;  /* 0x0000002223061223 */ /* 0x0c2fe20000010104 */
[----:B------:R-:W-:Y:S01]  /*1710*/  @P1 FFMA.FTZ R7, -R35, R34, R5 ;  /* 0x0000002223071223 */ /* 0x000fe20000010105 */
[----:B------:R-:W-:-:S04]  /*1720*/  FFMA.FTZ R4, R2, R2, R37 ;  /* 0x0000000202047223 */ /* 0x000fc80000010025 */
[----:B------:R0:W-:Y:S01]  /*1730*/  @P1 STL.64 [R1+0x78], R6 ;  /* 0x0000780601001387 */ /* 0x0001e20000100a00 */
[----:B------:R-:W-:-:S04]  /*1740*/  FFMA.FTZ R37, R3, R3, R4 ;  /* 0x0000000303257223 */ /* 0x000fc80000010004 */
[----:B------:R-:W-:-:S04]  /*1750*/  @P1 FFMA.FTZ R4, R6, R6, R37 ;  /* 0x0000000606041223 */ /* 0x000fc80000010025 */
[----:B------:R-:W-:-:S07]  /*1760*/  @P1 FFMA.FTZ R37, R7, R7, R4 ;  /* 0x0000000707251223 */ /* 0x000fce0000010004 */
.L_x_3:
[----:B------:R-:W-:Y:S05]  /*1770*/  BSYNC.RECONVERGENT B0 ;  /* 0x0000000000007941 */ /* 0x000fea0003800200 */
.L_x_2:
[----:B0-----:R-:W0:Y:S01]  /*1780*/  SHFL.BFLY PT, R2, R37, 0x10, 0x1f ;  /* 0x0e001f0025027f89 */ /* 0x001e2200000e0000 */
[----:B-1----:R-:W-:-:S04]  /*1790*/  @!P0 SHF.R.U32.HI R7, RZ, 0x3, R0 ;  /* 0x00000003ff078819 */ /* 0x002fc80000011600 */
[----:B------:R-:W-:Y:S01]  /*17a0*/  @!P0 LOP3.LUT R8, R7, 0x7c, RZ, 0xc0, !PT ;  /* 0x0000007c07088812 */ /* 0x000fe200078ec0ff */
[----:B0-----:R-:W-:-:S05]  /*17b0*/  FADD.FTZ R2, R2, R37 ;  /* 0x0000002502027221 */ /* 0x001fca0000010000 */
[----:B------:R-:W0:Y:S02]  /*17c0*/  SHFL.BFLY PT, R3, R2, 0x8, 0x1f ;  /* 0x0d001f0002037f89 */ /* 0x000e2400000e0000 */
[----:B0-----:R-:W-:-:S05]  /*17d0*/  FADD.FTZ R3, R2, R3 ;  /* 0x0000000302037221 */ /* 0x001fca0000010000 */
[----:B------:R-:W0:Y:S02]  /*17e0*/  SHFL.BFLY PT, R4, R3, 0x4, 0x1f ;  /* 0x0c801f0003047f89 */ /* 0x000e2400000e0000 */
[----:B0-----:R-:W-:-:S05]  /*17f0*/  FADD.FTZ R4, R3, R4 ;  /* 0x0000000403047221 */ /* 0x001fca0000010000 */
[----:B------:R-:W0:Y:S02]  /*1800*/  SHFL.BFLY PT, R5, R4, 0x2, 0x1f ;  /* 0x0c401f0004057f89 */ /* 0x000e2400000e0000 */
[----:B0-----:R-:W-:-:S05]  /*1810*/  FADD.FTZ R5, R4, R5 ;  /* 0x0000000504057221 */ /* 0x001fca0000010000 */
[----:B------:R-:W0:Y:S02]  /*1820*/  SHFL.BFLY PT, R6, R5, 0x1, 0x1f ;  /* 0x0c201f0005067f89 */ /* 0x000e2400000e0000 */
[----:B0-----:R-:W-:-:S05]  /*1830*/  FADD.FTZ R7, R5, R6 ;  /* 0x0000000605077221 */ /* 0x001fca0000010000 */
[----:B------:R0:W-:Y:S01]  /*1840*/  @!P0 STS [R8+UR4], R7 ;  /* 0x0000000708008988 */ /* 0x0001e20008000804 */
[----:B------:R-:W1:Y:S01]  /*1850*/  LDCU.U8 UR4, c[0x0][0x3b0] ;  /* 0x00007600ff0477ac */ /* 0x000e620008000000 */
[----:B------:R-:W-:Y:S08]  /*1860*/  BAR.SYNC.DEFER_BLOCKING 0x0 ;  /* 0x0000000000007b1d */ /* 0x000ff00000010000 */
[----:B0-----:R-:W0:Y:S01]  /*1870*/  LDC.64 R8, c[0x0][0x3a0] ;  /* 0x0000e800ff087b82 */ /* 0x001e220000000a00 */
[----:B-1----:R-:W-:-:S04]  /*1880*/  UPRMT UR4, UR4, 0x8880, URZ ;  /* 0x0000888004047896 */ /* 0x002fc800080000ff */
[----:B------:R-:W-:Y:S01]  /*1890*/  UISETP.NE.AND UP0, UPT, UR4, URZ, UPT ;  /* 0x000000ff0400728c */ /* 0x000fe2000bf05270 */
[----:B------:R-:W1:Y:S04]  /*18a0*/  LDS R36, [R36] ;  /* 0x0000000024247984 */ /* 0x000e680000000800 */
[----:B-1----:R-:W1:Y:S02]  /*18b0*/  SHFL.BFLY PT, R3, R36, 0x10, 0x1f ;  /* 0x0e001f0024037f89 */ /* 0x002e6400000e0000 */
[----:B-1----:R-:W-:-:S05]  /*18c0*/  FADD.FTZ R3, R36, R3 ;  /* 0x0000000324037221 */ /* 0x002fca0000010000 */
[----:B------:R-:W1:Y:S02]  /*18d0*/  SHFL.BFLY PT, R2, R3, 0x8, 0x1f ;  /* 0x0d001f0003027f89 */ /* 0x000e6400000e0000 */
[----:B-1----:R-:W-:-:S05]  /*18e0*/  FADD.FTZ R4, R3, R2 ;  /* 0x0000000203047221 */ /* 0x002fca0000010000 */
[----:B------:R-:W1:Y:S02]  /*18f0*/  SHFL.BFLY PT, R5, R4, 0x4, 0x1f ;  /* 0x0c801f0004057f89 */ /* 0x000e6400000e0000 */
[----:B-1----:R-:W-:-:S05]  /*1900*/  FADD.FTZ R5, R4, R5 ;  /* 0x0000000504057221 */ /* 0x002fca0000010000 */
[----:B------:R-:W1:Y:S02]  /*1910*/  SHFL.BFLY PT, R2, R5, 0x2, 0x1f ;  /* 0x0c401f0005027f89 */ /* 0x000e6400000e0000 */
[----:B-1----:R-:W-:-:S05]  /*1920*/  FADD.FTZ R6, R5, R2 ;  /* 0x0000000205067221 */ /* 0x002fca0000010000 */
[----:B------:R-:W1:Y:S02]  /*1930*/  SHFL.BFLY PT, R7, R6, 0x1, 0x1f ;  /* 0x0c201f0006077f89 */ /* 0x000e6400000e0000 */
[----:B-1----:R-:W-:-:S04]  /*1940*/  FADD.FTZ R7, R6, R7 ;  /* 0x0000000706077221 */ /* 0x002fc80000010000 */
[----:B0-----:R-:W-:-:S06]  /*1950*/  FFMA.FTZ R2, R7, R9, R8 ;  /* 0x0000000907027223 */ /* 0x001fcc0000010008 */
[----:B------:R-:W0:Y:S01]  /*1960*/  MUFU.RSQ R2, R2 ;  /* 0x0000000200027308 */ /* 0x000e220000001400 */
[----:B------:R-:W-:Y:S05]  /*1970*/  BRA.U UP0, `(.L_x_4) ;  /* 0x0000000900387547 */ /* 0x000fea000b800000 */
[----:B------:R-:W1:Y:S02]  /*1980*/  LDCU.64 UR4, c[0x0][0x390] ;  /* 0x00007200ff0477ac */ /* 0x000e640008000a00 */
[----:B-1----:R-:W-:-:S04]  /*1990*/  UISETP.NE.U32.AND UP0, UPT, UR4, URZ, UPT ;  /* 0x000000ff0400728c */ /* 0x002fc8000bf05070 */
[----:B------:R-:W-:-:S09]  /*19a0*/  UISETP.NE.AND.EX UP0, UPT, UR5, URZ, UPT, UP0 ;  /* 0x000000ff0500728c */ /* 0x000fd2000bf05300 */
[----:B------:R-:W-:Y:S05]  /*19b0*/  BRA.U !UP0, `(.L_x_5) ;  /* 0x0000000508287547 */ /* 0x000fea000b800000 */
[----:B------:R-:W-:-:S13]  /*19c0*/  ISETP.GE.AND P0, PT, R0, UR9, PT ;  /* 0x0000000900007c0c */ /* 0x000fda000bf06270 */
[----:B------:R-:W-:Y:S05]  /*19d0*/  @P0 EXIT ;  /* 0x000000000000094d */ /* 0x000fea0003800000 */
[----:B------:R-:W1:Y:S01]  /*19e0*/  LDC.64 R8, c[0x0][0x388] ;  /* 0x0000e200ff087b82 */ /* 0x000e620000000a00 */
[----:B------:R-:W-:Y:S01]  /*19f0*/  HFMA2 R3, -RZ, RZ, 0, 0 ;  /* 0x00000000ff037431 */ /* 0x000fe200000001ff */
[----:B------:R-:W-:-:S06]  /*1a00*/  MOV R19, R0 ;  /* 0x0000000000137202 */ /* 0x000fcc0000000f00 */
[----:B------:R-:W0:Y:S02]  /*1a10*/  LDC.64 R10, c[0x0][0x390] ;  /* 0x0000e400ff0a7b82 */ /* 0x000e240000000a00 */
.L_x_6:
[----:B-1----:R-:W-:Y:S01]  /*1a20*/  IMAD.WIDE.U32 R12, R19, 0x4, R8 ;  /* 0x00000004130c7825 */ /* 0x002fe200078e0008 */
[----:B------:R-:W-:-:S04]  /*1a30*/  LEA R18, R3, UR10, 0x3 ;  /* 0x0000000a03127c11 */ /* 0x000fc8000f8e18ff */
[----:B0-----:R-:W5:Y:S04]  /*1a40*/  LDG.E.CONSTANT R16, desc[UR12][R12.64] ;  /* 0x0000000c0c107981 */ /* 0x001f68000c1e9900 */
[----:B------:R-:W2:Y:S01]  /*1a50*/  LDL.128 R4, [R18] ;  /* 0x0000000012047983 */ /* 0x000ea20000100c00 */
[----:B0-----:R-:W-:-:S05]  /*1a60*/  IMAD.WIDE.U32 R14, R19, 0x4, R10 ;  /* 0x00000004130e7825 */ /* 0x001fca00078e000a */
[----:B------:R-:W3:Y:S01]  /*1a70*/  LDG.E.CONSTANT R20, desc[UR12][R14.64] ;  /* 0x0000000c0e147981 */ /* 0x000ee2000c1e9900 */
[--C-:B-----5:R-:W-:Y:S02]  /*1a80*/  HADD2.F32 R17, -RZ, R16.reuse.H0_H0 ;  /* 0x20000010ff117230 */ /* 0x120fe40000004100 */
[----:B------:R-:W-:-:S03]  /*1a90*/  HADD2.F32 R16, -RZ, R16.H1_H1 ;  /* 0x30000010ff107230 */ /* 0x000fc60000004100 */
[----:B--2---:R-:W-:Y:S02]  /*1aa0*/  FMUL.FTZ R17, R4, R17 ;  /* 0x0000001104117220 */ /* 0x004fe40000410000 */
[----:B------:R-:W-:Y:S01]  /*1ab0*/  FMUL.FTZ R5, R5, R16 ;  /* 0x0000001005057220 */ /* 0x000fe20000410000 */
[----:B------:R-:W-:Y:S01]  /*1ac0*/  MOV R16, 0x4 ;  /* 0x0000000400107802 */ /* 0x000fe20000000f00 */
[C---:B------:R-:W-:Y:S02]  /*1ad0*/  FMUL.FTZ R17, R2.reuse, R17 ;  /* 0x0000001102117220 */ /* 0x040fe40000410000 */
[----:B------:R-:W-:-:S05]  /*1ae0*/  FMUL.FTZ R4, R2, R5 ;  /* 0x0000000502047220 */ /* 0x000fca0000410000 */
[----:B------:R-:W-:Y:S01]  /*1af0*/  F2FP.F16.F32.PACK_AB R5, R4, R17 ;  /* 0x000000110405723e */ /* 0x000fe200000000ff */
[C---:B------:R-:W-:Y:S01]  /*1b00*/  IMAD.WIDE.U32 R16, R19.reuse, R16, UR6 ;  /* 0x0000000613107e25 */ /* 0x040fe2000f8e0010 */
[----:B------:R-:W-:-:S04]  /*1b10*/  IADD3 R4, PT, PT, R19, 0x400, RZ ;  /* 0x0000040013047810 */ /* 0x000fc80007ffe0ff */
[----:B------:R-:W-:Y:S01]  /*1b20*/  ISETP.GE.AND P0, PT, R4, UR9, PT ;  /* 0x0000000904007c0c */ /* 0x000fe2000bf06270 */
[----:B---3--:R-:W-:-:S05]  /*1b30*/  HFMA2 R5, R5, 1, 1, R20 ;  /* 0x3c003c0005057831 */ /* 0x008fca0000000014 */
[----:B------:R0:W-:Y:S07]  /*1b40*/  STG.E desc[UR12][R16.64], R5 ;  /* 0x0000000510007986 */ /* 0x0001ee000c10190c */
[----:B------:R-:W-:Y:S05]  /*1b50*/  @P0 EXIT ;  /* 0x000000000000094d */ /* 0x000fea0003800000 */
[----:B------:R-:W0:Y:S04]  /*1b60*/  LDG.E.CONSTANT R4, desc[UR12][R12.64+0x1000] ;  /* 0x0010000c0c047981 */ /* 0x000e28000c1e9900 */
[----:B------:R-:W2:Y:S01]  /*1b70*/  LDG.E.CONSTANT R20, desc[UR12][R14.64+0x1000] ;  /* 0x0010000c0e147981 */ /* 0x000ea2000c1e9900 */
[--C-:B0-----:R-:W-:Y:S02]  /*1b80*/  HADD2.F32 R5, -RZ, R4.reuse.H0_H0 ;  /* 0x20000004ff057230 */ /* 0x101fe40000004100 */
[----:B------:R-:W-:-:S03]  /*1b90*/  HADD2.F32 R4, -RZ, R4.H1_H1 ;  /* 0x30000004ff047230 */ /* 0x000fc60000004100 */
[----:B------:R-:W-:Y:S02]  /*1ba0*/  FMUL.FTZ R5, R5, R6 ;  /* 0x0000000605057220 */ /* 0x000fe40000410000 */
[----:B------:R-:W-:Y:S02]  /*1bb0*/  FMUL.FTZ R7, R4, R7 ;  /* 0x0000000704077220 */ /* 0x000fe40000410000 */
[C---:B------:R-:W-:Y:S02]  /*1bc0*/  FMUL.FTZ R5, R2.reuse, R5 ;  /* 0x0000000502057220 */ /* 0x040fe40000410000 */
[----:B------:R-:W-:-:S05]  /*1bd0*/  FMUL.FTZ R4, R2, R7 ;  /* 0x0000000702047220 */ /* 0x000fca0000410000 */
[----:B------:R-:W-:Y:S02]  /*1be0*/  F2FP.F16.F32.PACK_AB R5, R4, R5 ;  /* 0x000000050405723e */ /* 0x000fe400000000ff */
[----:B------:R-:W-:-:S04]  /*1bf0*/  IADD3 R4, PT, PT, R19, 0x800, RZ ;  /* 0x0000080013047810 */ /* 0x000fc80007ffe0ff */
[----:B------:R-:W-:Y:S01]  /*1c00*/  ISETP.GE.AND P0, PT, R4, UR9, PT ;  /* 0x0000000904007c0c */ /* 0x000fe2000bf06270 */
[----:B--2---:R-:W-:-:S05]  /*1c10*/  HFMA2 R5, R5, 1, 1, R20 ;  /* 0x3c003c0005057831 */ /* 0x004fca0000000014 */
[----:B------:R0:W-:Y:S07]  /*1c20*/  STG.E desc[UR12][R16.64+0x1000], R5 ;  /* 0x0010000510007986 */ /* 0x0001ee000c10190c */
[----:B------:R-:W-:Y:S05]  /*1c30*/  @P0 EXIT ;  /* 0x000000000000094d */ /* 0x000fea0003800000 */
[----:B------:R-:W2:Y:S04]  /*1c40*/  LDG.E.CONSTANT R20, desc[UR12][R12.64+0x2000] ;  /* 0x0020000c0c147981 */ /* 0x000ea8000c1e9900 */
[----:B0-----:R-:W3:Y:S04]  /*1c50*/  LDL.128 R4, [R18+0x10] ;  /* 0x0000100012047983 */ /* 0x001ee80000100c00 */
[----:B------:R-:W5:Y:S01]  /*1c60*/  LDG.E.CONSTANT R22, desc[UR12][R14.64+0x2000] ;  /* 0x0020000c0e167981 */ /* 0x000f62000c1e9900 */
[--C-:B--2---:R-:W-:Y:S02]  /*1c70*/  HADD2.F32 R21, -RZ, R20.reuse.H0_H0 ;  /* 0x20000014ff157230 */ /* 0x104fe40000004100 */
[----:B------:R-:W-:-:S03]  /*1c80*/  HADD2.F32 R20, -RZ, R20.H1_H1 ;  /* 0x30000014ff147230 */ /* 0x000fc60000004100 */
[----:B---3--:R-:W-:Y:S02]  /*1c90*/  FMUL.FTZ R21, R4, R21 ;  /* 0x0000001504157220 */ /* 0x008fe40000410000 */
[----:B------:R-:W-:Y:S02]  /*1ca0*/  FMUL.FTZ R5, R5, R20 ;  /* 0x0000001405057220 */ /* 0x000fe40000410000 */
[C---:B------:R-:W-:Y:S02]  /*1cb0*/  FMUL.FTZ R21, R2.reuse, R21 ;  /* 0x0000001502157220 */ /* 0x040fe40000410000 */
[----:B------:R-:W-:-:S05]  /*1cc0*/  FMUL.FTZ R4, R2, R5 ;  /* 0x0000000502047220 */ /* 0x000fca0000410000 */
[----:B------:R-:W-:Y:S02]  /*1cd0*/  F2FP.F16.F32.PACK_AB R5, R4, R21 ;  /* 0x000000150405723e */ /* 0x000fe400000000ff */
[----:B------:R-:W-:-:S04]  /*1ce0*/  IADD3 R4, PT, PT, R19, 0xc00, RZ ;  /* 0x00000c0013047810 */ /* 0x000fc80007ffe0ff */
[----:B------:R-:W-:Y:S01]  /*1cf0*/  ISETP.GE.AND P0, PT, R4, UR9, PT ;  /* 0x0000000904007c0c */ /* 0x000fe2000bf06270 */
[----:B-----5:R-:W-:-:S05]  /*1d00*/  HFMA2 R5, R5, 1, 1, R22 ;  /* 0x3c003c0005057831 */ /* 0x020fca0000000016 */
[----:B------:R0:W-:Y:S07]  /*1d10*/  STG.E desc[UR12][R16.64+0x2000], R5 ;  /* 0x0020000510007986 */ /* 0x0001ee000c10190c */
[----:B------:R-:W-:Y:S05]  /*1d20*/  @P0 EXIT ;  /* 0x000000000000094d */ /* 0x000fea0003800000 */
[----:B------:R-:W0:Y:S04]  /*1d30*/  LDG.E.CONSTANT R12, desc[UR12][R12.64+0x3000] ;  /* 0x0030000c0c0c7981 */ /* 0x000e28000c1e9900 */
[----:B------:R-:W2:Y:S01]  /*1d40*/  LDG.E.CONSTANT R14, desc[UR12][R14.64+0x3000] ;  /* 0x0030000c0e0e7981 */ /* 0x000ea2000c1e9900 */
[----:B------:R-:W-:-:S04]  /*1d50*/  IADD3 R3, PT, PT, R3, 0x4, RZ ;  /* 0x0000000403037810 */ /* 0x000fc80007ffe0ff */
[----:B------:R-:W-:Y:S01]  /*1d60*/  ISETP.NE.AND P0, PT, R3, 0x10, PT ;  /* 0x000000100300780c */ /* 0x000fe20003f05270 */
[--C-:B0-----:R-:W-:Y:S02]  /*1d70*/  HADD2.F32 R5, -RZ, R12.reuse.H0_H0 ;  /* 0x2000000cff057230 */ /* 0x101fe40000004100 */
[----:B------:R-:W-:-:S03]  /*1d80*/  HADD2.F32 R4, -RZ, R12.H1_H1 ;  /* 0x3000000cff047230 */ /* 0x000fc60000004100 */
[----:B------:R-:W-:Y:S02]  /*1d90*/  FMUL.FTZ R5, R5, R6 ;  /* 0x0000000605057220 */ /* 0x000fe40000410000 */
[----:B------:R-:W-:Y:S02]  /*1da0*/  FMUL.FTZ R7, R4, R7 ;  /* 0x0000000704077220 */ /* 0x000fe40000410000 */
[C---:B------:R-:W-:Y:S02]  /*1db0*/  FMUL.FTZ R5, R2.reuse, R5 ;  /* 0x0000000502057220 */ /* 0x040fe40000410000 */
[----:B------:R-:W-:-:S05]  /*1dc0*/  FMUL.FTZ R4, R2, R7 ;  /* 0x0000000702047220 */ /* 0x000fca0000410000 */
[----:B------:R-:W-:-:S05]  /*1dd0*/  F2FP.F16.F32.PACK_AB R7, R4, R5 ;  /* 0x000000050407723e */ /* 0x000fca00000000ff */
[----:B--2---:R-:W-:-:S05]  /*1de0*/  HFMA2 R5, R7, 1, 1, R14 ;  /* 0x3c003c0007057831 */ /* 0x004fca000000000e */
[----:B------:R0:W-:Y:S01]  /*1df0*/  STG.E desc[UR12][R16.64+0x3000], R5 ;  /* 0x0030000510007986 */ /* 0x0001e2000c10190c */
[----:B------:R-:W-:Y:S05]  /*1e00*/  @!P0 EXIT ;  /* 0x000000000000894d */ /* 0x000fea0003800000 */
[----:B------:R-:W-:-:S04]  /*1e10*/  SHF.L.U32 R19, R3, 0xa, RZ ;  /* 0x0000000a03137819 */ /* 0x000fc800000006ff */
[----:B------:R-:W-:-:S04]  /*1e20*/  LOP3.LUT R19, R0, R19, RZ, 0xfc, !PT ;  /* 0x0000001300137212 */ /* 0x000fc800078efcff */
[----:B------:R-:W-:-:S13]  /*1e30*/  ISETP.GE.AND P0, PT, R19, UR9, PT ;  /* 0x0000000913007c0c */ /* 0x000fda000bf06270 */
[----:B------:R-:W-:Y:S05]  /*1e40*/  @!P0 BRA `(.L_x_6) ;  /* 0xfffffff800f48947 */ /* 0x000fea000383ffff */
[----:B------:R-:W-:Y:S05]  /*1e50*/  EXIT ;  /* 0x000000000000794d */ /* 0x000fea0003800000 */
.L_x_5:
[----:B------:R-:W-:-:S13]  /*1e60*/  ISETP.GE.AND P0, PT, R0, UR9, PT ;  /* 0x0000000900007c0c */ /* 0x000fda000bf06270 */
[----:B------:R-:W-:Y:S05]  /*1e70*/  @P0 EXIT ;  /* 0x000000000000094d */ /* 0x000fea0003800000 */
[----:B------:R-:W1:Y:S01]  /*1e80*/  LDC.64 R8, c[0x0][0x388] ;  /* 0x0000e200ff087b82 */ /* 0x000e620000000a00 */
[----:B------:R-:W-:Y:S02]  /*1e90*/  MOV R3, RZ ;  /* 0x000000ff00037202 */ /* 0x000fe40000000f00 */
[----:B------:R-:W-:-:S07]  /*1ea0*/  MOV R13, R0 ;  /* 0x00000000000d7202 */ /* 0x000fce0000000f00 */
.L_x_7:
[----:B-1----:R-:W-:Y:S01]  /*1eb0*/  IMAD.WIDE.U32 R10, R13, 0x4, R8 ;  /* 0x000000040d0a7825 */ /* 0x002fe200078e0008 */
[----:B------:R-:W-:-:S04]  /*1ec0*/  LEA R16, R3, UR10, 0x3 ;  /* 0x0000000a03107c11 */ /* 0x000fc8000f8e18ff */
[----:B------:R-:W5:Y:S04]  /*1ed0*/  LDG.E.CONSTANT R12, desc[UR12][R10.64] ;  /* 0x0000000c0a0c7981 */ /* 0x000f68000c1e9900 */
[----:B0-----:R-:W2:Y:S01]  /*1ee0*/  LDL.128 R4, [R16] ;  /* 0x0000000010047983 */ /* 0x001ea20000100c00 */
[----:B------:R-:W-:-:S04]  /*1ef0*/  IADD3 R14, PT, PT, R13, 0x400, RZ ;  /* 0x000004000d0e7810 */ /* 0x000fc80007ffe0ff */
[----:B------:R-:W-:Y:S01]  /*1f00*/  ISETP.GE.AND P0, PT, R14, UR9, PT ;  /* 0x000000090e007c0c */ /* 0x000fe2000bf06270 */
[--C-:B-----5:R-:W-:Y:S02]  /*1f10*/  HADD2.F32 R15, -RZ, R12.reuse.H0_H0 ;  /* 0x2000000cff0f7230 */ /* 0x120fe40000004100 */
[----:B------:R-:W-:-:S03]  /*1f20*/  HADD2.F32 R12, -RZ, R12.H1_H1 ;  /* 0x3000000cff0c7230 */ /* 0x000fc60000004100 */
[----:B--2---:R-:W-:Y:S01]  /*1f30*/  FMUL.FTZ R15, R4, R15 ;  /* 0x0000000f040f7220 */ /* 0x004fe20000410000 */
[----:B------:R-:W-:Y:S02]  /*1f40*/  HFMA2 R4, -RZ, RZ, 0, 2.384185791015625e-07 ;  /* 0x00000004ff047431 */ /* 0x000fe400000001ff */
[----:B------:R-:W-:Y:S01]  /*1f50*/  FMUL.FTZ R5, R5, R12 ;  /* 0x0000000c05057220 */ /* 0x000fe20000410000 */
[----:B0-----:R-:W-:-:S03]  /*1f60*/  FMUL.FTZ R15, R2, R15 ;  /* 0x0000000f020f7220 */ /* 0x001fc60000410000 */
[----:B------:R-:W-:Y:S01]  /*1f70*/  FMUL.FTZ R12, R2, R5 ;  /* 0x00000005020c7220 */ /* 0x000fe20000410000 */
[----:B------:R-:W-:-:S04]  /*1f80*/  IMAD.WIDE.U32 R4, R13, R4, UR6 ;  /* 0x000000060d047e25 */ /* 0x000fc8000f8e0004 */
[----:B------:R-:W-:-:S05]  /*1f90*/  F2FP.F16.F32.PACK_AB R15, R12, R15 ;  /* 0x0000000f0c0f723e */ /* 0x000fca00000000ff */
[----:B------:R0:W-:Y:S01]  /*1fa0*/  STG.E desc[UR12][R4.64], R15 ;  /* 0x0000000f04007986 */ /* 0x0001e2000c10190c */
[----:B------:R-:W-:Y:S05]  /*1fb0*/  @P0 EXIT ;  /* 0x000000000000094d */ /* 0x000fea0003800000 */
[----:B------:R-:W0:Y:S02]  /*1fc0*/  LDG.E.CONSTANT R12, desc[UR12][R10.64+0x1000] ;  /* 0x0010000c0a0c7981 */ /* 0x000e24000c1e9900 */
[--C-:B0-----:R-:W-:Y:S02]  /*1fd0*/  HADD2.F32 R15, -RZ, R12.reuse.H0_H0 ;  /* 0x2000000cff0f7230 */ /* 0x101fe40000004100 */
[----:B------:R-:W-:-:S03]  /*1fe0*/  HADD2.F32 R12, -RZ, R12.H1_H1 ;  /* 0x3000000cff0c7230 */ /* 0x000fc60000004100 */
[----:B------:R-:W-:Y:S02]  /*1ff0*/  FMUL.FTZ R15, R15, R6 ;  /* 0x000000060f0f7220 */ /* 0x000fe40000410000 */
[----:B------:R-:W-:Y:S02]  /*2000*/  FMUL.FTZ R7, R12, R7 ;  /* 0x000000070c077220 */ /* 0x000fe40000410000 */
[C---:B------:R-:W-:Y:S02]  /*2010*/  FMUL.FTZ R15, R2.reuse, R15 ;  /* 0x0000000f020f7220 */ /* 0x040fe40000410000 */
[----:B------:R-:W-:Y:S01]  /*2020*/  FMUL.FTZ R6, R2, R7 ;  /* 0x0000000702067220 */ /* 0x000fe20000410000 */
[----:B------:R-:W-:-:S04]  /*2030*/  IADD3 R7, PT, PT, R13, 0x800, RZ ;  /* 0x000008000d077810 */ /* 0x000fc80007ffe0ff */
[----:B------:R-:W-:Y:S02]  /*2040*/  ISETP.GE.AND P0, PT, R7, UR9, PT ;  /* 0x0000000907007c0c */ /* 0x000fe4000bf06270 */
[----:B------:R-:W-:-:S05]  /*2050*/  F2FP.F16.F32.PACK_AB R15, R6, R15 ;  /* 0x0000000f060f723e */ /* 0x000fca00000000ff */
[----:B------:R0:W-:Y:S06]  /*2060*/  STG.E desc[UR12][R4.64+0x1000], R15 ;  /* 0x0010000f04007986 */ /* 0x0001ec000c10190c */
[----:B------:R-:W-:Y:S05]  /*2070*/  @P0 EXIT ;  /* 0x000000000000094d */ /* 0x000fea0003800000 */
[----:B------:R-:W2:Y:S04]  /*2080*/  LDG.E.CONSTANT R6, desc[UR12][R10.64+0x2000] ;  /* 0x0020000c0a067981 */ /* 0x000ea8000c1e9900 */
[----:B------:R-:W5:Y:S01]  /*2090*/  LDL.128 R16, [R16+0x10] ;  /* 0x0000100010107983 */ /* 0x000f620000100c00 */
[----:B------:R-:W-:-:S04]  /*20a0*/  IADD3 R12, PT, PT, R13, 0xc00, RZ ;  /* 0x00000c000d0c7810 */ /* 0x000fc80007ffe0ff */
[----:B------:R-:W-:Y:S01]  /*20b0*/  ISETP.GE.AND P0, PT, R12, UR9, PT ;  /* 0x000000090c007c0c */ /* 0x000fe2000bf06270 */
[--C-:B--2---:R-:W-:Y:S02]  /*20c0*/  HADD2.F32 R7, -RZ, R6.reuse.H0_H0 ;  /* 0x20000006ff077230 */ /* 0x104fe40000004100 */
[----:B------:R-:W-:-:S03]  /*20d0*/  HADD2.F32 R6, -RZ, R6.H1_H1 ;  /* 0x30000006ff067230 */ /* 0x000fc60000004100 */
[----:B-----5:R-:W-:Y:S02]  /*20e0*/  FMUL.FTZ R7, R16, R7 ;  /* 0x0000000710077220 */ /* 0x020fe40000410000 */
[----:B------:R-:W-:Y:S02]  /*20f0*/  FMUL.FTZ R17, R17, R6 ;  /* 0x0000000611117220 */ /* 0x000fe40000410000 */
[C---:B------:R-:W-:Y:S02]  /*2100*/  FMUL.FTZ R7, R2.reuse, R7 ;  /* 0x0000000702077220 */ /* 0x040fe40000410000 */
[----:B------:R-:W-:-:S05]  /*2110*/  FMUL.FTZ R6, R2, R17 ;  /* 0x0000001102067220 */ /* 0x000fca0000410000 */
[----:B------:R-:W-:-:S05]  /*2120*/  F2FP.F16.F32.PACK_AB R7, R6, R7 ;  /* 0x000000070607723e */ /* 0x000fca00000000ff */
[----:B------:R1:W-:Y:S01]  /*2130*/  STG.E desc[UR12][R4.64+0x2000], R7 ;  /* 0x0020000704007986 */ /* 0x0003e2000c10190c */
[----:B------:R-:W-:Y:S05]  /*2140*/  @P0 EXIT ;  /* 0x000000000000094d */ /* 0x000fea0003800000 */
[----:B------:R-:W1:Y:S01]  /*2150*/  LDG.E.CONSTANT R10, desc[UR12][R10.64+0x3000] ;  /* 0x0030000c0a0a7981 */ /* 0x000e62000c1e9900 */
[----:B------:R-:W-:-:S04]  /*2160*/  IADD3 R3, PT, PT, R3, 0x4, RZ ;  /* 0x0000000403037810 */ /* 0x000fc80007ffe0ff */
[----:B------:R-:W-:Y:S01]  /*2170*/  ISETP.NE.AND P0, PT, R3, 0x10, PT ;  /* 0x000000100300780c */ /* 0x000fe20003f05270 */
[--C-:B-1----:R-:W-:Y:S02]  /*2180*/  HADD2.F32 R7, -RZ, R10.reuse.H0_H0 ;  /* 0x2000000aff077230 */ /* 0x102fe40000004100 */
[----:B------:R-:W-:-:S03]  /*2190*/  HADD2.F32 R6, -RZ, R10.H1_H1 ;  /* 0x3000000aff067230 */ /* 0x000fc60000004100 */
[----:B------:R-:W-:Y:S02]  /*21a0*/  FMUL.FTZ R7, R7, R18 ;  /* 0x0000001207077220 */ /* 0x000fe40000410000 */
[----:B------:R-:W-:Y:S02]  /*21b0*/  FMUL.FTZ R19, R6, R19 ;  /* 0x0000001306137220 */ /* 0x000fe40000410000 */
[C---:B------:R-:W-:Y:S02]  /*21c0*/  FMUL.FTZ R7, R2.reuse, R7 ;  /* 0x0000000702077220 */ /* 0x040fe40000410000 */
[----:B------:R-:W-:-:S05]  /*21d0*/  FMUL.FTZ R6, R2, R19 ;  /* 0x0000001302067220 */ /* 0x000fca0000410000 */
[----:B------:R-:W-:-:S05]  /*21e0*/  F2FP.F16.F32.PACK_AB R7, R6, R7 ;  /* 0x000000070607723e */ /* 0x000fca00000000ff */
[----:B------:R1:W-:Y:S01]  /*21f0*/  STG.E desc[UR12][R4.64+0x3000], R7 ;  /* 0x0030000704007986 */ /* 0x0003e2000c10190c */
[----:B------:R-:W-:Y:S05]  /*2200*/  @!P0 EXIT ;  /* 0x000000000000894d */ /* 0x000fea0003800000 */
[----:B------:R-:W-:-:S04]  /*2210*/  SHF.L.U32 R13, R3, 0xa, RZ ;  /* 0x0000000a030d7819 */ /* 0x000fc800000006ff */
[----:B------:R-:W-:-:S04]  /*2220*/  LOP3.LUT R13, R0, R13, RZ, 0xfc, !PT ;  /* 0x0000000d000d7212 */ /* 0x000fc800078efcff */
[----:B------:R-:W-:-:S13]  /*2230*/  ISETP.GE.AND P0, PT, R13, UR9, PT ;  /* 0x000000090d007c0c */ /* 0x000fda000bf06270 */
[----:B------:R-:W-:Y:S05]  /*2240*/  @!P0 BRA `(.L_x_7) ;  /* 0xfffffffc00188947 */ /* 0x000fea000383ffff */
[----:B------:R-:W-:Y:S05]  /*2250*/  EXIT ;  /* 0x000000000000794d */ /* 0x000fea0003800000 */
.L_x_4:
[----:B------:R-:W1:Y:S02]  /*2260*/  LDCU.64 UR4, c[0x0][0x390] ;  /* 0x00007200ff0477ac */ /* 0x000e640008000a00 */
[----:B-1----:R-:W-:-:S04]  /*2270*/  UISETP.NE.U32.AND UP0, UPT, UR4, URZ, UPT ;  /* 0x000000ff0400728c */ /* 0x002fc8000bf05070 */
[----:B------:R-:W-:-:S09]  /*2280*/  UISETP.NE.AND.EX UP0, UPT, UR5, URZ, UPT, UP0 ;  /* 0x000000ff0500728c */ /* 0x000fd2000bf05300 */
[----:B------:R-:W-:Y:S05]  /*2290*/  BRA.U !UP0, `(.L_x_8) ;  /* 0x00000005083c7547 */ /* 0x000fea000b800000 */
[----:B------:R-:W1:Y:S01]  /*22a0*/  LDC.64 R8, c[0x0][0x388] ;  /* 0x0000e200ff087b82 */ /* 0x000e620000000a00 */
[----:B------:R-:W-:-:S07]  /*22b0*/  UMOV UR4, URZ ;  /* 0x000000ff00047c82 */ /* 0x000fce0008000000 */
[----:B------:R-:W0:Y:S02]  /*22c0*/  LDC.64 R10, c[0x0][0x390] ;  /* 0x0000e400ff0a7b82 */ /* 0x000e240000000a00 */
.L_x_9:
[----:B------:R-:W-:-:S06]  /*22d0*/  USHF.L.U32 UR5, UR4, 0xa, URZ ;  /* 0x0000000a04057899 */ /* 0x000fcc00080006ff */
[----:B-1----:R-:W-:-:S04]  /*22e0*/  LOP3.LUT R3, R0, UR5, RZ, 0xfc, !PT ;  /* 0x0000000500037c12 */ /* 0x002fc8000f8efcff */
[----:B------:R-:W-:-:S13]  /*22f0*/  ISETP.GE.AND P0, PT, R3, UR9, PT ;  /* 0x0000000903007c0c */ /* 0x000fda000bf06270 */
[----:B0-----:R-:W-:Y:S05]  /*2300*/  @P0 EXIT ;  /* 0x000000000000094d */ /* 0x001fea0003800000 */
[----:B-1----:R-:W-:Y:S01]  /*2310*/  IMAD.WIDE.U32 R12, R3, 0x4, R8 ;  /* 0x00000004030c7825 */ /* 0x002fe200078e0008 */
[----:B------:R-:W-:-:S04]  /*2320*/  ULEA UR5, UR4, UR10, 0x3 ;  /* 0x0000000a04057291 */ /* 0x000fc8000f8e18ff */
[----:B------:R-:W5:Y:S05]  /*2330*/  LDG.E.CONSTANT R18, desc[UR12][R12.64] ;  /* 0x0000000c0c127981 */ /* 0x000f6a000c1e9900 */
[----:B------:R-:W2:Y:S01]  /*2340*/  LDL.128 R4, [UR5] ;  /* 0x00000005ff047983 */ /* 0x000ea20008100c00 */
[----:B0-----:R-:W-:-:S04]  /*2350*/  IMAD.WIDE.U32 R14, R3, 0x4, R10 ;  /* 0x00000004030e7825 */ /* 0x001fc800078e000a */
[----:B------:R-:W-:Y:S01]  /*2360*/  HFMA2 R16, -RZ, RZ, 0, 2.384185791015625e-07 ;  /* 0x00000004ff107431 */ /* 0x000fe200000001ff */
[----:B------:R-:W3:Y:S04]  /*2370*/  LDG.E.CONSTANT R20, desc[UR12][R14.64] ;  /* 0x0000000c0e147981 */ /* 0x000ee8000c1e9900 */
[----:B------:R-:W-:-:S05]  /*2380*/  IMAD.WIDE.U32 R16, R3, R16, UR6 ;  /* 0x0000000603107e25 */ /* 0x000fca000f8e0010 */
[----:B------:R-:W4:Y:S01]  /*2390*/  LDG.E R21, desc[UR12][R16.64] ;  /* 0x0000000c10157981 */ /* 0x000f22000c1e1900 */
[--C-:B-----5:R-:W-:Y:S02]  /*23a0*/  HADD2.F32 R19, -RZ, R18.reuse.H0_H0 ;  /* 0x20000012ff137230 */ /* 0x120fe40000004100 */
[----:B------:R-:W-:-:S03]  /*23b0*/  HADD2.F32 R18, -RZ, R18.H1_H1 ;  /* 0x30000012ff127230 */ /* 0x000fc60000004100 */
[----:B--2---:R-:W-:Y:S02]  /*23c0*/  FMUL.FTZ R19, R4, R19 ;  /* 0x0000001304137220 */ /* 0x004fe40000410000 */
[----:B------:R-:W-:Y:S02]  /*23d0*/  FMUL.FTZ R5, R5, R18 ;  /* 0x0000001205057220 */ /* 0x000fe40000410000 */
[C---:B------:R-:W-:Y:S02]  /*23e0*/  FMUL.FTZ R19, R2.reuse, R19 ;  /* 0x0000001302137220 */ /* 0x040fe40000410000 */
[----:B------:R-:W-:-:S05]  /*23f0*/  FMUL.FTZ R4, R2, R5 ;  /* 0x0000000502047220 */ /* 0x000fca0000410000 */
[----:B------:R-:W-:-:S05]  /*2400*/  F2FP.F16.F32.PACK_AB R4, R4, R19 ;  /* 0x000000130404723e */ /* 0x000fca00000000ff */
[----:B---3--:R-:W-:Y:S01]  /*2410*/  HFMA2 R20, R4, 1, 1, R20 ;  /* 0x3c003c0004147831 */ /* 0x008fe20000000014 */
[----:B------:R-:W-:-:S04]  /*2420*/  IADD3 R4, PT, PT, R3, 0x400, RZ ;  /* 0x0000040003047810 */ /* 0x000fc80007ffe0ff */
[----:B------:R-:W-:Y:S01]  /*2430*/  ISETP.GE.AND P0, PT, R4, UR9, PT ;  /* 0x0000000904007c0c */ /* 0x000fe2000bf06270 */
[----:B----4-:R-:W-:-:S05]  /*2440*/  HADD2 R21, R20, R21 ;  /* 0x0000001514157230 */ /* 0x010fca0000000000 */
[----:B------:R0:W-:Y:S07]  /*2450*/  STG.E desc[UR12][R16.64], R21 ;  /* 0x0000001510007986 */ /* 0x0001ee000c10190c */
[----:B------:R-:W-:Y:S05]  /*2460*/  @P0 EXIT ;  /* 0x000000000000094d */ /* 0x000fea0003800000 */
[----:B------:R-:W2:Y:S04]  /*2470*/  LDG.E.CONSTANT R4, desc[UR12][R12.64+0x1000] ;  /* 0x0010000c0c047981 */ /* 0x000ea8000c1e9900 */
[----:B------:R-:W3:Y:S04]  /*2480*/  LDG.E.CONSTANT R18, desc[UR12][R14.64+0x1000] ;  /* 0x0010000c0e127981 */ /* 0x000ee8000c1e9900 */
[----:B------:R-:W4:Y:S01]  /*2490*/  LDG.E R19, desc[UR12][R16.64+0x1000] ;  /* 0x0010000c10137981 */ /* 0x000f22000c1e1900 */
[--C-:B--2---:R-:W-:Y:S02]  /*24a0*/  HADD2.F32 R5, -RZ, R4.reuse.H0_H0 ;  /* 0x20000004ff057230 */ /* 0x104fe40000004100 */
[----:B------:R-:W-:-:S03]  /*24b0*/  HADD2.F32 R4, -RZ, R4.H1_H1 ;  /* 0x30000004ff047230 */ /* 0x000fc60000004100 */
[----:B------:R-:W-:Y:S02]  /*24c0*/  FMUL.FTZ R5, R5, R6 ;  /* 0x0000000605057220 */ /* 0x000fe40000410000 */
        /* <DEDUP_REMOVED lines=10> */
[----:B------:R-:W1:Y:S04]  /*2570*/  LDG.E.CONSTANT R18, desc[UR12][R12.64+0x2000] ;  /* 0x0020000c0c127981 */ /* 0x000e68000c1e9900 */
[----:B------:R-:W2:Y:S04]  /*2580*/  LDL.128 R4, [UR5+0x10] ;  /* 0x00001005ff047983 */ /* 0x000ea80008100c00 */
[----:B------:R-:W3:Y:S04]  /*2590*/  LDG.E.CONSTANT R20, desc[UR12][R14.64+0x2000] ;  /* 0x0020000c0e147981 */ /* 0x000ee8000c1e9900 */
[----:B0-----:R-:W4:Y:S01]  /*25a0*/  LDG.E R21, desc[UR12][R16.64+0x2000] ;  /* 0x0020000c10157981 */ /* 0x001f22000c1e1900 */
[----:B------:R-:W-:-:S04]  /*25b0*/  IADD3 R3, PT, PT, R3, 0xc00, RZ ;  /* 0x00000c0003037810 */ /* 0x000fc80007ffe0ff */
[----:B------:R-:W-:Y:S01]  /*25c0*/  ISETP.GE.AND P0, PT, R3, UR9, PT ;  /* 0x0000000903007c0c */ /* 0x000fe2000bf06270 */
[--C-:B-1----:R-:W-:Y:S02]  /*25d0*/  HADD2.F32 R19, -RZ, R18.reuse.H0_H0 ;  /* 0x20000012ff137230 */ /* 0x102fe40000004100 */
[----:B------:R-:W-:-:S03]  /*25e0*/  HADD2.F32 R18, -RZ, R18.H1_H1 ;  /* 0x30000012ff127230 */ /* 0x000fc60000004100 */
[----:B--2---:R-:W-:Y:S02]  /*25f0*/  FMUL.FTZ R19, R4, R19 ;  /* 0x0000001304137220 */ /* 0x004fe40000410000 */
[----:B------:R-:W-:Y:S02]  /*2600*/  FMUL.FTZ R5, R5, R18 ;  /* 0x0000001205057220 */ /* 0x000fe40000410000 */
[C---:B------:R-:W-:Y:S02]  /*2610*/  FMUL.FTZ R19, R2.reuse, R19 ;  /* 0x0000001302137220 */ /* 0x040fe40000410000 */
[----:B------:R-:W-:-:S05]  /*2620*/  FMUL.FTZ R4, R2, R5 ;  /* 0x0000000502047220 */ /* 0x000fca0000410000 */
[----:B------:R-:W-:-:S05]  /*2630*/  F2FP.F16.F32.PACK_AB R4, R4, R19 ;  /* 0x000000130404723e */ /* 0x000fca00000000ff */
[----:B---3--:R-:W-:-:S04]  /*2640*/  HFMA2 R20, R4, 1, 1, R20 ;  /* 0x3c003c0004147831 */ /* 0x008fc80000000014 */
[----:B----4-:R-:W-:-:S05]  /*2650*/  HADD2 R21, R20, R21 ;  /* 0x0000001514157230 */ /* 0x010fca0000000000 */
[----:B------:R0:W-:Y:S01]  /*2660*/  STG.E desc[UR12][R16.64+0x2000], R21 ;  /* 0x0020001510007986 */ /* 0x0001e2000c10190c */
[----:B------:R-:W-:Y:S05]  /*2670*/  @P0 EXIT ;  /* 0x000000000000094d */ /* 0x000fea0003800000 */
[----:B------:R-:W2:Y:S04]  /*2680*/  LDG.E.CONSTANT R12, desc[UR12][R12.64+0x3000] ;  /* 0x0030000c0c0c7981 */ /* 0x000ea8000c1e9900 */
[----:B------:R-:W3:Y:S04]  /*2690*/  LDG.E.CONSTANT R14, desc[UR12][R14.64+0x3000] ;  /* 0x0030000c0e0e7981 */ /* 0x000ee8000c1e9900 */
[----:B------:R-:W4:Y:S01]  /*26a0*/  LDG.E R18, desc[UR12][R16.64+0x3000] ;  /* 0x0030000c10127981 */ /* 0x000f22000c1e1900 */
[----:B------:R-:W-:-:S04]  /*26b0*/  UIADD3 UR4, UPT, UPT, UR4, 0x4, URZ ;  /* 0x0000000404047890 */ /* 0x000fc8000fffe0ff */
[----:B------:R-:W-:Y:S01]  /*26c0*/  UISETP.NE.AND UP0, UPT, UR4, 0x10, UPT ;  /* 0x000000100400788c */ /* 0x000fe2000bf05270 */
[--C-:B--2---:R-:W-:Y:S02]  /*26d0*/  HADD2.F32 R3, -RZ, R12.reuse.H0_H0 ;  /* 0x2000000cff037230 */ /* 0x104fe40000004100 */
[----:B------:R-:W-:-:S03]  /*26e0*/  HADD2.F32 R4, -RZ, R12.H1_H1 ;  /* 0x3000000cff047230 */ /* 0x000fc60000004100 */
[----:B------:R-:W-:Y:S02]  /*26f0*/  FMUL.FTZ R3, R3, R6 ;  /* 0x0000000603037220 */ /* 0x000fe40000410000 */
[----:B------:R-:W-:Y:S02]  /*2700*/  FMUL.FTZ R7, R4, R7 ;  /* 0x0000000704077220 */ /* 0x000fe40000410000 */
[C---:B------:R-:W-:Y:S02]  /*2710*/  FMUL.FTZ R3, R2.reuse, R3 ;  /* 0x0000000302037220 */ /* 0x040fe40000410000 */
[----:B------:R-:W-:-:S05]  /*2720*/  FMUL.FTZ R4, R2, R7 ;  /* 0x0000000702047220 */ /* 0x000fca0000410000 */
[----:B------:R-:W-:-:S05]  /*2730*/  F2FP.F16.F32.PACK_AB R7, R4, R3 ;  /* 0x000000030407723e */ /* 0x000fca00000000ff */
[----:B---3--:R-:W-:-:S04]  /*2740*/  HFMA2 R3, R7, 1, 1, R14 ;  /* 0x3c003c0007037831 */ /* 0x008fc8000000000e */
[----:B----4-:R-:W-:-:S05]  /*2750*/  HADD2 R3, R3, R18 ;  /* 0x0000001203037230 */ /* 0x010fca0000000000 */
[----:B------:R1:W-:Y:S01]  /*2760*/  STG.E desc[UR12][R16.64+0x3000], R3 ;  /* 0x0030000310007986 */ /* 0x0003e2000c10190c */
[----:B------:R-:W-:Y:S05]  /*2770*/  BRA.U UP0, `(.L_x_9) ;  /* 0xfffffff900d47547 */ /* 0x000fea000b83ffff */
[----:B------:R-:W-:Y:S05]  /*2780*/  EXIT ;  /* 0x000000000000794d */ /* 0x000fea0003800000 */
.L_x_8:
[----:B------:R-:W-:-:S13]  /*2790*/  ISETP.GE.AND P0, PT, R0, UR9, PT ;  /* 0x0000000900007c0c */ /* 0x000fda000bf06270 */
[----:B------:R-:W-:Y:S05]  /*27a0*/  @P0 EXIT ;  /* 0x000000000000094d */ /* 0x000fea0003800000 */
[----:B------:R-:W1:Y:S01]  /*27b0*/  LDC.64 R8, c[0x0][0x388] ;  /* 0x0000e200ff087b82 */ /* 0x000e620000000a00 */
[----:B------:R-:W-:Y:S02]  /*27c0*/  MOV R3, RZ ;  /* 0x000000ff00037202 */ /* 0x000fe40000000f00 */
[----:B------:R-:W-:-:S07]  /*27d0*/  MOV R15, R0 ;  /* 0x00000000000f7202 */ /* 0x000fce0000000f00 */
.L_x_10:
[----:B-1----:R-:W-:Y:S01]  /*27e0*/  IMAD.WIDE.U32 R10, R15, 0x4, R8 ;  /* 0x000000040f0a7825 */ /* 0x002fe200078e0008 */
[----:B------:R-:W-:-:S04]  /*27f0*/  LEA R14, R3, UR10, 0x3 ;  /* 0x0000000a030e7c11 */ /* 0x000fc8000f8e18ff */
[----:B------:R-:W5:Y:S04]  /*2800*/  LDG.E.CONSTANT R16, desc[UR12][R10.64] ;  /* 0x0000000c0a107981 */ /* 0x000f68000c1e9900 */
[----:B0-----:R-:W2:Y:S01]  /*2810*/  LDL.128 R4, [R14] ;  /* 0x000000000e047983 */ /* 0x001ea20000100c00 */
[----:B------:R-:W-:-:S05]  /*2820*/  HFMA2 R12, -RZ, RZ, 0, 2.384185791015625e-07 ;  /* 0x00000004ff0c7431 */ /* 0x000fca00000001ff */
[----:B------:R-:W-:-:S05]  /*2830*/  IMAD.WIDE.U32 R12, R15, R12, UR6 ;  /* 0x000000060f0c7e25 */ /* 0x000fca000f8e000c */
[----:B------:R-:W3:Y:S01]  /*2840*/  LDG.E R18, desc[UR12][R12.64] ;  /* 0x0000000c0c127981 */ /* 0x000ee2000c1e1900 */
[--C-:B-----5:R-:W-:Y:S02]  /*2850*/  HADD2.F32 R17, -RZ, R16.reuse.H0_H0 ;  /* 0x20000010ff117230 */ /* 0x120fe40000004100 */
[----:B------:R-:W-:-:S03]  /*2860*/  HADD2.F32 R16, -RZ, R16.H1_H1 ;  /* 0x30000010ff107230 */ /* 0x000fc60000004100 */
[----:B--2---:R-:W-:Y:S02]  /*2870*/  FMUL.FTZ R17, R4, R17 ;  /* 0x0000001104117220 */ /* 0x004fe40000410000 */
[----:B------:R-:W-:Y:S02]  /*2880*/  FMUL.FTZ R5, R5, R16 ;  /* 0x0000001005057220 */ /* 0x000fe40000410000 */
[C---:B0-----:R-:W-:Y:S02]  /*2890*/  FMUL.FTZ R17, R2.reuse, R17 ;  /* 0x0000001102117220 */ /* 0x041fe40000410000 */
[----:B------:R-:W-:-:S05]  /*28a0*/  FMUL.FTZ R4, R2, R5 ;  /* 0x0000000502047220 */ /* 0x000fca0000410000 */
[----:B------:R-:W-:Y:S02]  /*28b0*/  F2FP.F16.F32.PACK_AB R5, R4, R17 ;  /* 0x000000110405723e */ /* 0x000fe400000000ff */
[----:B------:R-:W-:-:S04]  /*28c0*/  IADD3 R4, PT, PT, R15, 0x400, RZ ;  /* 0x000004000f047810 */ /* 0x000fc80007ffe0ff */
[----:B------:R-:W-:Y:S01]  /*28d0*/  ISETP.GE.AND P0, PT, R4, UR9, PT ;  /* 0x0000000904007c0c */ /* 0x000fe2000bf06270 */
[----:B---3--:R-:W-:-:S05]  /*28e0*/  HFMA2 R5, R5, 1, 1, R18 ;  /* 0x3c003c0005057831 */ /* 0x008fca0000000012 */
[----:B------:R0:W-:Y:S07]  /*28f0*/  STG.E desc[UR12][R12.64], R5 ;  /* 0x000000050c007986 */ /* 0x0001ee000c10190c */
[----:B------:R-:W-:Y:S05]  /*2900*/  @P0 EXIT ;  /* 0x000000000000094d */ /* 0x000fea0003800000 */
[----:B------:R-:W0:Y:S04]  /*2910*/  LDG.E.CONSTANT R4, desc[UR12][R10.64+0x1000] ;  /* 0x0010000c0a047981 */ /* 0x000e28000c1e9900 */
[----:B------:R-:W2:Y:S01]  /*2920*/  LDG.E R16, desc[UR12][R12.64+0x1000] ;  /* 0x0010000c0c107981 */ /* 0x000ea2000c1e1900 */
        /* <DEDUP_REMOVED lines=14> */
[----:B------:R-:W5:Y:S01]  /*2a10*/  LDG.E R18, desc[UR12][R12.64+0x2000] ;  /* 0x0020000c0c127981 */ /* 0x000f62000c1e1900 */
        /* <DEDUP_REMOVED lines=13> */
[----:B------:R-:W2:Y:S01]  /*2af0*/  LDG.E R14, desc[UR12][R12.64+0x3000] ;  /* 0x0030000c0c0e7981 */ /* 0x000ea2000c1e1900 */
        /* <DEDUP_REMOVED lines=17> */
.L_x_11:
[----:B------:R-:W-:-:S00]  /*2c10*/  BRA `(.L_x_11) ;  /* 0xfffffffc00fc7947 */ /* 0x000fc0000383ffff */
[----:B------:R-:W-:-:S00]  /*2c20*/  NOP ;  /* 0x0000000000007918 */ /* 0x000fc00000000000 */
        /* <DEDUP_REMOVED lines=13> */
.L_x_169:


//--------------------- .text._Z17layer_norm_kernelILi15EEvPK6__halfS2_S2_PS0_ffiib --------------------------
	.section	.text._Z17layer_norm_kernelILi15EEvPK6__halfS2_S2_PS0_ffiib,"ax",@progbits
	.align	128
        .global         _Z17layer_norm_kernelILi15EEvPK6__halfS2_S2_PS0_ffiib
        .type           _Z17layer_norm_kernelILi15EEvPK6__halfS2_S2_PS0_ffiib,@function
        .size           _Z17layer_norm_kernelILi15EEvPK6__halfS2_S2_PS0_ffiib,(.L_x_170 - _Z17layer_norm_kernelILi15EEvPK6__halfS2_S2_PS0_ffiib)
        .other          _Z17layer_norm_kernelILi15EEvPK6__halfS2_S2_PS0_ffiib,@"STO_CUDA_ENTRY STV_DEFAULT"
_Z17layer_norm_kernelILi15EEvPK6__halfS2_S2_PS0_ffiib:
.text._Z17layer_norm_kernelILi15EEvPK6__halfS2_S2_PS0_ffiib:
[----:B------:R-:W0:Y:S08]  /*0000*/  LDC R1, c[0x0][0x37c] ;  /* 0x0000df00ff017b82 */ /* 0x000e300000000800 */
[----:B------:R-:W1:Y:S01]  /*0010*/  LDC R7, c[0x0][0x3ac] ;  /* 0x0000eb00ff077b82 */ /* 0x000e620000000800 */
[----:B------:R-:W2:Y:S01]  /*0020*/  S2R R4, SR_TID.X ;  /* 0x0000000000047919 */ /* 0x000ea20000002100 */
[----:B------:R-:W3:Y:S01]  /*0030*/  LDCU.64 UR6, c[0x0][0x358] ;  /* 0x00006b00ff0677ac */ /* 0x000ee20008000a00 */
[----:B------:R-:W-:Y:S01]  /*0040*/  BSSY.RECONVERGENT B0, `(.L_x_12) ;  /* 0x00000d0000007945 */ /* 0x000fe20003800200 */
[----:B------:R-:W-:Y:S01]  /*0050*/  HFMA2 R33, -RZ, RZ, 0, 0 ;  /* 0x00000000ff217431 */ /* 0x000fe200000001ff */
[----:B0-----:R-:W-:-:S03]  /*0060*/  IADD3 R1, PT, PT, R1, -0x78, RZ ;  /* 0xffffff8801017810 */ /* 0x001fc60007ffe0ff */
[----:B------:R-:W0:Y:S08]  /*0070*/  S2UR UR8, SR_CTAID.X ;  /* 0x00000000000879c3 */ /* 0x000e300000002500 */
[----:B------:R-:W4:Y:S01]  /*0080*/  LDC.64 R2, c[0x0][0x380] ;  /* 0x0000e000ff027b82 */ /* 0x000f220000000a00 */
[----:B-1----:R-:W-:-:S04]  /*0090*/  LEA.HI R5, R7, R7, RZ, 0x1 ;  /* 0x0000000707057211 */ /* 0x002fc800078f08ff */
[----:B------:R-:W-:Y:S01]  /*00a0*/  SHF.R.S32.HI R5, RZ, 0x1, R5 ;  /* 0x00000001ff057819 */ /* 0x000fe20000011405 */
[----:B0-----:R-:W-:-:S03]  /*00b0*/  IMAD R7, R7, UR8, RZ ;  /* 0x0000000807077c24 */ /* 0x001fc6000f8e02ff */
[----:B--2---:R-:W-:Y:S02]  /*00c0*/  ISETP.GT.AND P0, PT, R5, R4, PT ;  /* 0x000000040500720c */ /* 0x004fe40003f04270 */
[----:B------:R-:W-:Y:S01]  /*00d0*/  LOP3.LUT R32, R4, 0x1f, RZ, 0xc0, !PT ;  /* 0x0000001f04207812 */ /* 0x000fe200078ec0ff */
[----:B----4-:R-:W-:-:S10]  /*00e0*/  IMAD.WIDE R2, R7, 0x2, R2 ;  /* 0x0000000207027825 */ /* 0x010fd400078e0202 */
[----:B---3--:R-:W-:Y:S05]  /*00f0*/  @!P0 BRA `(.L_x_13) ;  /* 0x0000000c00108947 */ /* 0x008fea0003800000 */
        /* <DEDUP_REMOVED lines=10> */
[----:B------:R-:W-:Y:S01]  /*01a0*/  ISETP.GE.U32.AND P0, PT, R0, R5, PT ;  /* 0x000000050000720c */ /* 0x000fe20003f06070 */
        /* <DEDUP_REMOVED lines=12> */
[----:B------:R-:W-:Y:S01]  /*0270*/  ISETP.GE.U32.AND P0, PT, R0, R5, PT ;  /* 0x000000050000720c */ /* 0x000fe20003f06070 */
        /* <DEDUP_REMOVED lines=133> */
[----:B------:R-:W2:Y:S01]  /*0ad0*/  LDG.E.CONSTANT R0, desc[UR6][R2.64+0xc000] ;  /* 0x00c0000602007981 */ /* 0x000ea2000c1e9900 */
[----:B------:R-:W-:-:S04]  /*0ae0*/  LOP3.LUT R4, R4, 0x3400, RZ, 0xfc, !PT ;  /* 0x0000340004047812 */ /* 0x000fc800078efcff */
[----:B------:R-:W-:Y:S01]  /*0af0*/  ISETP.GE.U32.AND P0, PT, R4, R5, PT ;  /* 0x000000050400720c */ /* 0x000fe20003f06070 */
[--C-:B--2---:R-:W-:Y:S02]  /*0b00*/  HADD2.F32 R6, -RZ, R0.reuse.H0_H0 ;  /* 0x20000000ff067230 */ /* 0x104fe40000004100 */
[----:B------:R-:W-:-:S03]  /*0b10*/  HADD2.F32 R0, -RZ, R0.H1_H1 ;  /* 0x30000000ff007230 */ /* 0x000fc60000004100 */
[----:B------:R-:W-:Y:S02]  /*0b20*/  FMNMX.FTZ R6, R6, 65504, PT ;  /* 0x477fe00006067809 */ /* 0x000fe40003810000 */
[----:B------:R-:W-:Y:S02]  /*0b30*/  FMNMX.FTZ R0, R0, 65504, PT ;  /* 0x477fe00000007809 */ /* 0x000fe40003810000 */
[----:B------:R-:W-:Y:S02]  /*0b40*/  FMNMX.FTZ R6, R6, -65504, !PT ;  /* 0xc77fe00006067809 */ /* 0x000fe40007810000 */
[----:B------:R-:W-:-:S03]  /*0b50*/  FMNMX.FTZ R7, R0, -65504, !PT ;  /* 0xc77fe00000077809 */ /* 0x000fc60007810000 */
[----:B------:R-:W-:Y:S02]  /*0b60*/  FADD.FTZ R0, R33, R6 ;  /* 0x0000000621007221 */ /* 0x000fe40000010000 */
[----:B------:R0:W-:Y:S02]  /*0b70*/  STL.64 [R1+0x60], R6 ;  /* 0x0000600601007387 */ /* 0x0001e40000100a00 */
[----:B------:R-:W-:Y:S01]  /*0b80*/  FADD.FTZ R33, R7, R0 ;  /* 0x0000000007217221 */ /* 0x000fe20000010000 */
[----:B------:R-:W-:Y:S06]  /*0b90*/  @P0 BRA `(.L_x_13) ;  /* 0x0000000000680947 */ /* 0x000fec0003800000 */
[----:B------:R-:W1:Y:S01]  /*0ba0*/  S2R R0, SR_TID.X ;  /* 0x0000000000007919 */ /* 0x000e620000002100 */
[----:B------:R-:W2:Y:S02]  /*0bb0*/  LDCU UR4, c[0x0][0x3ac] ;  /* 0x00007580ff0477ac */ /* 0x000ea40008000800 */
[----:B--2---:R-:W-:-:S04]  /*0bc0*/  ULEA.HI UR4, UR4, UR4, URZ, 0x1 ;  /* 0x0000000404047291 */ /* 0x004fc8000f8f08ff */
[----:B------:R-:W-:Y:S01]  /*0bd0*/  USHF.R.S32.HI UR4, URZ, 0x1, UR4 ;  /* 0x00000001ff047899 */ /* 0x000fe20008011404 */
[----:B-1----:R-:W-:-:S05]  /*0be0*/  LOP3.LUT R0, R0, 0x3800, RZ, 0xfc, !PT ;  /* 0x0000380000007812 */ /* 0x002fca00078efcff */
[----:B------:R-:W-:Y:S02]  /*0bf0*/  ISETP.GE.U32.AND P0, PT, R0, UR4, PT ;  /* 0x0000000400007c0c */ /* 0x000fe4000bf06070 */
[----:B------:R-:W2:Y:S11]  /*0c00*/  LDG.E.CONSTANT R0, desc[UR6][R2.64+0xd000] ;  /* 0x00d0000602007981 */ /* 0x000eb6000c1e9900 */
[----:B------:R-:W3:Y:S02]  /*0c10*/  @!P0 LDG.E.CONSTANT R34, desc[UR6][R2.64+0xe000] ;  /* 0x00e0000602228981 */ /* 0x000ee4000c1e9900 */
[----:B---3--:R-:W-:-:S02]  /*0c20*/  @!P0 HADD2.F32 R35, -RZ, R34.H0_H0 ;  /* 0x20000022ff238230 */ /* 0x008fc40000004100 */
[----:B------:R-:W-:-:S03]  /*0c30*/  @!P0 HADD2.F32 R34, -RZ, R34.H1_H1 ;  /* 0x30000022ff228230 */ /* 0x000fc60000004100 */
[----:B------:R-:W-:-:S04]  /*0c40*/  @!P0 FMNMX.FTZ R35, R35, 65504, PT ;  /* 0x477fe00023238809 */ /* 0x000fc80003810000 */
[----:B------:R-:W-:Y:S02]  /*0c50*/  @!P0 FMNMX.FTZ R4, R35, -65504, !PT ;  /* 0xc77fe00023048809 */ /* 0x000fe40007810000 */
[----:B------:R-:W-:Y:S01]  /*0c60*/  @!P0 FMNMX.FTZ R35, R34, 65504, PT ;  /* 0x477fe00022238809 */ /* 0x000fe20003810000 */
[--C-:B--2---:R-:W-:Y:S02]  /*0c70*/  HADD2.F32 R34, -RZ, R0.reuse.H0_H0 ;  /* 0x20000000ff227230 */ /* 0x104fe40000004100 */
[----:B------:R-:W-:-:S03]  /*0c80*/  HADD2.F32 R0, -RZ, R0.H1_H1 ;  /* 0x30000000ff007230 */ /* 0x000fc60000004100 */
[----:B------:R-:W-:Y:S02]  /*0c90*/  FMNMX.FTZ R34, R34, 65504, PT ;  /* 0x477fe00022227809 */ /* 0x000fe40003810000 */
[----:B------:R-:W-:Y:S02]  /*0ca0*/  FMNMX.FTZ R0, R0, 65504, PT ;  /* 0x477fe00000007809 */ /* 0x000fe40003810000 */
[----:B------:R-:W-:Y:S02]  /*0cb0*/  @!P0 FMNMX.FTZ R5, R35, -65504, !PT ;  /* 0xc77fe00023058809 */ /* 0x000fe40007810000 */
[----:B------:R-:W-:Y:S02]  /*0cc0*/  FMNMX.FTZ R2, R34, -65504, !PT ;  /* 0xc77fe00022027809 */ /* 0x000fe40007810000 */
[----:B------:R-:W-:Y:S01]  /*0cd0*/  FMNMX.FTZ R3, R0, -65504, !PT ;  /* 0xc77fe00000037809 */ /* 0x000fe20007810000 */
[----:B------:R1:W-:Y:S04]  /*0ce0*/  @!P0 STL.64 [R1+0x70], R4 ;  /* 0x0000700401008387 */ /* 0x0003e80000100a00 */
[----:B------:R1:W-:Y:S01]  /*0cf0*/  STL.64 [R1+0x68], R2 ;  /* 0x0000680201007387 */ /* 0x0003e20000100a00 */
[----:B------:R-:W-:-:S04]  /*0d00*/  FADD.FTZ R0, R33, R2 ;  /* 0x0000000221007221 */ /* 0x000fc80000010000 */
[----:B------:R-:W-:-:S04]  /*0d10*/  FADD.FTZ R33, R3, R0 ;  /* 0x0000000003217221 */ /* 0x000fc80000010000 */
[----:B------:R-:W-:-:S04]  /*0d20*/  @!P0 FADD.FTZ R0, R33, R4 ;  /* 0x0000000421008221 */ /* 0x000fc80000010000 */
[----:B-1----:R-:W-:-:S07]  /*0d30*/  @!P0 FADD.FTZ R33, R5, R0 ;  /* 0x0000000005218221 */ /* 0x002fce0000010000 */
.L_x_13:
[----:B------:R-:W-:Y:S05]  /*0d40*/  BSYNC.RECONVERGENT B0 ;  /* 0x0000000000007941 */ /* 0x000fea0003800200 */
.L_x_12:
[----:B------:R-:W1:Y:S01]  /*0d50*/  SHFL.BFLY PT, R0, R33, 0x10, 0x1f ;  /* 0x0e001f0021007f89 */ /* 0x000e6200000e0000 */
[----:B------:R-:W2:Y:S01]  /*0d60*/  S2UR UR5, SR_CgaCtaId ;  /* 0x00000000000579c3 */ /* 0x000ea20000008800 */
[----:B------:R-:W-:Y:S01]  /*0d70*/  ISETP.NE.AND P0, PT, R32, RZ, PT ;  /* 0x000000ff2000720c */ /* 0x000fe20003f05270 */
[----:B------:R-:W-:Y:S01]  /*0d80*/  UMOV UR4, 0x400 ;  /* 0x0000040000047882 */ /* 0x000fe20000000000 */
[----:B------:R-:W-:Y:S01]  /*0d90*/  BSSY.RECONVERGENT B0, `(.L_x_14) ;  /* 0x000008d000007945 */ /* 0x000fe20003800200 */
[----:B-1----:R-:W-:Y:S01]  /*0da0*/  FADD.FTZ R0, R0, R33 ;  /* 0x0000002100007221 */ /* 0x002fe20000010000 */
[----:B--2---:R-:W-:Y:S01]  /*0db0*/  ULEA UR4, UR5, UR4, 0x18 ;  /* 0x0000000405047291 */ /* 0x004fe2000f8ec0ff */
[----:B------:R-:W1:Y:S03]  /*0dc0*/  LDCU UR5, c[0x0][0x3ac] ;  /* 0x00007580ff0577ac */ /* 0x000e660008000800 */
[----:B------:R-:W2:Y:S02]  /*0dd0*/  SHFL.BFLY PT, R35, R0, 0x8, 0x1f ;  /* 0x0d001f0000237f89 */ /* 0x000ea400000e0000 */
[----:B------:R-:W-:Y:S01]  /*0de0*/  LEA R32, R32, UR4, 0x2 ;  /* 0x0000000420207c11 */ /* 0x000fe2000f8e10ff */
[----:B-1----:R-:W-:-:S04]  /*0df0*/  ULEA.HI UR5, UR5, UR5, URZ, 0x1 ;  /* 0x0000000505057291 */ /* 0x002fc8000f8f08ff */
[----:B------:R-:W-:Y:S01]  /*0e00*/  USHF.R.S32.HI UR5, URZ, 0x1, UR5 ;  /* 0x00000001ff057899 */ /* 0x000fe20008011405 */
[----:B--2---:R-:W-:-:S05]  /*0e10*/  FADD.FTZ R35, R0, R35 ;  /* 0x0000002300237221 */ /* 0x004fca0000010000 */
[----:B------:R-:W1:Y:S02]  /*0e20*/  SHFL.BFLY PT, R34, R35, 0x4, 0x1f ;  /* 0x0c801f0023227f89 */ /* 0x000e6400000e0000 */
[----:B-1----:R-:W-:-:S05]  /*0e30*/  FADD.FTZ R36, R35, R34 ;  /* 0x0000002223247221 */ /* 0x002fca0000010000 */
[----:B------:R-:W1:Y:S02]  /*0e40*/  SHFL.BFLY PT, R37, R36, 0x2, 0x1f ;  /* 0x0c401f0024257f89 */ /* 0x000e6400000e0000 */
[----:B-1----:R-:W-:-:S05]  /*0e50*/  FADD.FTZ R37, R36, R37 ;  /* 0x0000002524257221 */ /* 0x002fca0000010000 */
[----:B------:R-:W1:Y:S02]  /*0e60*/  SHFL.BFLY PT, R34, R37, 0x1, 0x1f ;  /* 0x0c201f0025227f89 */ /* 0x000e6400000e0000 */
[----:B-1----:R-:W-:Y:S02]  /*0e70*/  FADD.FTZ R33, R37, R34 ;  /* 0x0000002225217221 */ /* 0x002fe40000010000 */
[----:B------:R-:W1:Y:S02]  /*0e80*/  S2R R34, SR_TID.X ;  /* 0x0000000000227919 */ /* 0x000e640000002100 */
[----:B-1----:R-:W-:Y:S02]  /*0e90*/  SHF.R.U32.HI R0, RZ, 0x3, R34 ;  /* 0x00000003ff007819 */ /* 0x002fe40000011622 */
[----:B------:R-:W-:Y:S02]  /*0ea0*/  IADD3 R34, PT, PT, -R34, UR5, RZ ;  /* 0x0000000522227c10 */ /* 0x000fe4000fffe1ff */
[----:B------:R-:W-:-:S02]  /*0eb0*/  LOP3.LUT R0, R0, 0x7c, RZ, 0xc0, !PT ;  /* 0x0000007c00007812 */ /* 0x000fc400078ec0ff */
[----:B------:R-:W-:-:S03]  /*0ec0*/  ISETP.GE.AND P1, PT, R34, 0x1, PT ;  /* 0x000000012200780c */ /* 0x000fc60003f26270 */
[----:B------:R-:W-:Y:S01]  /*0ed0*/  @!P0 STS [R0+UR4], R33 ;  /* 0x0000002100008988 */ /* 0x000fe20008000804 */
[----:B------:R-:W-:Y:S06]  /*0ee0*/  BAR.SYNC.DEFER_BLOCKING 0x0 ;  /* 0x0000000000007b1d */ /* 0x000fec0000010000 */
[----:B------:R-:W1:Y:S04]  /*0ef0*/  LDS R33, [R32] ;  /* 0x0000000020217984 */ /* 0x000e680000000800 */
[----:B-1----:R-:W1:Y:S02]  /*0f00*/  SHFL.BFLY PT, R36, R33, 0x10, 0x1f ;  /* 0x0e001f0021247f89 */ /* 0x002e6400000e0000 */
[----:B-1----:R-:W-:-:S05]  /*0f10*/  FADD.FTZ R36, R33, R36 ;  /* 0x0000002421247221 */ /* 0x002fca0000010000 */
[----:B------:R-:W1:Y:S02]  /*0f20*/  SHFL.BFLY PT, R35, R36, 0x8, 0x1f ;  /* 0x0d001f0024237f89 */ /* 0x000e6400000e0000 */
[----:B-1----:R-:W-:-:S05]  /*0f30*/  FADD.FTZ R35, R36, R35 ;  /* 0x0000002324237221 */ /* 0x002fca0000010000 */
[----:B------:R-:W1:Y:S02]  /*0f40*/  SHFL.BFLY PT, R37, R35, 0x4, 0x1f ;  /* 0x0c801f0023257f89 */ /* 0x000e6400000e0000 */
[----:B-1----:R-:W-:Y:S01]  /*0f50*/  FADD.FTZ R37, R35, R37 ;  /* 0x0000002523257221 */ /* 0x002fe20000010000 */
[----:B------:R-:W-:-:S04]  /*0f60*/  MOV R35, RZ ;  /* 0x000000ff00237202 */ /* 0x000fc80000000f00 */
[----:B------:R-:W1:Y:S02]  /*0f70*/  SHFL.BFLY PT, R36, R37, 0x2, 0x1f ;  /* 0x0c401f0025247f89 */ /* 0x000e6400000e0000 */
[----:B-1----:R-:W-:-:S05]  /*0f80*/  FADD.FTZ R37, R37, R36 ;  /* 0x0000002425257221 */ /* 0x002fca0000010000 */
[----:B------:R-:W1:Y:S02]  /*0f90*/  SHFL.BFLY PT, R36, R37, 0x1, 0x1f ;  /* 0x0c201f0025247f89 */ /* 0x000e6400000e0000 */
[----:B-1----:R-:W-:Y:S01]  /*0fa0*/  FADD.FTZ R33, R37, R36 ;  /* 0x0000002425217221 */ /* 0x002fe20000010000 */
[----:B------:R-:W-:Y:S01]  /*0fb0*/  VIMNMX R36, PT, PT, RZ, R34, !PT ;  /* 0x00000022ff247248 */ /* 0x000fe20007fe0100 */
[----:B------:R-:W-:Y:S06]  /*0fc0*/  @!P1 BRA `(.L_x_15) ;  /* 0x0000000400a49947 */ /* 0x000fec0003800000 */
        /* <DEDUP_REMOVED lines=87> */
[CC--:B0-----:R-:W-:Y:S01]  /*1540*/  FFMA.FTZ R6, -R33.reuse, R34.reuse, R6 ;  /* 0x0000002221067223 */ /* 0x0c1fe20000010106 */
[----:B------:R-:W-:Y:S01]  /*1550*/  FFMA.FTZ R7, -R33, R34, R7 ;  /* 0x0000002221077223 */ /* 0x000fe20000010107 */
[----:B------:R-:W-:Y:S02]  /*1560*/  ISETP.NE.AND P1, PT, R36, 0xd, PT ;  /* 0x0000000d2400780c */ /* 0x000fe40003f25270 */
[----:B-1----:R-:W-:Y:S02]  /*1570*/  FFMA.FTZ R8, R6, R6, R35 ;  /* 0x0000000606087223 */ /* 0x002fe40000010023 */
[----:B------:R0:W-:Y:S02]  /*1580*/  STL.64 [R1+0x60], R6 ;  /* 0x0000600601007387 */ /* 0x0001e40000100a00 */
[----:B------:R-:W-:-:S07]  /*1590*/  FFMA.FTZ R35, R7, R7, R8 ;  /* 0x0000000707237223 */ /* 0x000fce0000010008 */
[----:B------:R-:W-:Y:S05]  /*15a0*/  @!P1 BRA `(.L_x_15) ;  /* 0x00000000002c9947 */ /* 0x000fea0003800000 */
[----:B------:R-:W-:Y:S01]  /*15b0*/  ISETP.NE.AND P1, PT, R36, 0xe, PT ;  /* 0x0000000e2400780c */ /* 0x000fe20003f25270 */
[CC--:B------:R-:W-:Y:S01]  /*15c0*/  FFMA.FTZ R2, -R33.reuse, R34.reuse, R2 ;  /* 0x0000002221027223 */ /* 0x0c0fe20000010102 */
[----:B------:R-:W-:-:S05]  /*15d0*/  FFMA.FTZ R3, -R33, R34, R3 ;  /* 0x0000002221037223 */ /* 0x000fca0000010103 */
[----:B------:R1:W-:Y:S06]  /*15e0*/  STL.64 [R1+0x68], R2 ;  /* 0x0000680201007387 */ /* 0x0003ec0000100a00 */
[CC--:B0-----:R-:W-:Y:S01]  /*15f0*/  @P1 FFMA.FTZ R6, -R33.reuse, R34.reuse, R4 ;  /* 0x0000002221061223 */ /* 0x0c1fe20000010104 */
[----:B------:R-:W-:Y:S01]  /*1600*/  @P1 FFMA.FTZ R7, -R33, R34, R5 ;  /* 0x0000002221071223 */ /* 0x000fe20000010105 */
[----:B------:R-:W-:-:S04]  /*1610*/  FFMA.FTZ R4, R2, R2, R35 ;  /* 0x0000000202047223 */ /* 0x000fc80000010023 */
[----:B------:R1:W-:Y:S01]  /*1620*/  @P1 STL.64 [R1+0x70], R6 ;  /* 0x0000700601001387 */ /* 0x0003e20000100a00 */
[----:B------:R-:W-:-:S04]  /*1630*/  FFMA.FTZ R35, R3, R3, R4 ;  /* 0x0000000303237223 */ /* 0x000fc80000010004 */
[----:B------:R-:W-:-:S04]  /*1640*/  @P1 FFMA.FTZ R4, R6, R6, R35 ;  /* 0x0000000606041223 */ /* 0x000fc80000010023 */
[----:B------:R-:W-:-:S07]  /*1650*/  @P1 FFMA.FTZ R35, R7, R7, R4 ;  /* 0x0000000707231223 */ /* 0x000fce0000010004 */
.L_x_15:
[----:B------:R-:W-:Y:S05]  /*1660*/  BSYNC.RECONVERGENT B0 ;  /* 0x0000000000007941 */ /* 0x000fea0003800200 */
.L_x_14:
[----:B-1----:R-:W1:Y:S01]  /*1670*/  SHFL.BFLY PT, R2, R35, 0x10, 0x1f ;  /* 0x0e001f0023027f89 */ /* 0x002e6200000e0000 */
[----:B------:R-:W5:Y:S01]  /*1680*/  LDC.64 R10, c[0x0][0x3a0] ;  /* 0x0000e800ff0a7b82 */ /* 0x000f620000000a00 */
[----:B-1----:R-:W-:-:S05]  /*1690*/  FADD.FTZ R2, R2, R35 ;  /* 0x0000002302027221 */ /* 0x002fca0000010000 */
[----:B------:R-:W1:Y:S02]  /*16a0*/  SHFL.BFLY PT, R3, R2, 0x8, 0x1f ;  /* 0x0d001f0002037f89 */ /* 0x000e6400000e0000 */
[----:B-1----:R-:W-:-:S05]  /*16b0*/  FADD.FTZ R3, R2, R3 ;  /* 0x0000000302037221 */ /* 0x002fca0000010000 */
[----:B------:R-:W1:Y:S02]  /*16c0*/  SHFL.BFLY PT, R4, R3, 0x4, 0x1f ;  /* 0x0c801f0003047f89 */ /* 0x000e6400000e0000 */
[----:B-1----:R-:W-:-:S05]  /*16d0*/  FADD.FTZ R4, R3, R4 ;  /* 0x0000000403047221 */ /* 0x002fca0000010000 */
[----:B------:R-:W1:Y:S02]  /*16e0*/  SHFL.BFLY PT, R5, R4, 0x2, 0x1f ;  /* 0x0c401f0004057f89 */ /* 0x000e6400000e0000 */
[----:B-1----:R-:W-:-:S05]  /*16f0*/  FADD.FTZ R5, R4, R5 ;  /* 0x0000000504057221 */ /* 0x002fca0000010000 */
[----:B0-----:R-:W0:Y:S02]  /*1700*/  SHFL.BFLY PT, R6, R5, 0x1, 0x1f ;  /* 0x0c201f0005067f89 */ /* 0x001e2400000e0000 */
[----:B0-----:R-:W-:Y:S02]  /*1710*/  FADD.FTZ R9, R5, R6 ;  /* 0x0000000605097221 */ /* 0x001fe40000010000 */
[----:B------:R-:W0:Y:S03]  /*1720*/  S2R R5, SR_TID.X ;  /* 0x0000000000057919 */ /* 0x000e260000002100 */
[----:B------:R1:W-:Y:S01]  /*1730*/  @!P0 STS [R0+UR4], R9 ;  /* 0x0000000900008988 */ /* 0x0003e20008000804 */
[----:B------:R-:W2:Y:S01]  /*1740*/  LDCU.U8 UR4, c[0x0][0x3b0] ;  /* 0x00007600ff0477ac */ /* 0x000ea20008000000 */
[----:B------:R-:W-:Y:S08]  /*1750*/  BAR.SYNC.DEFER_BLOCKING 0x0 ;  /* 0x0000000000007b1d */ /* 0x000ff00000010000 */
[----:B-1----:R-:W1:Y:S01]  /*1760*/  LDC R0, c[0x0][0x3ac] ;  /* 0x0000eb00ff007b82 */ /* 0x002e620000000800 */
[----:B--2---:R-:W-:-:S04]  /*1770*/  UPRMT UR4, UR4, 0x8880, URZ ;  /* 0x0000888004047896 */ /* 0x004fc800080000ff */
[----:B------:R-:W-:Y:S01]  /*1780*/  UISETP.NE.AND UP0, UPT, UR4, URZ, UPT ;  /* 0x000000ff0400728c */ /* 0x000fe2000bf05270 */
[----:B------:R-:W2:Y:S04]  /*1790*/  LDS R32, [R32] ;  /* 0x0000000020207984 */ /* 0x000ea80000000800 */
[----:B--2---:R-:W2:Y:S02]  /*17a0*/  SHFL.BFLY PT, R7, R32, 0x10, 0x1f ;  /* 0x0e001f0020077f89 */ /* 0x004ea400000e0000 */
[----:B--2---:R-:W-:-:S05]  /*17b0*/  FADD.FTZ R7, R32, R7 ;  /* 0x0000000720077221 */ /* 0x004fca0000010000 */
[----:B------:R-:W2:Y:S02]  /*17c0*/  SHFL.BFLY PT, R2, R7, 0x8, 0x1f ;  /* 0x0d001f0007027f89 */ /* 0x000ea400000e0000 */
[----:B--2---:R-:W-:Y:S01]  /*17d0*/  FADD.FTZ R6, R7, R2 ;  /* 0x0000000207067221 */ /* 0x004fe20000010000 */
[C---:B-1----:R-:W-:Y:S01]  /*17e0*/  IMAD R7, R0.reuse, UR8, RZ ;  /* 0x0000000800077c24 */ /* 0x042fe2000f8e02ff */
[----:B------:R-:W-:-:S03]  /*17f0*/  LEA.HI R0, R0, R0, RZ, 0x1 ;  /* 0x0000000000007211 */ /* 0x000fc600078f08ff */
[----:B------:R-:W1:Y:S01]  /*1800*/  SHFL.BFLY PT, R3, R6, 0x4, 0x1f ;  /* 0x0c801f0006037f89 */ /* 0x000e6200000e0000 */
[----:B------:R-:W-:Y:S01]  /*1810*/  SHF.R.S32.HI R0, RZ, 0x1, R0 ;  /* 0x00000001ff007819 */ /* 0x000fe20000011400 */
[----:B-1----:R-:W-:-:S05]  /*1820*/  FADD.FTZ R4, R6, R3 ;  /* 0x0000000306047221 */ /* 0x002fca0000010000 */
[----:B------:R-:W1:Y:S02]  /*1830*/  SHFL.BFLY PT, R3, R4, 0x2, 0x1f ;  /* 0x0c401f0004037f89 */ /* 0x000e6400000e0000 */
[----:B-1----:R-:W-:Y:S02]  /*1840*/  FADD.FTZ R8, R4, R3 ;  /* 0x0000000304087221 */ /* 0x002fe40000010000 */
[----:B------:R-:W1:Y:S03]  /*1850*/  LDC.64 R2, c[0x0][0x398] ;  /* 0x0000e600ff027b82 */ /* 0x000e660000000a00 */
[----:B------:R-:W2:Y:S01]  /*1860*/  SHFL.BFLY PT, R9, R8, 0x1, 0x1f ;  /* 0x0c201f0008097f89 */ /* 0x000ea200000e0000 */
[----:B-1----:R-:W-:-:S04]  /*1870*/  IMAD.WIDE R2, R7, 0x2, R2 ;  /* 0x0000000207027825 */ /* 0x002fc800078e0202 */
[----:B--2---:R-:W-:-:S04]  /*1880*/  FADD.FTZ R9, R8, R9 ;  /* 0x0000000908097221 */ /* 0x004fc80000010000 */
[----:B-----5:R-:W-:-:S04]  /*1890*/  FFMA.FTZ R9, R9, R11, R10 ;  /* 0x0000000b09097223 */ /* 0x020fc8000001000a */
[----:B------:R1:W2:Y:S01]  /*18a0*/  MUFU.RSQ R4, R9 ;  /* 0x0000000900047308 */ /* 0x0002a20000001400 */
[----:B0-----:R-:W-:Y:S05]  /*18b0*/  BRA.U UP0, `(.L_x_16) ;  /* 0x0000000900407547 */ /* 0x001fea000b800000 */
[----:B------:R-:W0:Y:S02]  /*18c0*/  LDCU.64 UR4, c[0x0][0x390] ;  /* 0x00007200ff0477ac */ /* 0x000e240008000a00 */
[----:B0-----:R-:W-:-:S04]  /*18d0*/  UISETP.NE.U32.AND UP0, UPT, UR4, URZ, UPT ;  /* 0x000000ff0400728c */ /* 0x001fc8000bf05070 */
[----:B------:R-:W-:-:S09]  /*18e0*/  UISETP.NE.AND.EX UP0, UPT, UR5, URZ, UPT, UP0 ;  /* 0x000000ff0500728c */ /* 0x000fd2000bf05300 */
[----:B------:R-:W-:Y:S05]  /*18f0*/  BRA.U !UP0, `(.L_x_17) ;  /* 0x00000005082c7547 */ /* 0x000fea000b800000 */
[----:B------:R-:W-:-:S13]  /*1900*/  ISETP.GE.AND P0, PT, R5, R0, PT ;  /* 0x000000000500720c */ /* 0x000fda0003f06270 */
[----:B------:R-:W-:Y:S05]  /*1910*/  @P0 EXIT ;  /* 0x000000000000094d */ /* 0x000fea0003800000 */
[----:B------:R-:W0:Y:S01]  /*1920*/  LDC.64 R6, c[0x0][0x388] ;  /* 0x0000e200ff067b82 */ /* 0x000e220000000a00 */
[----:B------:R-:W-:Y:S01]  /*1930*/  HFMA2 R16, -RZ, RZ, 0, 0 ;  /* 0x00000000ff107431 */ /* 0x000fe200000001ff */
[----:B------:R-:W-:-:S06]  /*1940*/  MOV R17, R5 ;  /* 0x0000000500117202 */ /* 0x000fcc0000000f00 */
[----:B-1----:R-:W1:Y:S02]  /*1950*/  LDC.64 R8, c[0x0][0x390] ;  /* 0x0000e400ff087b82 */ /* 0x002e640000000a00 */
.L_x_18:
[----:B0-----:R-:W-:Y:S01]  /*1960*/  IMAD.WIDE.U32 R10, R17, 0x4, R6 ;  /* 0x00000004110a7825 */ /* 0x001fe200078e0006 */
[----:B------:R-:W-:-:S04]  /*1970*/  LEA R18, R16, R1, 0x3 ;  /* 0x0000000110127211 */ /* 0x000fc800078e18ff */
[----:B------:R-:W5:Y:S04]  /*1980*/  LDG.E.CONSTANT R14, desc[UR6][R10.64] ;  /* 0x000000060a0e7981 */ /* 0x000f68000c1e9900 */
[----:B------:R-:W2:Y:S01]  /*1990*/  LDL.64 R20, [R18] ;  /* 0x0000000012147983 */ /* 0x000ea20000100a00 */
[----:B-1----:R-:W-:-:S05]  /*19a0*/  IMAD.WIDE.U32 R12, R17, 0x4, R8 ;  /* 0x00000004110c7825 */ /* 0x002fca00078e0008 */
[----:B------:R-:W3:Y:S01]  /*19b0*/  LDG.E.CONSTANT R19, desc[UR6][R12.64] ;  /* 0x000000060c137981 */ /* 0x000ee2000c1e9900 */
[--C-:B-----5:R-:W-:Y:S02]  /*19c0*/  HADD2.F32 R15, -RZ, R14.reuse.H0_H0 ;  /* 0x2000000eff0f7230 */ /* 0x120fe40000004100 */
[----:B------:R-:W-:-:S03]  /*19d0*/  HADD2.F32 R14, -RZ, R14.H1_H1 ;  /* 0x3000000eff0e7230 */ /* 0x000fc60000004100 */
[----:B--2---:R-:W-:Y:S02]  /*19e0*/  FMUL.FTZ R15, R20, R15 ;  /* 0x0000000f140f7220 */ /* 0x004fe40000410000 */
[----:B------:R-:W-:Y:S02]  /*19f0*/  FMUL.FTZ R21, R21, R14 ;  /* 0x0000000e15157220 */ /* 0x000fe40000410000 */
[C---:B------:R-:W-:Y:S02]  /*1a00*/  FMUL.FTZ R15, R4.reuse, R15 ;  /* 0x0000000f040f7220 */ /* 0x040fe40000410000 */
[----:B------:R-:W-:Y:S01]  /*1a10*/  FMUL.FTZ R14, R4, R21 ;  /* 0x00000015040e7220 */ /* 0x000fe20000410000 */
[----:B------:R-:W-:-:S04]  /*1a20*/  IADD3 R21, PT, PT, R17, 0x400, RZ ;  /* 0x0000040011157810 */ /* 0x000fc80007ffe0ff */
[----:B------:R-:W-:Y:S01]  /*1a30*/  F2FP.F16.F32.PACK_AB R20, R14, R15 ;  /* 0x0000000f0e14723e */ /* 0x000fe200000000ff */
[----:B------:R-:W-:Y:S01]  /*1a40*/  IMAD.WIDE.U32 R14, R17, 0x4, R2 ;  /* 0x00000004110e7825 */ /* 0x000fe200078e0002 */
[----:B------:R-:W-:-:S03]  /*1a50*/  ISETP.GE.AND P0, PT, R21, R0, PT ;  /* 0x000000001500720c */ /* 0x000fc60003f06270 */
[----:B---3--:R-:W-:-:S05]  /*1a60*/  HFMA2 R19, R20, 1, 1, R19 ;  /* 0x3c003c0014137831 */ /* 0x008fca0000000013 */
[----:B------:R0:W-:Y:S05]  /*1a70*/  STG.E desc[UR6][R14.64], R19 ;  /* 0x000000130e007986 */ /* 0x0001ea000c101906 */
[----:B------:R-:W-:Y:S05]  /*1a80*/  @P0 EXIT ;  /* 0x000000000000094d */ /* 0x000fea0003800000 */
[----:B0-----:R-:W2:Y:S04]  /*1a90*/  LDG.E.CONSTANT R19, desc[UR6][R10.64+0x1000] ;  /* 0x001000060a137981 */ /* 0x001ea8000c1e9900 */
[----:B------:R-:W3:Y:S04]  /*1aa0*/  LDL.64 R20, [R18+0x8] ;  /* 0x0000080012147983 */ /* 0x000ee80000100a00 */
[----:B----4-:R-:W4:Y:S01]  /*1ab0*/  LDG.E.CONSTANT R24, desc[UR6][R12.64+0x1000] ;  /* 0x001000060c187981 */ /* 0x010f22000c1e9900 */
[--C-:B--2---:R-:W-:Y:S02]  /*1ac0*/  HADD2.F32 R23, -RZ, R19.reuse.H0_H0 ;  /* 0x20000013ff177230 */ /* 0x104fe40000004100 */
[----:B------:R-:W-:Y:S01]  /*1ad0*/  HADD2.F32 R22, -RZ, R19.H1_H1 ;  /* 0x30000013ff167230 */ /* 0x000fe20000004100 */
[----:B------:R-:W-:-:S02]  /*1ae0*/  IADD3 R19, PT, PT, R17, 0x800, RZ ;  /* 0x0000080011137810 */ /* 0x000fc40007ffe0ff */
[----:B---3--:R-:W-:Y:S02]  /*1af0*/  FMUL.FTZ R23, R20, R23 ;  /* 0x0000001714177220 */ /* 0x008fe40000410000 */
[----:B------:R-:W-:Y:S01]  /*1b00*/  FMUL.FTZ R21, R21, R22 ;  /* 0x0000001615157220 */ /* 0x000fe20000410000 */
[----:B------:R-:W-:Y:S01]  /*1b10*/  ISETP.GE.AND P0, PT, R19, R0, PT ;  /* 0x000000001300720c */ /* 0x000fe20003f06270 */
[C---:B------:R-:W-:Y:S02]  /*1b20*/  FMUL.FTZ R23, R4.reuse, R23 ;  /* 0x0000001704177220 */ /* 0x040fe40000410000 */
[----:B------:R-:W-:-:S05]  /*1b30*/  FMUL.FTZ R20, R4, R21 ;  /* 0x0000001504147220 */ /* 0x000fca0000410000 */
[----:B------:R-:W-:-:S05]  /*1b40*/  F2FP.F16.F32.PACK_AB R20, R20, R23 ;  /* 0x000000171414723e */ /* 0x000fca00000000ff */
[----:B----4-:R-:W-:-:S05]  /*1b50*/  HFMA2 R19, R20, 1, 1, R24 ;  /* 0x3c003c0014137831 */ /* 0x010fca0000000018 */
[----:B------:R0:W-:Y:S01]  /*1b60*/  STG.E desc[UR6][R14.64+0x1000], R19 ;  /* 0x001000130e007986 */ /* 0x0001e2000c101906 */
[----:B------:R-:W-:Y:S05]  /*1b70*/  @P0 EXIT ;  /* 0x000000000000094d */ /* 0x000fea0003800000 */
[----:B0-----:R-:W2:Y:S04]  /*1b80*/  LDG.E.CONSTANT R19, desc[UR6][R10.64+0x2000] ;  /* 0x002000060a137981 */ /* 0x001ea8000c1e9900 */
[----:B------:R-:W3:Y:S04]  /*1b90*/  LDL.64 R20, [R18+0x10] ;  /* 0x0000100012147983 */ /* 0x000ee80000100a00 */
[----:B------:R-:W4:Y:S01]  /*1ba0*/  LDG.E.CONSTANT R24, desc[UR6][R12.64+0x2000] ;  /* 0x002000060c187981 */ /* 0x000f22000c1e9900 */
[----:B------:R-:W-:Y:S01]  /*1bb0*/  ISETP.NE.AND P0, PT, R16, 0xc, PT ;  /* 0x0000000c1000780c */ /* 0x000fe20003f05270 */
[----:B--2---:R-:W-:-:S02]  /*1bc0*/  HADD2.F32 R23, -RZ, R19.H0_H0 ;  /* 0x20000013ff177230 */ /* 0x004fc40000004100 */
[----:B------:R-:W-:-:S03]  /*1bd0*/  HADD2.F32 R22, -RZ, R19.H1_H1 ;  /* 0x30000013ff167230 */ /* 0x000fc60000004100 */
[----:B---3--:R-:W-:Y:S02]  /*1be0*/  FMUL.FTZ R23, R20, R23 ;  /* 0x0000001714177220 */ /* 0x008fe40000410000 */
[----:B------:R-:W-:Y:S02]  /*1bf0*/  FMUL.FTZ R21, R21, R22 ;  /* 0x0000001615157220 */ /* 0x000fe40000410000 */
[C---:B------:R-:W-:Y:S02]  /*1c00*/  FMUL.FTZ R23, R4.reuse, R23 ;  /* 0x0000001704177220 */ /* 0x040fe40000410000 */
[----:B------:R-:W-:-:S05]  /*1c10*/  FMUL.FTZ R20, R4, R21 ;  /* 0x0000001504147220 */ /* 0x000fca0000410000 */
[----:B------:R-:W-:-:S05]  /*1c20*/  F2FP.F16.F32.PACK_AB R19, R20, R23 ;  /* 0x000000171413723e */ /* 0x000fca00000000ff */
[----:B----4-:R-:W-:-:S05]  /*1c30*/  HFMA2 R19, R19, 1, 1, R24 ;  /* 0x3c003c0013137831 */ /* 0x010fca0000000018 */
[----:B------:R0:W-:Y:S01]  /*1c40*/  STG.E desc[UR6][R14.64+0x2000], R19 ;  /* 0x002000130e007986 */ /* 0x0001e2000c101906 */
[----:B------:R-:W-:Y:S05]  /*1c50*/  @!P0 EXIT ;  /* 0x000000000000894d */ /* 0x000fea0003800000 */
[----:B------:R-:W-:-:S04]  /*1c60*/  IADD3 R17, PT, PT, R17, 0xc00, RZ ;  /* 0x00000c0011117810 */ /* 0x000fc80007ffe0ff */
[----:B------:R-:W-:-:S13]  /*1c70*/  ISETP.GE.AND P0, PT, R17, R0, PT ;  /* 0x000000001100720c */ /* 0x000fda0003f06270 */
[----:B------:R-:W-:Y:S05]  /*1c80*/  @P0 EXIT ;  /* 0x000000000000094d */ /* 0x000fea0003800000 */
[----:B------:R-:W2:Y:S04]  /*1c90*/  LDG.E.CONSTANT R10, desc[UR6][R10.64+0x3000] ;  /* 0x003000060a0a7981 */ /* 0x000ea8000c1e9900 */
[----:B0-----:R-:W3:Y:S04]  /*1ca0*/  LDL.64 R18, [R18+0x18] ;  /* 0x0000180012127983 */ /* 0x001ee80000100a00 */
[----:B------:R-:W4:Y:S01]  /*1cb0*/  LDG.E.CONSTANT R12, desc[UR6][R12.64+0x3000] ;  /* 0x003000060c0c7981 */ /* 0x000f22000c1e9900 */
[----:B------:R-:W-:Y:S01]  /*1cc0*/  IADD3 R16, PT, PT, R16, 0x4, RZ ;  /* 0x0000000410107810 */ /* 0x000fe20007ffe0ff */
[----:B--2---:R-:W-:-:S02]  /*1cd0*/  HADD2.F32 R17, -RZ, R10.H0_H0 ;  /* 0x2000000aff117230 */ /* 0x004fc40000004100 */
[----:B------:R-:W-:Y:S01]  /*1ce0*/  HADD2.F32 R20, -RZ, R10.H1_H1 ;  /* 0x3000000aff147230 */ /* 0x000fe20000004100 */
[----:B------:R-:W-:Y:S02]  /*1cf0*/  SHF.L.U32 R10, R16, 0xa, RZ ;  /* 0x0000000a100a7819 */ /* 0x000fe400000006ff */
[----:B---3--:R-:W-:Y:S02]  /*1d00*/  FMUL.FTZ R17, R18, R17 ;  /* 0x0000001112117220 */ /* 0x008fe40000410000 */
[----:B------:R-:W-:Y:S02]  /*1d10*/  FMUL.FTZ R19, R19, R20 ;  /* 0x0000001413137220 */ /* 0x000fe40000410000 */
[C---:B------:R-:W-:Y:S02]  /*1d20*/  FMUL.FTZ R17, R4.reuse, R17 ;  /* 0x0000001104117220 */ /* 0x040fe40000410000 */
[----:B------:R-:W-:-:S05]  /*1d30*/  FMUL.FTZ R20, R4, R19 ;  /* 0x0000001304147220 */ /* 0x000fca0000410000 */
[----:B------:R-:W-:-:S05]  /*1d40*/  F2FP.F16.F32.PACK_AB R17, R20, R17 ;  /* 0x000000111411723e */ /* 0x000fca00000000ff */
[----:B----4-:R-:W-:Y:S01]  /*1d50*/  HFMA2 R19, R17, 1, 1, R12 ;  /* 0x3c003c0011137831 */ /* 0x010fe2000000000c */
[----:B------:R-:W-:-:S04]  /*1d60*/  LOP3.LUT R17, R5, R10, RZ, 0xfc, !PT ;  /* 0x0000000a05117212 */ /* 0x000fc800078efcff */
[----:B------:R-:W-:Y:S01]  /*1d70*/  ISETP.GE.AND P0, PT, R17, R0, PT ;  /* 0x000000001100720c */ /* 0x000fe20003f06270 */
[----:B------:R0:W-:-:S12]  /*1d80*/  STG.E desc[UR6][R14.64+0x3000], R19 ;  /* 0x003000130e007986 */ /* 0x0001d8000c101906 */
[----:B0-----:R-:W-:Y:S05]  /*1d90*/  @!P0 BRA `(.L_x_18) ;  /* 0xfffffff800f08947 */ /* 0x001fea000383ffff */
[----:B------:R-:W-:Y:S05]  /*1da0*/  EXIT ;  /* 0x000000000000794d */ /* 0x000fea0003800000 */
.L_x_17:
[----:B------:R-:W-:-:S13]  /*1db0*/  ISETP.GE.AND P0, PT, R5, R0, PT ;  /* 0x000000000500720c */ /* 0x000fda0003f06270 */
[----:B------:R-:W-:Y:S05]  /*1dc0*/  @P0 EXIT ;  /* 0x000000000000094d */ /* 0x000fea0003800000 */
[----:B------:R-:W0:Y:S01]  /*1dd0*/  LDC.64 R6, c[0x0][0x388] ;  /* 0x0000e200ff067b82 */ /* 0x000e220000000a00 */
[----:B------:R-:W-:Y:S02]  /*1de0*/  MOV R12, RZ ;  /* 0x000000ff000c7202 */ /* 0x000fe40000000f00 */
[----:B------:R-:W-:-:S07]  /*1df0*/  MOV R13, R5 ;  /* 0x00000005000d7202 */ /* 0x000fce0000000f00 */
.L_x_19:
[----:B01----:R-:W-:Y:S01]  /*1e00*/  IMAD.WIDE.U32 R8, R13, 0x4, R6 ;  /* 0x000000040d087825 */ /* 0x003fe200078e0006 */
[----:B------:R-:W-:-:S04]  /*1e10*/  LEA R14, R12, R1, 0x3 ;  /* 0x000000010c0e7211 */ /* 0x000fc800078e18ff */
[----:B------:R-:W5:Y:S04]  /*1e20*/  LDG.E.CONSTANT R10, desc[UR6][R8.64] ;  /* 0x00000006080a7981 */ /* 0x000f68000c1e9900 */
[----:B------:R-:W2:Y:S01]  /*1e30*/  LDL.64 R16, [R14] ;  /* 0x000000000e107983 */ /* 0x000ea20000100a00 */
[----:B------:R-:W-:-:S04]  /*1e40*/  IADD3 R19, PT, PT, R13, 0x400, RZ ;  /* 0x000004000d137810 */ /* 0x000fc80007ffe0ff */
[----:B------:R-:W-:Y:S01]  /*1e50*/  ISETP.GE.AND P0, PT, R19, R0, PT ;  /* 0x000000001300720c */ /* 0x000fe20003f06270 */
[--C-:B-----5:R-:W-:Y:S02]  /*1e60*/  HADD2.F32 R11, -RZ, R10.reuse.H0_H0 ;  /* 0x2000000aff0b7230 */ /* 0x120fe40000004100 */
[----:B------:R-:W-:-:S03]  /*1e70*/  HADD2.F32 R10, -RZ, R10.H1_H1 ;  /* 0x3000000aff0a7230 */ /* 0x000fc60000004100 */
[----:B--2---:R-:W-:Y:S02]  /*1e80*/  FMUL.FTZ R11, R16, R11 ;  /* 0x0000000b100b7220 */ /* 0x004fe40000410000 */
[----:B------:R-:W-:Y:S02]  /*1e90*/  FMUL.FTZ R17, R17, R10 ;  /* 0x0000000a11117220 */ /* 0x000fe40000410000 */
[----:B------:R-:W-:Y:S01]  /*1ea0*/  FMUL.FTZ R15, R4, R11 ;  /* 0x0000000b040f7220 */ /* 0x000fe20000410000 */
[----:B------:R-:W-:-:S04]  /*1eb0*/  IMAD.WIDE.U32 R10, R13, 0x4, R2 ;  /* 0x000000040d0a7825 */ /* 0x000fc800078e0002 */
[----:B------:R-:W-:-:S05]  /*1ec0*/  FMUL.FTZ R16, R4, R17 ;  /* 0x0000001104107220 */ /* 0x000fca0000410000 */
[----:B------:R-:W-:-:S05]  /*1ed0*/  F2FP.F16.F32.PACK_AB R15, R16, R15 ;  /* 0x0000000f100f723e */ /* 0x000fca00000000ff */
[----:B------:R0:W-:Y:S01]  /*1ee0*/  STG.E desc[UR6][R10.64], R15 ;  /* 0x0000000f0a007986 */ /* 0x0001e2000c101906 */
[----:B------:R-:W-:Y:S05]  /*1ef0*/  @P0 EXIT ;  /* 0x000000000000094d */ /* 0x000fea0003800000 */
[----:B0-----:R-:W2:Y:S04]  /*1f00*/  LDG.E.CONSTANT R15, desc[UR6][R8.64+0x1000] ;  /* 0x00100006080f7981 */ /* 0x001ea8000c1e9900 */
[----:B------:R-:W5:Y:S01]  /*1f10*/  LDL.64 R16, [R14+0x8] ;  /* 0x000008000e107983 */ /* 0x000f620000100a00 */
[--C-:B--2---:R-:W-:Y:S02]  /*1f20*/  HADD2.F32 R19, -RZ, R15.reuse.H0_H0 ;  /* 0x2000000fff137230 */ /* 0x104fe40000004100 */
[----:B------:R-:W-:Y:S01]  /*1f30*/  HADD2.F32 R18, -RZ, R15.H1_H1 ;  /* 0x3000000fff127230 */ /* 0x000fe20000004100 */
[----:B------:R-:W-:Y:S02]  /*1f40*/  IADD3 R15, PT, PT, R13, 0x800, RZ ;  /* 0x000008000d0f7810 */ /* 0x000fe40007ffe0ff */
[----:B-----5:R-:W-:-:S02]  /*1f50*/  FMUL.FTZ R19, R16, R19 ;  /* 0x0000001310137220 */ /* 0x020fc40000410000 */
[----:B------:R-:W-:Y:S01]  /*1f60*/  FMUL.FTZ R17, R17, R18 ;  /* 0x0000001211117220 */ /* 0x000fe20000410000 */
[----:B------:R-:W-:Y:S01]  /*1f70*/  ISETP.GE.AND P0, PT, R15, R0, PT ;  /* 0x000000000f00720c */ /* 0x000fe20003f06270 */
[C---:B------:R-:W-:Y:S02]  /*1f80*/  FMUL.FTZ R19, R4.reuse, R19 ;  /* 0x0000001304137220 */ /* 0x040fe40000410000 */
[----:B------:R-:W-:-:S05]  /*1f90*/  FMUL.FTZ R16, R4, R17 ;  /* 0x0000001104107220 */ /* 0x000fca0000410000 */
[----:B------:R-:W-:-:S05]  /*1fa0*/  F2FP.F16.F32.PACK_AB R19, R16, R19 ;  /* 0x000000131013723e */ /* 0x000fca00000000ff */
[----:B------:R0:W-:Y:S01]  /*1fb0*/  STG.E desc[UR6][R10.64+0x1000], R19 ;  /* 0x001000130a007986 */ /* 0x0001e2000c101906 */
[----:B------:R-:W-:Y:S05]  /*1fc0*/  @P0 EXIT ;  /* 0x000000000000094d */ /* 0x000fea0003800000 */
[----:B------:R-:W0:Y:S04]  /*1fd0*/  LDG.E.CONSTANT R15, desc[UR6][R8.64+0x2000] ;  /* 0x00200006080f7981 */ /* 0x000e28000c1e9900 */
[----:B------:R-:W2:Y:S01]  /*1fe0*/  LDL.64 R16, [R14+0x10] ;  /* 0x000010000e107983 */ /* 0x000ea20000100a00 */
[----:B------:R-:W-:Y:S01]  /*1ff0*/  ISETP.NE.AND P0, PT, R12, 0xc, PT ;  /* 0x0000000c0c00780c */ /* 0x000fe20003f05270 */
[--C-:B0-----:R-:W-:Y:S02]  /*2000*/  HADD2.F32 R19, -RZ, R15.reuse.H0_H0 ;  /* 0x2000000fff137230 */ /* 0x101fe40000004100 */
[----:B------:R-:W-:-:S03]  /*2010*/  HADD2.F32 R18, -RZ, R15.H1_H1 ;  /* 0x3000000fff127230 */ /* 0x000fc60000004100 */
[----:B--2---:R-:W-:Y:S02]  /*2020*/  FMUL.FTZ R19, R16, R19 ;  /* 0x0000001310137220 */ /* 0x004fe40000410000 */
[----:B------:R-:W-:Y:S02]  /*2030*/  FMUL.FTZ R17, R17, R18 ;  /* 0x0000001211117220 */ /* 0x000fe40000410000 */
[C---:B------:R-:W-:Y:S02]  /*2040*/  FMUL.FTZ R19, R4.reuse, R19 ;  /* 0x0000001304137220 */ /* 0x040fe40000410000 */
[----:B------:R-:W-:-:S05]  /*2050*/  FMUL.FTZ R16, R4, R17 ;  /* 0x0000001104107220 */ /* 0x000fca0000410000 */
[----:B------:R-:W-:-:S05]  /*2060*/  F2FP.F16.F32.PACK_AB R19, R16, R19 ;  /* 0x000000131013723e */ /* 0x000fca00000000ff */
[----:B------:R0:W-:Y:S01]  /*2070*/  STG.E desc[UR6][R10.64+0x2000], R19 ;  /* 0x002000130a007986 */ /* 0x0001e2000c101906 */
[----:B------:R-:W-:Y:S05]  /*2080*/  @!P0 EXIT ;  /* 0x000000000000894d */ /* 0x000fea0003800000 */
[----:B------:R-:W-:-:S04]  /*2090*/  IADD3 R13, PT, PT, R13, 0xc00, RZ ;  /* 0x00000c000d0d7810 */ /* 0x000fc80007ffe0ff */
[----:B------:R-:W-:-:S13]  /*20a0*/  ISETP.GE.AND P0, PT, R13, R0, PT ;  /* 0x000000000d00720c */ /* 0x000fda0003f06270 */
[----:B------:R-:W-:Y:S05]  /*20b0*/  @P0 EXIT ;  /* 0x000000000000094d */ /* 0x000fea0003800000 */
[----:B------:R-:W2:Y:S04]  /*20c0*/  LDG.E.CONSTANT R8, desc[UR6][R8.64+0x3000] ;  /* 0x0030000608087981 */ /* 0x000ea8000c1e9900 */
[----:B------:R-:W5:Y:S01]  /*20d0*/  LDL.64 R14, [R14+0x18] ;  /* 0x000018000e0e7983 */ /* 0x000f620000100a00 */
[----:B------:R-:W-:Y:S01]  /*20e0*/  IADD3 R12, PT, PT, R12, 0x4, RZ ;  /* 0x000000040c0c7810 */ /* 0x000fe20007ffe0ff */
[--C-:B--2---:R-:W-:Y:S02]  /*20f0*/  HADD2.F32 R13, -RZ, R8.reuse.H0_H0 ;  /* 0x20000008ff0d7230 */ /* 0x104fe40000004100 */
[----:B------:R-:W-:Y:S01]  /*2100*/  HADD2.F32 R16, -RZ, R8.H1_H1 ;  /* 0x30000008ff107230 */ /* 0x000fe20000004100 */
[----:B------:R-:W-:Y:S02]  /*2110*/  SHF.L.U32 R8, R12, 0xa, RZ ;  /* 0x0000000a0c087819 */ /* 0x000fe400000006ff */
[----:B-----5:R-:W-:-:S02]  /*2120*/  FMUL.FTZ R13, R14, R13 ;  /* 0x0000000d0e0d7220 */ /* 0x020fc40000410000 */
[----:B------:R-:W-:Y:S02]  /*2130*/  FMUL.FTZ R15, R15, R16 ;  /* 0x000000100f0f7220 */ /* 0x000fe40000410000 */
[C---:B------:R-:W-:Y:S02]  /*2140*/  FMUL.FTZ R13, R4.reuse, R13 ;  /* 0x0000000d040d7220 */ /* 0x040fe40000410000 */
[----:B------:R-:W-:-:S05]  /*2150*/  FMUL.FTZ R16, R4, R15 ;  /* 0x0000000f04107220 */ /* 0x000fca0000410000 */
[----:B------:R-:W-:Y:S02]  /*2160*/  F2FP.F16.F32.PACK_AB R15, R16, R13 ;  /* 0x0000000d100f723e */ /* 0x000fe400000000ff */
[----:B------:R-:W-:-:S03]  /*2170*/  LOP3.LUT R13, R5, R8, RZ, 0xfc, !PT ;  /* 0x00000008050d7212 */ /* 0x000fc600078efcff */
[----:B------:R1:W-:Y:S01]  /*2180*/  STG.E desc[UR6][R10.64+0x3000], R15 ;  /* 0x0030000f0a007986 */ /* 0x0003e2000c101906 */
[----:B------:R-:W-:-:S13]  /*2190*/  ISETP.GE.AND P0, PT, R13, R0, PT ;  /* 0x000000000d00720c */ /* 0x000fda0003f06270 */
[----:B-1----:R-:W-:Y:S05]  /*21a0*/  @!P0 BRA `(.L_x_19) ;  /* 0xfffffffc00148947 */ /* 0x002fea000383ffff */
[----:B------:R-:W-:Y:S05]  /*21b0*/  EXIT ;  /* 0x000000000000794d */ /* 0x000fea0003800000 */
.L_x_16:
        /* <DEDUP_REMOVED lines=10> */
.L_x_21:
[----:B0-----:R-:W-:Y:S01]  /*2260*/  IMAD.WIDE.U32 R10, R19, 0x4, R6 ;  /* 0x00000004130a7825 */ /* 0x001fe200078e0006 */
[----:B------:R-:W-:-:S04]  /*2270*/  LEA R20, R18, R1, 0x3 ;  /* 0x0000000112147211 */ /* 0x000fc800078e18ff */
[----:B------:R-:W5:Y:S04]  /*2280*/  LDG.E.CONSTANT R21, desc[UR6][R10.64] ;  /* 0x000000060a157981 */ /* 0x000f68000c1e9900 */
[----:B------:R-:W2:Y:S01]  /*2290*/  LDL.64 R16, [R20] ;  /* 0x0000000014107983 */ /* 0x000ea20000100a00 */
[----:B-1----:R-:W-:-:S04]  /*22a0*/  IMAD.WIDE.U32 R12, R19, 0x4, R8 ;  /* 0x00000004130c7825 */ /* 0x002fc800078e0008 */
[----:B------:R-:W-:Y:S01]  /*22b0*/  IMAD.WIDE.U32 R14, R19, 0x4, R2 ;  /* 0x00000004130e7825 */ /* 0x000fe200078e0002 */
[----:B----4-:R-:W4:Y:S04]  /*22c0*/  LDG.E.CONSTANT R24, desc[UR6][R12.64] ;  /* 0x000000060c187981 */ /* 0x010f28000c1e9900 */
[----:B------:R-:W3:Y:S01]  /*22d0*/  LDG.E R25, desc[UR6][R14.64] ;  /* 0x000000060e197981 */ /* 0x000ee2000c1e1900 */
[--C-:B-----5:R-:W-:Y:S02]  /*22e0*/  HADD2.F32 R23, -RZ, R21.reuse.H0_H0 ;  /* 0x20000015ff177230 */ /* 0x120fe40000004100 */
[----:B------:R-:W-:-:S03]  /*22f0*/  HADD2.F32 R22, -RZ, R21.H1_H1 ;  /* 0x30000015ff167230 */ /* 0x000fc60000004100 */
[----:B--2---:R-:W-:Y:S02]  /*2300*/  FMUL.FTZ R23, R16, R23 ;  /* 0x0000001710177220 */ /* 0x004fe40000410000 */
[----:B------:R-:W-:Y:S02]  /*2310*/  FMUL.FTZ R17, R17, R22 ;  /* 0x0000001611117220 */ /* 0x000fe40000410000 */
[C---:B------:R-:W-:Y:S02]  /*2320*/  FMUL.FTZ R23, R4.reuse, R23 ;  /* 0x0000001704177220 */ /* 0x040fe40000410000 */
[----:B------:R-:W-:Y:S01]  /*2330*/  FMUL.FTZ R16, R4, R17 ;  /* 0x0000001104107220 */ /* 0x000fe20000410000 */
[----:B------:R-:W-:-:S04]  /*2340*/  IADD3 R17, PT, PT, R19, 0x400, RZ ;  /* 0x0000040013117810 */ /* 0x000fc80007ffe0ff */
[----:B------:R-:W-:Y:S02]  /*2350*/  F2FP.F16.F32.PACK_AB R16, R16, R23 ;  /* 0x000000171010723e */ /* 0x000fe400000000ff */
[----:B------:R-:W-:-:S03]  /*2360*/  ISETP.GE.AND P0, PT, R17, R0, PT ;  /* 0x000000001100720c */ /* 0x000fc60003f06270 */
[----:B----4-:R-:W-:-:S04]  /*2370*/  HFMA2 R24, R16, 1, 1, R24 ;  /* 0x3c003c0010187831 */ /* 0x010fc80000000018 */
[----:B---3--:R-:W-:-:S05]  /*2380*/  HADD2 R25, R24, R25 ;  /* 0x0000001918197230 */ /* 0x008fca0000000000 */
[----:B------:R0:W-:Y:S01]  /*2390*/  STG.E desc[UR6][R14.64], R25 ;  /* 0x000000190e007986 */ /* 0x0001e2000c101906 */
[----:B------:R-:W-:Y:S05]  /*23a0*/  @P0 EXIT ;  /* 0x000000000000094d */ /* 0x000fea0003800000 */
[----:B------:R-:W2:Y:S04]  /*23b0*/  LDG.E.CONSTANT R21, desc[UR6][R10.64+0x1000] ;  /* 0x001000060a157981 */ /* 0x000ea8000c1e9900 */
[----:B------:R-:W3:Y:S04]  /*23c0*/  LDL.64 R16, [R20+0x8] ;  /* 0x0000080014107983 */ /* 0x000ee80000100a00 */
[----:B------:R-:W4:Y:S04]  /*23d0*/  LDG.E.CONSTANT R24, desc[UR6][R12.64+0x1000] ;  /* 0x001000060c187981 */ /* 0x000f28000c1e9900 */
[----:B0-----:R-:W5:Y:S01]  /*23e0*/  LDG.E R25, desc[UR6][R14.64+0x1000] ;  /* 0x001000060e197981 */ /* 0x001f62000c1e1900 */
[----:B--2---:R-:W-:-:S02]  /*23f0*/  HADD2.F32 R23, -RZ, R21.H0_H0 ;  /* 0x20000015ff177230 */ /* 0x004fc40000004100 */
[----:B------:R-:W-:-:S03]  /*2400*/  HADD2.F32 R22, -RZ, R21.H1_H1 ;  /* 0x30000015ff167230 */ /* 0x000fc60000004100 */
[----:B---3--:R-:W-:Y:S02]  /*2410*/  FMUL.FTZ R23, R16, R23 ;  /* 0x0000001710177220 */ /* 0x008fe40000410000 */
[----:B------:R-:W-:Y:S02]  /*2420*/  FMUL.FTZ R17, R17, R22 ;  /* 0x0000001611117220 */ /* 0x000fe40000410000 */
[C---:B------:R-:W-:Y:S02]  /*2430*/  FMUL.FTZ R23, R4.reuse, R23 ;  /* 0x0000001704177220 */ /* 0x040fe40000410000 */
[----:B------:R-:W-:Y:S01]  /*2440*/  FMUL.FTZ R16, R4, R17 ;  /* 0x0000001104107220 */ /* 0x000fe20000410000 */
[----:B------:R-:W-:-:S04]  /*2450*/  IADD3 R17, PT, PT, R19, 0x800, RZ ;  /* 0x0000080013117810 */ /* 0x000fc80007ffe0ff */
[----:B------:R-:W-:Y:S02]  /*2460*/  F2FP.F16.F32.PACK_AB R16, R16, R23 ;  /* 0x000000171010723e */ /* 0x000fe400000000ff */
[----:B------:R-:W-:-:S03]  /*2470*/  ISETP.GE.AND P0, PT, R17, R0, PT ;  /* 0x000000001100720c */ /* 0x000fc60003f06270 */
[----:B----4-:R-:W-:-:S04]  /*2480*/  HFMA2 R24, R16, 1, 1, R24 ;  /* 0x3c003c0010187831 */ /* 0x010fc80000000018 */
[----:B-----5:R-:W-:-:S05]  /*2490*/  HADD2 R25, R24, R25 ;  /* 0x0000001918197230 */ /* 0x020fca0000000000 */
[----:B------:R0:W-:Y:S01]  /*24a0*/  STG.E desc[UR6][R14.64+0x1000], R25 ;  /* 0x001000190e007986 */ /* 0x0001e2000c101906 */
[----:B------:R-:W-:Y:S05]  /*24b0*/  @P0 EXIT ;  /* 0x000000000000094d */ /* 0x000fea0003800000 */
[----:B------:R-:W2:Y:S04]  /*24c0*/  LDG.E.CONSTANT R21, desc[UR6][R10.64+0x2000] ;  /* 0x002000060a157981 */ /* 0x000ea8000c1e9900 */
[----:B------:R-:W3:Y:S04]  /*24d0*/  LDL.64 R16, [R20+0x10] ;  /* 0x0000100014107983 */ /* 0x000ee80000100a00 */
[----:B------:R-:W4:Y:S04]  /*24e0*/  LDG.E.CONSTANT R24, desc[UR6][R12.64+0x2000] ;  /* 0x002000060c187981 */ /* 0x000f28000c1e9900 */
[----:B0-----:R-:W5:Y:S01]  /*24f0*/  LDG.E R25, desc[UR6][R14.64+0x2000] ;  /* 0x002000060e197981 */ /* 0x001f62000c1e1900 */
        /* <DEDUP_REMOVED lines=8> */
[----:B----4-:R-:W-:-:S04]  /*2580*/  HFMA2 R24, R16, 1, 1, R24 ;  /* 0x3c003c0010187831 */ /* 0x010fc80000000018 */
[----:B-----5:R-:W-:-:S05]  /*2590*/  HADD2 R25, R24, R25 ;  /* 0x0000001918197230 */ /* 0x020fca0000000000 */
[----:B------:R0:W-:Y:S01]  /*25a0*/  STG.E desc[UR6][R14.64+0x2000], R25 ;  /* 0x002000190e007986 */ /* 0x0001e2000c101906 */
[----:B------:R-:W-:Y:S05]  /*25b0*/  @!P0 EXIT ;  /* 0x000000000000894d */ /* 0x000fea0003800000 */
[----:B------:R-:W-:-:S04]  /*25c0*/  IADD3 R17, PT, PT, R19, 0xc00, RZ ;  /* 0x00000c0013117810 */ /* 0x000fc80007ffe0ff */
[----:B------:R-:W-:-:S13]  /*25d0*/  ISETP.GE.AND P0, PT, R17, R0, PT ;  /* 0x000000001100720c */ /* 0x000fda0003f06270 */
[----:B------:R-:W-:Y:S05]  /*25e0*/  @P0 EXIT ;  /* 0x000000000000094d */ /* 0x000fea0003800000 */
[----:B------:R-:W2:Y:S04]  /*25f0*/  LDG.E.CONSTANT R10, desc[UR6][R10.64+0x3000] ;  /* 0x003000060a0a7981 */ /* 0x000ea8000c1e9900 */
[----:B------:R-:W3:Y:S04]  /*2600*/  LDL.64 R20, [R20+0x18] ;  /* 0x0000180014147983 */ /* 0x000ee80000100a00 */
[----:B------:R-:W4:Y:S04]  /*2610*/  LDG.E.CONSTANT R12, desc[UR6][R12.64+0x3000] ;  /* 0x003000060c0c7981 */ /* 0x000f28000c1e9900 */
[----:B------:R-:W5:Y:S01]  /*2620*/  LDG.E R19, desc[UR6][R14.64+0x3000] ;  /* 0x003000060e137981 */ /* 0x000f62000c1e1900 */
[----:B------:R-:W-:Y:S01]  /*2630*/  IADD3 R18, PT, PT, R18, 0x4, RZ ;  /* 0x0000000412127810 */ /* 0x000fe20007ffe0ff */
        /* <DEDUP_REMOVED lines=8> */
[----:B-----5:R-:W-:Y:S01]  /*26c0*/  HADD2 R11, R10, R19 ;  /* 0x000000130a0b7230 */ /* 0x020fe20000000000 */
[----:B------:R-:W-:-:S04]  /*26d0*/  SHF.L.U32 R10, R18, 0xa, RZ ;  /* 0x0000000a120a7819 */ /* 0x000fc800000006ff */
[----:B------:R1:W-:Y:S01]  /*26e0*/  STG.E desc[UR6][R14.64+0x3000], R11 ;  /* 0x0030000b0e007986 */ /* 0x0003e2000c101906 */
[----:B------:R-:W-:-:S04]  /*26f0*/  LOP3.LUT R19, R5, R10, RZ, 0xfc, !PT ;  /* 0x0000000a05137212 */ /* 0x000fc800078efcff */
[----:B------:R-:W-:-:S13]  /*2700*/  ISETP.GE.AND P0, PT, R19, R0, PT ;  /* 0x000000001300720c */ /* 0x000fda0003f06270 */
[----:B-1----:R-:W-:Y:S05]  /*2710*/  @!P0 BRA `(.L_x_21) ;  /* 0xfffffff800d08947 */ /* 0x002fea000383ffff */
[----:B------:R-:W-:Y:S05]  /*2720*/  EXIT ;  /* 0x000000000000794d */ /* 0x000fea0003800000 */
.L_x_20:
[----:B------:R-:W-:-:S13]  /*2730*/  ISETP.GE.AND P0, PT, R5, R0, PT ;  /* 0x000000000500720c */ /* 0x000fda0003f06270 */
[----:B------:R-:W-:Y:S05]  /*2740*/  @P0 EXIT ;  /* 0x000000000000094d */ /* 0x000fea0003800000 */
[----:B------:R-:W0:Y:S01]  /*2750*/  LDC.64 R6, c[0x0][0x388] ;  /* 0x0000e200ff067b82 */ /* 0x000e220000000a00 */
[----:B------:R-:W-:Y:S02]  /*2760*/  MOV R12, RZ ;  /* 0x000000ff000c7202 */ /* 0x000fe40000000f00 */
[----:B------:R-:W-:-:S07]  /*2770*/  MOV R13, R5 ;  /* 0x00000005000d7202 */ /* 0x000fce0000000f00 */
.L_x_22:
[----:B01----:R-:W-:Y:S01]  /*2780*/  IMAD.WIDE.U32 R8, R13, 0x4, R6 ;  /* 0x000000040d087825 */ /* 0x003fe200078e0006 */
[----:B------:R-:W-:-:S04]  /*2790*/  LEA R14, R12, R1, 0x3 ;  /* 0x000000010c0e7211 */ /* 0x000fc800078e18ff */
[----:B------:R-:W5:Y:S04]  /*27a0*/  LDG.E.CONSTANT R15, desc[UR6][R8.64] ;  /* 0x00000006080f7981 */ /* 0x000f68000c1e9900 */
[----:B------:R-:W2:Y:S01]  /*27b0*/  LDL.64 R16, [R14] ;  /* 0x000000000e107983 */ /* 0x000ea20000100a00 */
[----:B------:R-:W-:-:S05]  /*27c0*/  IMAD.WIDE.U32 R10, R13, 0x4, R2 ;  /* 0x000000040d0a7825 */ /* 0x000fca00078e0002 */
[----:B------:R-:W3:Y:S01]  /*27d0*/  LDG.E R20, desc[UR6][R10.64] ;  /* 0x000000060a147981 */ /* 0x000ee2000c1e1900 */
[--C-:B-----5:R-:W-:Y:S02]  /*27e0*/  HADD2.F32 R19, -RZ, R15.reuse.H0_H0 ;  /* 0x2000000fff137230 */ /* 0x120fe40000004100 */
[----:B------:R-:W-:Y:S01]  /*27f0*/  HADD2.F32 R18, -RZ, R15.H1_H1 ;  /* 0x3000000fff127230 */ /* 0x000fe20000004100 */
[----:B------:R-:W-:Y:S02]  /*2800*/  IADD3 R15, PT, PT, R13, 0x400, RZ ;  /* 0x000004000d0f7810 */ /* 0x000fe40007ffe0ff */
[----:B--2---:R-:W-:Y:S02]  /*2810*/  FMUL.FTZ R19, R16, R19 ;  /* 0x0000001310137220 */ /* 0x004fe40000410000 */
[----:B------:R-:W-:Y:S01]  /*2820*/  FMUL.FTZ R17, R17, R18 ;  /* 0x0000001211117220 */ /* 0x000fe20000410000 */
[----:B------:R-:W-:Y:S01]  /*2830*/  ISETP.GE.AND P0, PT, R15, R0, PT ;  /* 0x000000000f00720c */ /* 0x000fe20003f06270 */
[----:B------:R-:W-:-:S02]  /*2840*/  FMUL.FTZ R19, R4, R19 ;  /* 0x0000001304137220 */ /* 0x000fc40000410000 */
[----:B------:R-:W-:-:S05]  /*2850*/  FMUL.FTZ R16, R4, R17 ;  /* 0x0000001104107220 */ /* 0x000fca0000410000 */
[----:B------:R-:W-:-:S05]  /*2860*/  F2FP.F16.F32.PACK_AB R16, R16, R19 ;  /* 0x000000131010723e */ /* 0x000fca00000000ff */
[----:B---3--:R-:W-:-:S05]  /*2870*/  HFMA2 R15, R16, 1, 1, R20 ;  /* 0x3c003c00100f7831 */ /* 0x008fca0000000014 */
[----:B------:R0:W-:Y:S01]  /*2880*/  STG.E desc[UR6][R10.64], R15 ;  /* 0x0000000f0a007986 */ /* 0x0001e2000c101906 */
[----:B------:R-:W-:Y:S05]  /*2890*/  @P0 EXIT ;  /* 0x000000000000094d */ /* 0x000fea0003800000 */
[----:B0-----:R-:W2:Y:S04]  /*28a0*/  LDG.E.CONSTANT R15, desc[UR6][R8.64+0x1000] ;  /* 0x00100006080f7981 */ /* 0x001ea8000c1e9900 */
[----:B------:R-:W3:Y:S04]  /*28b0*/  LDL.64 R16, [R14+0x8] ;  /* 0x000008000e107983 */ /* 0x000ee80000100a00 */
[----:B------:R-:W5:Y:S01]  /*28c0*/  LDG.E R20, desc[UR6][R10.64+0x1000] ;  /* 0x001000060a147981 */ /* 0x000f62000c1e1900 */
        /* <DEDUP_REMOVED lines=9> */
[----:B-----5:R-:W-:-:S05]  /*2960*/  HFMA2 R15, R16, 1, 1, R20 ;  /* 0x3c003c00100f7831 */ /* 0x020fca0000000014 */
[----:B------:R0:W-:Y:S01]  /*2970*/  STG.E desc[UR6][R10.64+0x1000], R15 ;  /* 0x0010000f0a007986 */ /* 0x0001e2000c101906 */
[----:B------:R-:W-:Y:S05]  /*2980*/  @P0 EXIT ;  /* 0x000000000000094d */ /* 0x000fea0003800000 */
[----:B0-----:R-:W2:Y:S04]  /*2990*/  LDG.E.CONSTANT R15, desc[UR6][R8.64+0x2000] ;  /* 0x00200006080f7981 */ /* 0x001ea8000c1e9900 */
[----:B------:R-:W3:Y:S04]  /*29a0*/  LDL.64 R16, [R14+0x10] ;  /* 0x000010000e107983 */ /* 0x000ee80000100a00 */
[----:B------:R-:W5:Y:S01]  /*29b0*/  LDG.E R20, desc[UR6][R10.64+0x2000] ;  /* 0x002000060a147981 */ /* 0x000f62000c1e1900 */
        /* <DEDUP_REMOVED lines=8> */
[----:B-----5:R-:W-:-:S05]  /*2a40*/  HFMA2 R15, R15, 1, 1, R20 ;  /* 0x3c003c000f0f7831 */ /* 0x020fca0000000014 */
[----:B------:R0:W-:Y:S01]  /*2a50*/  STG.E desc[UR6][R10.64+0x2000], R15 ;  /* 0x0020000f0a007986 */ /* 0x0001e2000c101906 */
[----:B------:R-:W-:Y:S05]  /*2a60*/  @!P0 EXIT ;  /* 0x000000000000894d */ /* 0x000fea0003800000 */
[----:B------:R-:W-:-:S04]  /*2a70*/  IADD3 R13, PT, PT, R13, 0xc00, RZ ;  /* 0x00000c000d0d7810 */ /* 0x000fc80007ffe0ff */
[----:B------:R-:W-:-:S13]  /*2a80*/  ISETP.GE.AND P0, PT, R13, R0, PT ;  /* 0x000000000d00720c */ /* 0x000fda0003f06270 */
[----:B------:R-:W-:Y:S05]  /*2a90*/  @P0 EXIT ;  /* 0x000000000000094d */ /* 0x000fea0003800000 */
[----:B------:R-:W2:Y:S04]  /*2aa0*/  LDG.E.CONSTANT R8, desc[UR6][R8.64+0x3000] ;  /* 0x0030000608087981 */ /* 0x000ea8000c1e9900 */
[----:B0-----:R-:W3:Y:S04]  /*2ab0*/  LDL.64 R14, [R14+0x18] ;  /* 0x000018000e0e7983 */ /* 0x001ee80000100a00 */
[----:B------:R-:W5:Y:S01]  /*2ac0*/  LDG.E R17, desc[UR6][R10.64+0x3000] ;  /* 0x003000060a117981 */ /* 0x000f62000c1e1900 */
        /* <DEDUP_REMOVED lines=9> */
[----:B-----5:R-:W-:Y:S01]  /*2b60*/  HFMA2 R17, R13, 1, 1, R17 ;  /* 0x3c003c000d117831 */ /* 0x020fe20000000011 */
[----:B------:R-:W-:-:S04]  /*2b70*/  LOP3.LUT R13, R5, R8, RZ, 0xfc, !PT ;  /* 0x00000008050d7212 */ /* 0x000fc800078efcff */
[----:B------:R-:W-:Y:S01]  /*2b80*/  ISETP.GE.AND P0, PT, R13, R0, PT ;  /* 0x000000000d00720c */ /* 0x000fe20003f06270 */
[----:B------:R0:W-:-:S12]  /*2b90*/  STG.E desc[UR6][R10.64+0x3000], R17 ;  /* 0x003000110a007986 */ /* 0x0001d8000c101906 */
[----:B0-----:R-:W-:Y:S05]  /*2ba0*/  @!P0 BRA `(.L_x_22) ;  /* 0xfffffff800f48947 */ /* 0x001fea000383ffff */
[----:B------:R-:W-:Y:S05]  /*2bb0*/  EXIT ;  /* 0x000000000000794d */ /* 0x000fea0003800000 */
.L_x_23:
        /* <DEDUP_REMOVED lines=12> */
.L_x_170:


//--------------------- .text._Z17layer_norm_kernelILi14EEvPK6__halfS2_S2_PS0_ffiib --------------------------
	.section	.text._Z17layer_norm_kernelILi14EEvPK6__halfS2_S2_PS0_ffiib,"ax",@progbits
	.align	128
        .global         _Z17layer_norm_kernelILi14EEvPK6__halfS2_S2_PS0_ffiib
        .type           _Z17layer_norm_kernelILi14EEvPK6__halfS2_S2_PS0_ffiib,@function
        .size           _Z17layer_norm_kernelILi14EEvPK6__halfS2_S2_PS0_ffiib,(.L_x_171 - _Z17layer_norm_kernelILi14EEvPK6__halfS2_S2_PS0_ffiib)
        .other          _Z17layer_norm_kernelILi14EEvPK6__halfS2_S2_PS0_ffiib,@"STO_CUDA_ENTRY STV_DEFAULT"
_Z17layer_norm_kernelILi14EEvPK6__halfS2_S2_PS0_ffiib:
.text._Z17layer_norm_kernelILi14EEvPK6__halfS2_S2_PS0_ffiib:
        /* <DEDUP_REMOVED lines=13> */
[----:B------:R-:W-:Y:S02]  /*00d0*/  SHF.R.U32.HI R30, RZ, 0x5, R4 ;  /* 0x00000005ff1e7819 */ /* 0x000fe40000011604 */
[----:B------:R-:W-:Y:S01]  /*00e0*/  LOP3.LUT R32, R4, 0x1f, RZ, 0xc0, !PT ;  /* 0x0000001f04207812 */ /* 0x000fe200078ec0ff */
[----:B----4-:R-:W-:-:S08]  /*00f0*/  IMAD.WIDE R2, R7, 0x2, R2 ;  /* 0x0000000207027825 */ /* 0x010fd000078e0202 */
        /* <DEDUP_REMOVED lines=145> */
[----:B------:R-:W2:Y:S01]  /*0a10*/  LDG.E.CONSTANT R0, desc[UR6][R2.64+0xb000] ;  /* 0x00b0000602007981 */ /* 0x000ea2000c1e9900 */
[----:B------:R-:W1:Y:S01]  /*0a20*/  LDC R33, c[0x0][0x3ac] ;  /* 0x0000eb00ff217b82 */ /* 0x000e620000000800 */
[----:B------:R-:W3:Y:S01]  /*0a30*/  S2R R4, SR_TID.X ;  /* 0x0000000000047919 */ /* 0x000ee20000002100 */
[--C-:B--2---:R-:W-:Y:S02]  /*0a40*/  HADD2.F32 R5, -RZ, R0.reuse.H0_H0 ;  /* 0x20000000ff057230 */ /* 0x104fe40000004100 */
[----:B------:R-:W-:-:S03]  /*0a50*/  HADD2.F32 R0, -RZ, R0.H1_H1 ;  /* 0x30000000ff007230 */ /* 0x000fc60000004100 */
[----:B------:R-:W-:Y:S02]  /*0a60*/  FMNMX.FTZ R5, R5, 65504, PT ;  /* 0x477fe00005057809 */ /* 0x000fe40003810000 */
[----:B------:R-:W-:Y:S02]  /*0a70*/  FMNMX.FTZ R0, R0, 65504, PT ;  /* 0x477fe00000007809 */ /* 0x000fe40003810000 */
[----:B------:R-:W-:Y:S02]  /*0a80*/  FMNMX.FTZ R6, R5, -65504, !PT ;  /* 0xc77fe00005067809 */ /* 0x000fe40007810000 */
[----:B------:R-:W-:Y:S02]  /*0a90*/  FMNMX.FTZ R7, R0, -65504, !PT ;  /* 0xc77fe00000077809 */ /* 0x000fe40007810000 */
[----:B-1----:R-:W-:-:S03]  /*0aa0*/  LEA.HI R0, R33, R33, RZ, 0x1 ;  /* 0x0000002121007211 */ /* 0x002fc600078f08ff */
[----:B------:R1:W-:Y:S01]  /*0ab0*/  STL.64 [R1+0x58], R6 ;  /* 0x0000580601007387 */ /* 0x0003e20000100a00 */
[----:B------:R-:W-:Y:S02]  /*0ac0*/  SHF.R.S32.HI R5, RZ, 0x1, R0 ;  /* 0x00000001ff057819 */ /* 0x000fe40000011400 */
[----:B---3--:R-:W-:-:S04]  /*0ad0*/  LOP3.LUT R0, R4, 0x3000, RZ, 0xfc, !PT ;  /* 0x0000300004007812 */ /* 0x008fc800078efcff */
[----:B------:R-:W-:Y:S01]  /*0ae0*/  ISETP.GE.U32.AND P0, PT, R0, R5, PT ;  /* 0x000000050000720c */ /* 0x000fe20003f06070 */
[----:B------:R-:W-:-:S04]  /*0af0*/  FADD.FTZ R0, R31, R6 ;  /* 0x000000061f007221 */ /* 0x000fc80000010000 */
[----:B------:R-:W-:-:S08]  /*0b00*/  FADD.FTZ R31, R7, R0 ;  /* 0x00000000071f7221 */ /* 0x000fd00000010000 */
[----:B-1----:R-:W-:Y:S05]  /*0b10*/  @P0 BRA `(.L_x_25) ;  /* 0x0000000000580947 */ /* 0x002fea0003800000 */
[----:B------:R-:W-:-:S04]  /*0b20*/  LOP3.LUT R0, R4, 0x3400, RZ, 0xfc, !PT ;  /* 0x0000340004007812 */ /* 0x000fc800078efcff */
[----:B------:R-:W-:Y:S02]  /*0b30*/  ISETP.GE.U32.AND P0, PT, R0, R5, PT ;  /* 0x000000050000720c */ /* 0x000fe40003f06070 */
        /* <DEDUP_REMOVED lines=20> */
.L_x_25:
[----:B------:R-:W-:Y:S05]  /*0c80*/  BSYNC.RECONVERGENT B0 ;  /* 0x0000000000007941 */ /* 0x000fea0003800200 */
.L_x_24:
        /* <DEDUP_REMOVED lines=9> */
[----:B-1----:R-:W-:Y:S01]  /*0d20*/  FADD.FTZ R33, R0, R33 ;  /* 0x0000002100217221 */ /* 0x002fe20000010000 */
[----:B------:R-:W-:-:S03]  /*0d30*/  LEA R0, R32, UR4, 0x2 ;  /* 0x0000000420007c11 */ /* 0x000fc6000f8e10ff */
[----:B------:R-:W1:Y:S01]  /*0d40*/  LDCU UR4, c[0x0][0x3ac] ;  /* 0x00007580ff0477ac */ /* 0x000e620008000800 */
[----:B------:R-:W2:Y:S01]  /*0d50*/  SHFL.BFLY PT, R34, R33, 0x4, 0x1f ;  /* 0x0c801f0021227f89 */ /* 0x000ea200000e0000 */
[----:B-1----:R-:W-:-:S04]  /*0d60*/  ULEA.HI UR4, UR4, UR4, URZ, 0x1 ;  /* 0x0000000404047291 */ /* 0x002fc8000f8f08ff */
[----:B------:R-:W-:Y:S01]  /*0d70*/  USHF.R.S32.HI UR4, URZ, 0x1, UR4 ;  /* 0x00000001ff047899 */ /* 0x000fe20008011404 */
[----:B--2---:R-:W-:-:S05]  /*0d80*/  FADD.FTZ R34, R33, R34 ;  /* 0x0000002221227221 */ /* 0x004fca0000010000 */
[----:B------:R-:W1:Y:S02]  /*0d90*/  SHFL.BFLY PT, R35, R34, 0x2, 0x1f ;  /* 0x0c401f0022237f89 */ /* 0x000e6400000e0000 */
[----:B-1----:R-:W-:-:S05]  /*0da0*/  FADD.FTZ R35, R34, R35 ;  /* 0x0000002322237221 */ /* 0x002fca0000010000 */
[----:B------:R-:W1:Y:S02]  /*0db0*/  SHFL.BFLY PT, R36, R35, 0x1, 0x1f ;  /* 0x0c201f0023247f89 */ /* 0x000e6400000e0000 */
[----:B-1----:R-:W-:-:S05]  /*0dc0*/  FADD.FTZ R37, R35, R36 ;  /* 0x0000002423257221 */ /* 0x002fca0000010000 */
[----:B------:R-:W-:Y:S01]  /*0dd0*/  @!P0 STS [R30], R37 ;  /* 0x000000251e008388 */ /* 0x000fe20000000800 */
[----:B------:R-:W-:Y:S06]  /*0de0*/  BAR.SYNC.DEFER_BLOCKING 0x0 ;  /* 0x0000000000007b1d */ /* 0x000fec0000010000 */
[----:B------:R-:W1:Y:S04]  /*0df0*/  LDS R31, [R0] ;  /* 0x00000000001f7984 */ /* 0x000e680000000800 */
[----:B-1----:R-:W1:Y:S02]  /*0e00*/  SHFL.BFLY PT, R32, R31, 0x10, 0x1f ;  /* 0x0e001f001f207f89 */ /* 0x002e6400000e0000 */
[----:B-1----:R-:W-:-:S05]  /*0e10*/  FADD.FTZ R32, R31, R32 ;  /* 0x000000201f207221 */ /* 0x002fca0000010000 */
[----:B------:R-:W1:Y:S02]  /*0e20*/  SHFL.BFLY PT, R33, R32, 0x8, 0x1f ;  /* 0x0d001f0020217f89 */ /* 0x000e6400000e0000 */
[----:B-1----:R-:W-:Y:S02]  /*0e30*/  FADD.FTZ R33, R32, R33 ;  /* 0x0000002120217221 */ /* 0x002fe40000010000 */
[----:B------:R-:W1:Y:S03]  /*0e40*/  S2R R32, SR_TID.X ;  /* 0x0000000000207919 */ /* 0x000e660000002100 */
[----:B------:R-:W2:Y:S02]  /*0e50*/  SHFL.BFLY PT, R34, R33, 0x4, 0x1f ;  /* 0x0c801f0021227f89 */ /* 0x000ea400000e0000 */
[----:B--2---:R-:W-:Y:S01]  /*0e60*/  FADD.FTZ R34, R33, R34 ;  /* 0x0000002221227221 */ /* 0x004fe20000010000 */
[----:B------:R-:W-:-:S02]  /*0e70*/  MOV R33, RZ ;  /* 0x000000ff00217202 */ /* 0x000fc40000000f00 */
[----:B-1----:R-:W-:Y:S02]  /*0e80*/  IADD3 R32, PT, PT, -R32, UR4, RZ ;  /* 0x0000000420207c10 */ /* 0x002fe4000fffe1ff */
[----:B------:R-:W1:Y:S02]  /*0e90*/  SHFL.BFLY PT, R35, R34, 0x2, 0x1f ;  /* 0x0c401f0022237f89 */ /* 0x000e6400000e0000 */
[----:B------:R-:W-:Y:S01]  /*0ea0*/  ISETP.GE.AND P1, PT, R32, 0x1, PT ;  /* 0x000000012000780c */ /* 0x000fe20003f26270 */
[----:B-1----:R-:W-:-:S05]  /*0eb0*/  FADD.FTZ R35, R34, R35 ;  /* 0x0000002322237221 */ /* 0x002fca0000010000 */
[----:B------:R-:W1:Y:S02]  /*0ec0*/  SHFL.BFLY PT, R36, R35, 0x1, 0x1f ;  /* 0x0c201f0023247f89 */ /* 0x000e6400000e0000 */
[----:B-1----:R-:W-:Y:S01]  /*0ed0*/  FADD.FTZ R31, R35, R36 ;  /* 0x00000024231f7221 */ /* 0x002fe20000010000 */
[----:B------:R-:W-:-:S04]  /*0ee0*/  VIMNMX R36, PT, PT, RZ, R32, !PT ;  /* 0x00000020ff247248 */ /* 0x000fc80007fe0100 */
        /* <DEDUP_REMOVED lines=84> */
[----:B0-----:R-:W-:Y:S02]  /*1430*/  FFMA.FTZ R8, R6, R6, R33 ;  /* 0x0000000606087223 */ /* 0x001fe40000010021 */
        /* <DEDUP_REMOVED lines=14> */
.L_x_27:
[----:B------:R-:W-:Y:S05]  /*1520*/  BSYNC.RECONVERGENT B0 ;  /* 0x0000000000007941 */ /* 0x000fea0003800200 */
.L_x_26:
[----:B-1----:R-:W1:Y:S01]  /*1530*/  SHFL.BFLY PT, R2, R33, 0x10, 0x1f ;  /* 0x0e001f0021027f89 */ /* 0x002e6200000e0000 */
[----:B------:R-:W5:Y:S01]  /*1540*/  LDC.64 R10, c[0x0][0x3a0] ;  /* 0x0000e800ff0a7b82 */ /* 0x000f620000000a00 */
[----:B------:R-:W0:Y:S02]  /*1550*/  LDCU.U8 UR4, c[0x0][0x3b0] ;  /* 0x00007600ff0477ac */ /* 0x000e240008000000 */
[----:B0-----:R-:W-:Y:S01]  /*1560*/  UPRMT UR4, UR4, 0x8880, URZ ;  /* 0x0000888004047896 */ /* 0x001fe200080000ff */
[----:B-1----:R-:W-:-:S03]  /*1570*/  FADD.FTZ R2, R2, R33 ;  /* 0x0000002102027221 */ /* 0x002fc60000010000 */
[----:B------:R-:W-:Y:S02]  /*1580*/  UISETP.NE.AND UP0, UPT, UR4, URZ, UPT ;  /* 0x000000ff0400728c */ /* 0x000fe4000bf05270 */
        /* <DEDUP_REMOVED lines=8> */
[----:B------:R0:W-:Y:S01]  /*1610*/  @!P0 STS [R30], R9 ;  /* 0x000000091e008388 */ /* 0x0001e20000000800 */
[----:B------:R-:W-:Y:S08]  /*1620*/  BAR.SYNC.DEFER_BLOCKING 0x0 ;  /* 0x0000000000007b1d */ /* 0x000ff00000010000 */
[----:B0-----:R-:W0:Y:S01]  /*1630*/  LDC R9, c[0x0][0x3ac] ;  /* 0x0000eb00ff097b82 */ /* 0x001e220000000800 */
[----:B------:R-:W1:Y:S04]  /*1640*/  LDS R0, [R0] ;  /* 0x0000000000007984 */ /* 0x000e680000000800 */
[----:B-1----:R-:W1:Y:S02]  /*1650*/  SHFL.BFLY PT, R7, R0, 0x10, 0x1f ;  /* 0x0e001f0000077f89 */ /* 0x002e6400000e0000 */
[----:B-1----:R-:W-:-:S02]  /*1660*/  FADD.FTZ R7, R0, R7 ;  /* 0x0000000700077221 */ /* 0x002fc40000010000 */
[----:B------:R-:W1:Y:S03]  /*1670*/  S2R R0, SR_TID.X ;  /* 0x0000000000007919 */ /* 0x000e660000002100 */
[----:B------:R-:W2:Y:S02]  /*1680*/  SHFL.BFLY PT, R2, R7, 0x8, 0x1f ;  /* 0x0d001f0007027f89 */ /* 0x000ea400000e0000 */
[----:B--2---:R-:W-:-:S05]  /*1690*/  FADD.FTZ R6, R7, R2 ;  /* 0x0000000207067221 */ /* 0x004fca0000010000 */
[----:B------:R-:W2:Y:S02]  /*16a0*/  SHFL.BFLY PT, R3, R6, 0x4, 0x1f ;  /* 0x0c801f0006037f89 */ /* 0x000ea400000e0000 */
[----:B--2---:R-:W-:Y:S01]  /*16b0*/  FADD.FTZ R4, R6, R3 ;  /* 0x0000000306047221 */ /* 0x004fe20000010000 */
[C---:B0-----:R-:W-:Y:S01]  /*16c0*/  LEA.HI R6, R9.reuse, R9, RZ, 0x1 ;  /* 0x0000000909067211 */ /* 0x041fe200078f08ff */
[----:B------:R-:W-:-:S03]  /*16d0*/  IMAD R9, R9, UR8, RZ ;  /* 0x0000000809097c24 */ /* 0x000fc6000f8e02ff */
[----:B------:R-:W0:Y:S02]  /*16e0*/  SHFL.BFLY PT, R3, R4, 0x2, 0x1f ;  /* 0x0c401f0004037f89 */ /* 0x000e2400000e0000 */
[----:B0-----:R-:W-:Y:S02]  /*16f0*/  FADD.FTZ R5, R4, R3 ;  /* 0x0000000304057221 */ /* 0x001fe40000010000 */
[----:B------:R-:W0:Y:S03]  /*1700*/  LDC.64 R2, c[0x0][0x398] ;  /* 0x0000e600ff027b82 */ /* 0x000e260000000a00 */
[----:B------:R-:W2:Y:S01]  /*1710*/  SHFL.BFLY PT, R8, R5, 0x1, 0x1f ;  /* 0x0c201f0005087f89 */ /* 0x000ea200000e0000 */
[----:B0-----:R-:W-:-:S04]  /*1720*/  IMAD.WIDE R2, R9, 0x2, R2 ;  /* 0x0000000209027825 */ /* 0x001fc800078e0202 */
[----:B--2---:R-:W-:Y:S01]  /*1730*/  FADD.FTZ R7, R5, R8 ;  /* 0x0000000805077221 */ /* 0x004fe20000010000 */
[----:B------:R-:W-:-:S03]  /*1740*/  SHF.R.S32.HI R5, RZ, 0x1, R6 ;  /* 0x00000001ff057819 */ /* 0x000fc60000011406 */
[----:B-----5:R-:W-:-:S04]  /*1750*/  FFMA.FTZ R7, R7, R11, R10 ;  /* 0x0000000b07077223 */ /* 0x020fc8000001000a */
[----:B------:R0:W2:Y:S01]  /*1760*/  MUFU.RSQ R4, R7 ;  /* 0x0000000700047308 */ /* 0x0000a20000001400 */
[----:B-1----:R-:W-:Y:S05]  /*1770*/  BRA.U UP0, `(.L_x_28) ;  /* 0x0000000900307547 */ /* 0x002fea000b800000 */
[----:B------:R-:W1:Y:S02]  /*1780*/  LDCU.64 UR4, c[0x0][0x390] ;  /* 0x00007200ff0477ac */ /* 0x000e640008000a00 */
[----:B-1----:R-:W-:-:S04]  /*1790*/  UISETP.NE.U32.AND UP0, UPT, UR4, URZ, UPT ;  /* 0x000000ff0400728c */ /* 0x002fc8000bf05070 */
[----:B------:R-:W-:-:S09]  /*17a0*/  UISETP.NE.AND.EX UP0, UPT, UR5, URZ, UPT, UP0 ;  /* 0x000000ff0500728c */ /* 0x000fd2000bf05300 */
[----:B------:R-:W-:Y:S05]  /*17b0*/  BRA.U !UP0, `(.L_x_29) ;  /* 0x0000000508247547 */ /* 0x000fea000b800000 */
[----:B------:R-:W-:-:S13]  /*17c0*/  ISETP.GE.AND P0, PT, R0, R5, PT ;  /* 0x000000050000720c */ /* 0x000fda0003f06270 */
[----:B------:R-:W-:Y:S05]  /*17d0*/  @P0 EXIT ;  /* 0x000000000000094d */ /* 0x000fea0003800000 */
[----:B0-----:R-:W0:Y:S01]  /*17e0*/  LDC.64 R6, c[0x0][0x388] ;  /* 0x0000e200ff067b82 */ /* 0x001e220000000a00 */
[----:B------:R-:W-:Y:S01]  /*17f0*/  HFMA2 R18, -RZ, RZ, 0, 0 ;  /* 0x00000000ff127431 */ /* 0x000fe200000001ff */
[----:B------:R-:W-:-:S06]  /*1800*/  MOV R19, R0 ;  /* 0x0000000000137202 */ /* 0x000fcc0000000f00 */
[----:B------:R-:W1:Y:S02]  /*1810*/  LDC.64 R12, c[0x0][0x390] ;  /* 0x0000e400ff0c7b82 */ /* 0x000e640000000a00 */
.L_x_30:
[----:B0-----:R-:W-:Y:S01]  /*1820*/  IMAD.WIDE.U32 R14, R19, 0x4, R6 ;  /* 0x00000004130e7825 */ /* 0x001fe200078e0006 */
[----:B----4-:R-:W-:-:S04]  /*1830*/  LEA R22, R18, R1, 0x3 ;  /* 0x0000000112167211 */ /* 0x010fc800078e18ff */
[----:B------:R-:W4:Y:S04]  /*1840*/  LDG.E.CONSTANT R20, desc[UR6][R14.64] ;  /* 0x000000060e147981 */ /* 0x000f28000c1e9900 */
[----:B------:R-:W5:Y:S01]  /*1850*/  LDL.128 R8, [R22] ;  /* 0x0000000016087983 */ /* 0x000f620000100c00 */
[----:B-1----:R-:W-:-:S05]  /*1860*/  IMAD.WIDE.U32 R16, R19, 0x4, R12 ;  /* 0x0000000413107825 */ /* 0x002fca00078e000c */
[----:B------:R-:W3:Y:S01]  /*1870*/  LDG.E.CONSTANT R23, desc[UR6][R16.64] ;  /* 0x0000000610177981 */ /* 0x000ee2000c1e9900 */
[--C-:B----4-:R-:W-:Y:S02]  /*1880*/  HADD2.F32 R21, -RZ, R20.reuse.H0_H0 ;  /* 0x20000014ff157230 */ /* 0x110fe40000004100 */
[----:B------:R-:W-:-:S03]  /*1890*/  HADD2.F32 R20, -RZ, R20.H1_H1 ;  /* 0x30000014ff147230 */ /* 0x000fc60000004100 */
[----:B-----5:R-:W-:Y:S02]  /*18a0*/  FMUL.FTZ R21, R8, R21 ;  /* 0x0000001508157220 */ /* 0x020fe40000410000 */
[----:B------:R-:W-:Y:S01]  /*18b0*/  FMUL.FTZ R9, R9, R20 ;  /* 0x0000001409097220 */ /* 0x000fe20000410000 */
[----:B------:R-:W-:Y:S01]  /*18c0*/  IADD3 R20, PT, PT, R19, 0x400, RZ ;  /* 0x0000040013147810 */ /* 0x000fe20007ffe0ff */
[C---:B--2---:R-:W-:Y:S02]  /*18d0*/  FMUL.FTZ R21, R4.reuse, R21 ;  /* 0x0000001504157220 */ /* 0x044fe40000410000 */
[----:B------:R-:W-:Y:S01]  /*18e0*/  FMUL.FTZ R8, R4, R9 ;  /* 0x0000000904087220 */ /* 0x000fe20000410000 */
[----:B------:R-:W-:-:S04]  /*18f0*/  ISETP.GE.AND P0, PT, R20, R5, PT ;  /* 0x000000051400720c */ /* 0x000fc80003f06270 */
[----:B------:R-:W-:Y:S01]  /*1900*/  F2FP.F16.F32.PACK_AB R8, R8, R21 ;  /* 0x000000150808723e */ /* 0x000fe200000000ff */
[----:B------:R-:W-:-:S04]  /*1910*/  IMAD.WIDE.U32 R20, R19, 0x4, R2 ;  /* 0x0000000413147825 */ /* 0x000fc800078e0002 */
[----:B---3--:R-:W-:-:S05]  /*1920*/  HFMA2 R23, R8, 1, 1, R23 ;  /* 0x3c003c0008177831 */ /* 0x008fca0000000017 */
[----:B------:R0:W-:Y:S01]  /*1930*/  STG.E desc[UR6][R20.64], R23 ;  /* 0x0000001714007986 */ /* 0x0001e2000c101906 */
[----:B------:R-:W-:Y:S05]  /*1940*/  @P0 EXIT ;  /* 0x000000000000094d */ /* 0x000fea0003800000 */
[----:B------:R-:W2:Y:S04]  /*1950*/  LDG.E.CONSTANT R8, desc[UR6][R14.64+0x1000] ;  /* 0x001000060e087981 */ /* 0x000ea8000c1e9900 */
[----:B0-----:R-:W3:Y:S01]  /*1960*/  LDG.E.CONSTANT R23, desc[UR6][R16.64+0x1000] ;  /* 0x0010000610177981 */ /* 0x001ee2000c1e9900 */
[----:B------:R-:W-:Y:S01]  /*1970*/  ISETP.NE.AND P0, PT, R18, 0xc, PT ;  /* 0x0000000c1200780c */ /* 0x000fe20003f05270 */
[--C-:B--2---:R-:W-:Y:S02]  /*1980*/  HADD2.F32 R9, -RZ, R8.reuse.H0_H0 ;  /* 0x20000008ff097230 */ /* 0x104fe40000004100 */
[----:B------:R-:W-:-:S03]  /*1990*/  HADD2.F32 R8, -RZ, R8.H1_H1 ;  /* 0x30000008ff087230 */ /* 0x000fc60000004100 */
[----:B------:R-:W-:Y:S02]  /*19a0*/  FMUL.FTZ R9, R9, R10 ;  /* 0x0000000a09097220 */ /* 0x000fe40000410000 */
[----:B------:R-:W-:Y:S02]  /*19b0*/  FMUL.FTZ R11, R8, R11 ;  /* 0x0000000b080b7220 */ /* 0x000fe40000410000 */
[C---:B------:R-:W-:Y:S02]  /*19c0*/  FMUL.FTZ R9, R4.reuse, R9 ;  /* 0x0000000904097220 */ /* 0x040fe40000410000 */
[----:B------:R-:W-:-:S05]  /*19d0*/  FMUL.FTZ R8, R4, R11 ;  /* 0x0000000b04087220 */ /* 0x000fca0000410000 */
[----:B------:R-:W-:-:S05]  /*19e0*/  F2FP.F16.F32.PACK_AB R8, R8, R9 ;  /* 0x000000090808723e */ /* 0x000fca00000000ff */
[----:B---3--:R-:W-:-:S05]  /*19f0*/  HFMA2 R23, R8, 1, 1, R23 ;  /* 0x3c003c0008177831 */ /* 0x008fca0000000017 */
[----:B------:R0:W-:Y:S01]  /*1a00*/  STG.E desc[UR6][R20.64+0x1000], R23 ;  /* 0x0010001714007986 */ /* 0x0001e2000c101906 */
[----:B------:R-:W-:Y:S05]  /*1a10*/  @!P0 EXIT ;  /* 0x000000000000894d */ /* 0x000fea0003800000 */
[----:B------:R-:W-:-:S04]  /*1a20*/  IADD3 R8, PT, PT, R19, 0x800, RZ ;  /* 0x0000080013087810 */ /* 0x000fc80007ffe0ff */
[----:B------:R-:W-:-:S13]  /*1a30*/  ISETP.GE.AND P0, PT, R8, R5, PT ;  /* 0x000000050800720c */ /* 0x000fda0003f06270 */
[----:B------:R-:W-:Y:S05]  /*1a40*/  @P0 EXIT ;  /* 0x000000000000094d */ /* 0x000fea0003800000 */
[----:B0-----:R-:W2:Y:S04]  /*1a50*/  LDG.E.CONSTANT R23, desc[UR6][R14.64+0x2000] ;  /* 0x002000060e177981 */ /* 0x001ea8000c1e9900 */
[----:B------:R-:W3:Y:S04]  /*1a60*/  LDL.128 R8, [R22+0x10] ;  /* 0x0000100016087983 */ /* 0x000ee80000100c00 */
[----:B------:R-:W4:Y:S01]  /*1a70*/  LDG.E.CONSTANT R26, desc[UR6][R16.64+0x2000] ;  /* 0x00200006101a7981 */ /* 0x000f22000c1e9900 */
[--C-:B--2---:R-:W-:Y:S02]  /*1a80*/  HADD2.F32 R25, -RZ, R23.reuse.H0_H0 ;  /* 0x20000017ff197230 */ /* 0x104fe40000004100 */
[----:B------:R-:W-:-:S03]  /*1a90*/  HADD2.F32 R24, -RZ, R23.H1_H1 ;  /* 0x30000017ff187230 */ /* 0x000fc60000004100 */
[----:B---3--:R-:W-:Y:S02]  /*1aa0*/  FMUL.FTZ R25, R8, R25 ;  /* 0x0000001908197220 */ /* 0x008fe40000410000 */
[----:B------:R-:W-:Y:S02]  /*1ab0*/  FMUL.FTZ R9, R9, R24 ;  /* 0x0000001809097220 */ /* 0x000fe40000410000 */
[C---:B------:R-:W-:Y:S02]  /*1ac0*/  FMUL.FTZ R25, R4.reuse, R25 ;  /* 0x0000001904197220 */ /* 0x040fe40000410000 */
[----:B------:R-:W-:-:S05]  /*1ad0*/  FMUL.FTZ R8, R4, R9 ;  /* 0x0000000904087220 */ /* 0x000fca0000410000 */
[----:B------:R-:W-:-:S05]  /*1ae0*/  F2FP.F16.F32.PACK_AB R8, R8, R25 ;  /* 0x000000190808723e */ /* 0x000fca00000000ff */
[----:B----4-:R-:W-:Y:S01]  /*1af0*/  HFMA2 R9, R8, 1, 1, R26 ;  /* 0x3c003c0008097831 */ /* 0x010fe2000000001a */
[----:B------:R-:W-:-:S04]  /*1b00*/  IADD3 R8, PT, PT, R19, 0xc00, RZ ;  /* 0x00000c0013087810 */ /* 0x000fc80007ffe0ff */
[----:B------:R-:W-:Y:S01]  /*1b10*/  ISETP.GE.AND P0, PT, R8, R5, PT ;  /* 0x000000050800720c */ /* 0x000fe20003f06270 */
[----:B------:R0:W-:-:S12]  /*1b20*/  STG.E desc[UR6][R20.64+0x2000], R9 ;  /* 0x0020000914007986 */ /* 0x0001d8000c101906 */
[----:B0-----:R-:W-:Y:S05]  /*1b30*/  @P0 EXIT ;  /* 0x000000000000094d */ /* 0x001fea0003800000 */
[----:B------:R-:W2:Y:S04]  /*1b40*/  LDG.E.CONSTANT R14, desc[UR6][R14.64+0x3000] ;  /* 0x003000060e0e7981 */ /* 0x000ea8000c1e9900 */
[----:B------:R-:W3:Y:S01]  /*1b50*/  LDG.E.CONSTANT R16, desc[UR6][R16.64+0x3000] ;  /* 0x0030000610107981 */ /* 0x000ee2000c1e9900 */
[----:B------:R-:W-:-:S04]  /*1b60*/  IADD3 R18, PT, PT, R18, 0x4, RZ ;  /* 0x0000000412127810 */ /* 0x000fc80007ffe0ff */
[----:B------:R-:W-:-:S04]  /*1b70*/  SHF.L.U32 R19, R18, 0xa, RZ ;  /* 0x0000000a12137819 */ /* 0x000fc800000006ff */
[----:B------:R-:W-:-:S04]  /*1b80*/  LOP3.LUT R19, R0, R19, RZ, 0xfc, !PT ;  /* 0x0000001300137212 */ /* 0x000fc800078efcff */
[----:B------:R-:W-:Y:S01]  /*1b90*/  ISETP.GE.AND P0, PT, R19, R5, PT ;  /* 0x000000051300720c */ /* 0x000fe20003f06270 */
        /* <DEDUP_REMOVED lines=9> */
[----:B------:R-:W-:Y:S05]  /*1c30*/  @!P0 BRA `(.L_x_30) ;  /* 0xfffffff800f88947 */ /* 0x000fea000383ffff */
[----:B------:R-:W-:Y:S05]  /*1c40*/  EXIT ;  /* 0x000000000000794d */ /* 0x000fea0003800000 */
.L_x_29:
[----:B------:R-:W-:-:S13]  /*1c50*/  ISETP.GE.AND P0, PT, R0, R5, PT ;  /* 0x000000050000720c */ /* 0x000fda0003f06270 */
[----:B------:R-:W-:Y:S05]  /*1c60*/  @P0 EXIT ;  /* 0x000000000000094d */ /* 0x000fea0003800000 */
[----:B0-----:R-:W0:Y:S01]  /*1c70*/  LDC.64 R6, c[0x0][0x388] ;  /* 0x0000e200ff067b82 */ /* 0x001e220000000a00 */
[----:B------:R-:W-:Y:S02]  /*1c80*/  MOV R16, RZ ;  /* 0x000000ff00107202 */ /* 0x000fe40000000f00 */
[----:B------:R-:W-:-:S07]  /*1c90*/  MOV R17, R0 ;  /* 0x0000000000117202 */ /* 0x000fce0000000f00 */
.L_x_31:
[----:B0-----:R-:W-:Y:S01]  /*1ca0*/  IMAD.WIDE.U32 R12, R17, 0x4, R6 ;  /* 0x00000004110c7825 */ /* 0x001fe200078e0006 */
[----:B------:R-:W-:-:S04]  /*1cb0*/  LEA R18, R16, R1, 0x3 ;  /* 0x0000000110127211 */ /* 0x000fc800078e18ff */
[----:B-1----:R-:W5:Y:S04]  /*1cc0*/  LDG.E.CONSTANT R14, desc[UR6][R12.64] ;  /* 0x000000060c0e7981 */ /* 0x002f68000c1e9900 */
[----:B------:R-:W2:Y:S01]  /*1cd0*/  LDL.128 R8, [R18] ;  /* 0x0000000012087983 */ /* 0x000ea20000100c00 */
[--C-:B-----5:R-:W-:Y:S02]  /*1ce0*/  HADD2.F32 R15, -RZ, R14.reuse.H0_H0 ;  /* 0x2000000eff0f7230 */ /* 0x120fe40000004100 */
[----:B------:R-:W-:-:S03]  /*1cf0*/  HADD2.F32 R14, -RZ, R14.H1_H1 ;  /* 0x3000000eff0e7230 */ /* 0x000fc60000004100 */
[----:B--2---:R-:W-:Y:S02]  /*1d00*/  FMUL.FTZ R15, R8, R15 ;  /* 0x0000000f080f7220 */ /* 0x004fe40000410000 */
[----:B------:R-:W-:Y:S01]  /*1d10*/  FMUL.FTZ R9, R9, R14 ;  /* 0x0000000e09097220 */ /* 0x000fe20000410000 */
[C---:B------:R-:W-:Y:S01]  /*1d20*/  IADD3 R14, PT, PT, R17.reuse, 0x400, RZ ;  /* 0x00000400110e7810 */ /* 0x040fe20007ffe0ff */
[C---:B------:R-:W-:Y:S02]  /*1d30*/  FMUL.FTZ R8, R4.reuse, R15 ;  /* 0x0000000f04087220 */ /* 0x040fe40000410000 */
[----:B------:R-:W-:Y:S01]  /*1d40*/  FMUL.FTZ R9, R4, R9 ;  /* 0x0000000904097220 */ /* 0x000fe20000410000 */
[----:B------:R-:W-:Y:S01]  /*1d50*/  ISETP.GE.AND P0, PT, R14, R5, PT ;  /* 0x000000050e00720c */ /* 0x000fe20003f06270 */
[----:B------:R-:W-:-:S03]  /*1d60*/  IMAD.WIDE.U32 R14, R17, 0x4, R2 ;  /* 0x00000004110e7825 */ /* 0x000fc600078e0002 */
[----:B------:R-:W-:-:S05]  /*1d70*/  F2FP.F16.F32.PACK_AB R9, R9, R8 ;  /* 0x000000080909723e */ /* 0x000fca00000000ff */
[----:B------:R0:W-:Y:S04]  /*1d80*/  STG.E desc[UR6][R14.64], R9 ;  /* 0x000000090e007986 */ /* 0x0001e8000c101906 */
[----:B------:R-:W-:Y:S05]  /*1d90*/  @P0 EXIT ;  /* 0x000000000000094d */ /* 0x000fea0003800000 */
[----:B------:R-:W0:Y:S01]  /*1da0*/  LDG.E.CONSTANT R8, desc[UR6][R12.64+0x1000] ;  /* 0x001000060c087981 */ /* 0x000e22000c1e9900 */
        /* <DEDUP_REMOVED lines=14> */
[----:B0-----:R-:W5:Y:S01]  /*1e90*/  LDL.128 R8, [R18+0x10] ;  /* 0x0000100012087983 */ /* 0x001f620000100c00 */
[--C-:B--2---:R-:W-:Y:S02]  /*1ea0*/  HADD2.F32 R21, -RZ, R19.reuse.H0_H0 ;  /* 0x20000013ff157230 */ /* 0x104fe40000004100 */
[----:B------:R-:W-:-:S03]  /*1eb0*/  HADD2.F32 R20, -RZ, R19.H1_H1 ;  /* 0x30000013ff147230 */ /* 0x000fc60000004100 */
[----:B-----5:R-:W-:Y:S02]  /*1ec0*/  FMUL.FTZ R21, R8, R21 ;  /* 0x0000001508157220 */ /* 0x020fe40000410000 */
[----:B------:R-:W-:Y:S02]  /*1ed0*/  FMUL.FTZ R9, R9, R20 ;  /* 0x0000001409097220 */ /* 0x000fe40000410000 */
[C---:B------:R-:W-:Y:S02]  /*1ee0*/  FMUL.FTZ R21, R4.reuse, R21 ;  /* 0x0000001504157220 */ /* 0x040fe40000410000 */
[----:B------:R-:W-:-:S05]  /*1ef0*/  FMUL.FTZ R8, R4, R9 ;  /* 0x0000000904087220 */ /* 0x000fca0000410000 */
[----:B------:R-:W-:Y:S02]  /*1f00*/  F2FP.F16.F32.PACK_AB R21, R8, R21 ;  /* 0x000000150815723e */ /* 0x000fe400000000ff */
[----:B------:R-:W-:-:S03]  /*1f10*/  IADD3 R8, PT, PT, R17, 0xc00, RZ ;  /* 0x00000c0011087810 */ /* 0x000fc60007ffe0ff */
[----:B------:R0:W-:Y:S01]  /*1f20*/  STG.E desc[UR6][R14.64+0x2000], R21 ;  /* 0x002000150e007986 */ /* 0x0001e2000c101906 */
[----:B------:R-:W-:-:S13]  /*1f30*/  ISETP.GE.AND P0, PT, R8, R5, PT ;  /* 0x000000050800720c */ /* 0x000fda0003f06270 */
[----:B0-----:R-:W-:Y:S05]  /*1f40*/  @P0 EXIT ;  /* 0x000000000000094d */ /* 0x001fea0003800000 */
[----:B------:R-:W2:Y:S01]  /*1f50*/  LDG.E.CONSTANT R12, desc[UR6][R12.64+0x3000] ;  /* 0x003000060c0c7981 */ /* 0x000ea2000c1e9900 */
        /* <DEDUP_REMOVED lines=11> */
[----:B------:R1:W-:Y:S01]  /*2010*/  STG.E desc[UR6][R14.64+0x3000], R9 ;  /* 0x003000090e007986 */ /* 0x0003e2000c101906 */
[----:B------:R-:W-:Y:S05]  /*2020*/  @!P0 BRA `(.L_x_31) ;  /* 0xfffffffc001c8947 */ /* 0x000fea000383ffff */
[----:B------:R-:W-:Y:S05]  /*2030*/  EXIT ;  /* 0x000000000000794d */ /* 0x000fea0003800000 */
.L_x_28:
        /* <DEDUP_REMOVED lines=10> */
.L_x_33:
[----:B0-----:R-:W-:Y:S01]  /*20e0*/  IMAD.WIDE.U32 R14, R21, 0x4, R6 ;  /* 0x00000004150e7825 */ /* 0x001fe200078e0006 */
[----:B----4-:R-:W-:-:S04]  /*20f0*/  LEA R22, R20, R1, 0x3 ;  /* 0x0000000114167211 */ /* 0x010fc800078e18ff */
[----:B------:R-:W3:Y:S04]  /*2100*/  LDG.E.CONSTANT R23, desc[UR6][R14.64] ;  /* 0x000000060e177981 */ /* 0x000ee8000c1e9900 */
[----:B------:R-:W4:Y:S01]  /*2110*/  LDL.128 R8, [R22] ;  /* 0x0000000016087983 */ /* 0x000f220000100c00 */
[----:B-1----:R-:W-:-:S04]  /*2120*/  IMAD.WIDE.U32 R16, R21, 0x4, R12 ;  /* 0x0000000415107825 */ /* 0x002fc800078e000c */
[----:B------:R-:W-:Y:S01]  /*2130*/  IMAD.WIDE.U32 R18, R21, 0x4, R2 ;  /* 0x0000000415127825 */ /* 0x000fe200078e0002 */
[----:B------:R-:W5:Y:S04]  /*2140*/  LDG.E.CONSTANT R26, desc[UR6][R16.64] ;  /* 0x00000006101a7981 */ /* 0x000f68000c1e9900 */
[----:B------:R-:W5:Y:S01]  /*2150*/  LDG.E R27, desc[UR6][R18.64] ;  /* 0x00000006121b7981 */ /* 0x000f62000c1e1900 */
[--C-:B---3--:R-:W-:Y:S02]  /*2160*/  HADD2.F32 R25, -RZ, R23.reuse.H0_H0 ;  /* 0x20000017ff197230 */ /* 0x108fe40000004100 */
[----:B------:R-:W-:-:S03]  /*2170*/  HADD2.F32 R24, -RZ, R23.H1_H1 ;  /* 0x30000017ff187230 */ /* 0x000fc60000004100 */
[----:B----4-:R-:W-:Y:S02]  /*2180*/  FMUL.FTZ R25, R8, R25 ;  /* 0x0000001908197220 */ /* 0x010fe40000410000 */
[----:B------:R-:W-:Y:S02]  /*2190*/  FMUL.FTZ R9, R9, R24 ;  /* 0x0000001809097220 */ /* 0x000fe40000410000 */
[C---:B--2---:R-:W-:Y:S02]  /*21a0*/  FMUL.FTZ R25, R4.reuse, R25 ;  /* 0x0000001904197220 */ /* 0x044fe40000410000 */
[----:B------:R-:W-:-:S05]  /*21b0*/  FMUL.FTZ R8, R4, R9 ;  /* 0x0000000904087220 */ /* 0x000fca0000410000 */
[----:B------:R-:W-:Y:S02]  /*21c0*/  F2FP.F16.F32.PACK_AB R25, R8, R25 ;  /* 0x000000190819723e */ /* 0x000fe400000000ff */
[----:B------:R-:W-:-:S03]  /*21d0*/  IADD3 R8, PT, PT, R21, 0x400, RZ ;  /* 0x0000040015087810 */ /* 0x000fc60007ffe0ff */
[----:B-----5:R-:W-:Y:S01]  /*21e0*/  HFMA2 R26, R25, 1, 1, R26 ;  /* 0x3c003c00191a7831 */ /* 0x020fe2000000001a */
[----:B------:R-:W-:-:S03]  /*21f0*/  ISETP.GE.AND P0, PT, R8, R5, PT ;  /* 0x000000050800720c */ /* 0x000fc60003f06270 */
[----:B------:R-:W-:-:S05]  /*2200*/  HADD2 R27, R26, R27 ;  /* 0x0000001b1a1b7230 */ /* 0x000fca0000000000 */
[----:B------:R0:W-:Y:S05]  /*2210*/  STG.E desc[UR6][R18.64], R27 ;  /* 0x0000001b12007986 */ /* 0x0001ea000c101906 */
[----:B------:R-:W-:Y:S05]  /*2220*/  @P0 EXIT ;  /* 0x000000000000094d */ /* 0x000fea0003800000 */
[----:B------:R-:W2:Y:S04]  /*2230*/  LDG.E.CONSTANT R8, desc[UR6][R14.64+0x1000] ;  /* 0x001000060e087981 */ /* 0x000ea8000c1e9900 */
[----:B------:R-:W3:Y:S04]  /*2240*/  LDG.E.CONSTANT R23, desc[UR6][R16.64+0x1000] ;  /* 0x0010000610177981 */ /* 0x000ee8000c1e9900 */
[----:B------:R-:W4:Y:S01]  /*2250*/  LDG.E R24, desc[UR6][R18.64+0x1000] ;  /* 0x0010000612187981 */ /* 0x000f22000c1e1900 */
[----:B------:R-:W-:Y:S01]  /*2260*/  ISETP.NE.AND P0, PT, R20, 0xc, PT ;  /* 0x0000000c1400780c */ /* 0x000fe20003f05270 */
[----:B--2---:R-:W-:-:S02]  /*2270*/  HADD2.F32 R9, -RZ, R8.H0_H0 ;  /* 0x20000008ff097230 */ /* 0x004fc40000004100 */
        /* <DEDUP_REMOVED lines=9> */
[----:B------:R-:W-:Y:S05]  /*2310*/  @!P0 EXIT ;  /* 0x000000000000894d */ /* 0x000fea0003800000 */
[----:B------:R-:W-:-:S04]  /*2320*/  IADD3 R8, PT, PT, R21, 0x800, RZ ;  /* 0x0000080015087810 */ /* 0x000fc80007ffe0ff */
[----:B------:R-:W-:-:S13]  /*2330*/  ISETP.GE.AND P0, PT, R8, R5, PT ;  /* 0x000000050800720c */ /* 0x000fda0003f06270 */
[----:B------:R-:W-:Y:S05]  /*2340*/  @P0 EXIT ;  /* 0x000000000000094d */ /* 0x000fea0003800000 */
[----:B-1----:R-:W2:Y:S04]  /*2350*/  LDG.E.CONSTANT R23, desc[UR6][R14.64+0x2000] ;  /* 0x002000060e177981 */ /* 0x002ea8000c1e9900 */
[----:B------:R-:W3:Y:S04]  /*2360*/  LDL.128 R8, [R22+0x10] ;  /* 0x0000100016087983 */ /* 0x000ee80000100c00 */
[----:B------:R-:W4:Y:S04]  /*2370*/  LDG.E.CONSTANT R26, desc[UR6][R16.64+0x2000] ;  /* 0x00200006101a7981 */ /* 0x000f28000c1e9900 */
[----:B0-----:R-:W5:Y:S01]  /*2380*/  LDG.E R27, desc[UR6][R18.64+0x2000] ;  /* 0x00200006121b7981 */ /* 0x001f62000c1e1900 */
[----:B--2---:R-:W-:-:S02]  /*2390*/  HADD2.F32 R25, -RZ, R23.H0_H0 ;  /* 0x20000017ff197230 */ /* 0x004fc40000004100 */
        /* <DEDUP_REMOVED lines=9> */
[----:B-----5:R-:W-:-:S05]  /*2430*/  HADD2 R27, R26, R27 ;  /* 0x0000001b1a1b7230 */ /* 0x020fca0000000000 */
[----:B------:R0:W-:Y:S07]  /*2440*/  STG.E desc[UR6][R18.64+0x2000], R27 ;  /* 0x0020001b12007986 */ /* 0x0001ee000c101906 */
[----:B------:R-:W-:Y:S05]  /*2450*/  @P0 EXIT ;  /* 0x000000000000094d */ /* 0x000fea0003800000 */
[----:B------:R-:W2:Y:S04]  /*2460*/  LDG.E.CONSTANT R14, desc[UR6][R14.64+0x3000] ;  /* 0x003000060e0e7981 */ /* 0x000ea8000c1e9900 */
[----:B------:R-:W3:Y:S04]  /*2470*/  LDG.E.CONSTANT R16, desc[UR6][R16.64+0x3000] ;  /* 0x0030000610107981 */ /* 0x000ee8000c1e9900 */
[----:B------:R-:W4:Y:S01]  /*2480*/  LDG.E R21, desc[UR6][R18.64+0x3000] ;  /* 0x0030000612157981 */ /* 0x000f22000c1e1900 */
[----:B------:R-:W-:Y:S01]  /*2490*/  IADD3 R20, PT, PT, R20, 0x4, RZ ;  /* 0x0000000414147810 */ /* 0x000fe20007ffe0ff */
        /* <DEDUP_REMOVED lines=8> */
[----:B----4-:R-:W-:Y:S01]  /*2520*/  HADD2 R9, R8, R21 ;  /* 0x0000001508097230 */ /* 0x010fe20000000000 */
[----:B------:R-:W-:-:S04]  /*2530*/  SHF.L.U32 R21, R20, 0xa, RZ ;  /* 0x0000000a14157819 */ /* 0x000fc800000006ff */
[----:B------:R1:W-:Y:S01]  /*2540*/  STG.E desc[UR6][R18.64+0x3000], R9 ;  /* 0x0030000912007986 */ /* 0x0003e2000c101906 */
[----:B------:R-:W-:-:S04]  /*2550*/  LOP3.LUT R21, R0, R21, RZ, 0xfc, !PT ;  /* 0x0000001500157212 */ /* 0x000fc800078efcff */
[----:B------:R-:W-:-:S13]  /*2560*/  ISETP.GE.AND P0, PT, R21, R5, PT ;  /* 0x000000051500720c */ /* 0x000fda0003f06270 */
[----:B-1----:R-:W-:Y:S05]  /*2570*/  @!P0 BRA `(.L_x_33) ;  /* 0xfffffff800d88947 */ /* 0x002fea000383ffff */
[----:B------:R-:W-:Y:S05]  /*2580*/  EXIT ;  /* 0x000000000000794d */ /* 0x000fea0003800000 */
.L_x_32:
[----:B------:R-:W-:-:S13]  /*2590*/  ISETP.GE.AND P0, PT, R0, R5, PT ;  /* 0x000000050000720c */ /* 0x000fda0003f06270 */
[----:B------:R-:W-:Y:S05]  /*25a0*/  @P0 EXIT ;  /* 0x000000000000094d */ /* 0x000fea0003800000 */
[----:B0-----:R-:W0:Y:S01]  /*25b0*/  LDC.64 R6, c[0x0][0x388] ;  /* 0x0000e200ff067b82 */ /* 0x001e220000000a00 */
[----:B------:R-:W-:Y:S02]  /*25c0*/  MOV R16, RZ ;  /* 0x000000ff00107202 */ /* 0x000fe40000000f00 */
[----:B------:R-:W-:-:S07]  /*25d0*/  MOV R17, R0 ;  /* 0x0000000000117202 */ /* 0x000fce0000000f00 */
.L_x_34:
[----:B0-----:R-:W-:Y:S01]  /*25e0*/  IMAD.WIDE.U32 R12, R17, 0x4, R6 ;  /* 0x00000004110c7825 */ /* 0x001fe200078e0006 */
[----:B------:R-:W-:-:S04]  /*25f0*/  LEA R18, R16, R1, 0x3 ;  /* 0x0000000110127211 */ /* 0x000fc800078e18ff */
[----:B------:R-:W5:Y:S04]  /*2600*/  LDG.E.CONSTANT R19, desc[UR6][R12.64] ;  /* 0x000000060c137981 */ /* 0x000f68000c1e9900 */
[----:B------:R-:W2:Y:S01]  /*2610*/  LDL.128 R8, [R18] ;  /* 0x0000000012087983 */ /* 0x000ea20000100c00 */
[----:B------:R-:W-:-:S05]  /*2620*/  IMAD.WIDE.U32 R14, R17, 0x4, R2 ;  /* 0x00000004110e7825 */ /* 0x000fca00078e0002 */
[----:B----4-:R-:W4:Y:S01]  /*2630*/  LDG.E R22, desc[UR6][R14.64] ;  /* 0x000000060e167981 */ /* 0x010f22000c1e1900 */
[--C-:B-----5:R-:W-:Y:S02]  /*2640*/  HADD2.F32 R21, -RZ, R19.reuse.H0_H0 ;  /* 0x20000013ff157230 */ /* 0x120fe40000004100 */
[----:B------:R-:W-:-:S03]  /*2650*/  HADD2.F32 R20, -RZ, R19.H1_H1 ;  /* 0x30000013ff147230 */ /* 0x000fc60000004100 */
[----:B--2---:R-:W-:Y:S02]  /*2660*/  FMUL.FTZ R21, R8, R21 ;  /* 0x0000001508157220 */ /* 0x004fe40000410000 */
[----:B------:R-:W-:Y:S01]  /*2670*/  FMUL.FTZ R9, R9, R20 ;  /* 0x0000001409097220 */ /* 0x000fe20000410000 */
[----:B------:R-:W-:Y:S01]  /*2680*/  IADD3 R20, PT, PT, R17, 0x400, RZ ;  /* 0x0000040011147810 */ /* 0x000fe20007ffe0ff */
[C---:B------:R-:W-:Y:S02]  /*2690*/  FMUL.FTZ R21, R4.reuse, R21 ;  /* 0x0000001504157220 */ /* 0x040fe40000410000 */
[----:B------:R-:W-:Y:S01]  /*26a0*/  FMUL.FTZ R8, R4, R9 ;  /* 0x0000000904087220 */ /* 0x000fe20000410000 */
[----:B------:R-:W-:-:S04]  /*26b0*/  ISETP.GE.AND P0, PT, R20, R5, PT ;  /* 0x000000051400720c */ /* 0x000fc80003f06270 */
[----:B------:R-:W-:-:S05]  /*26c0*/  F2FP.F16.F32.PACK_AB R8, R8, R21 ;  /* 0x000000150808723e */ /* 0x000fca00000000ff */
[----:B----4-:R-:W-:-:S05]  /*26d0*/  HFMA2 R9, R8, 1, 1, R22 ;  /* 0x3c003c0008097831 */ /* 0x010fca0000000016 */
[----:B------:R0:W-:Y:S01]  /*26e0*/  STG.E desc[UR6][R14.64], R9 ;  /* 0x000000090e007986 */ /* 0x0001e2000c101906 */
[----:B------:R-:W-:Y:S05]  /*26f0*/  @P0 EXIT ;  /* 0x000000000000094d */ /* 0x000fea0003800000 */
[----:B------:R-:W0:Y:S04]  /*2700*/  LDG.E.CONSTANT R8, desc[UR6][R12.64+0x1000] ;  /* 0x001000060c087981 */ /* 0x000e28000c1e9900 */
[----:B------:R-:W2:Y:S01]  /*2710*/  LDG.E R19, desc[UR6][R14.64+0x1000] ;  /* 0x001000060e137981 */ /* 0x000ea2000c1e1900 */
        /* <DEDUP_REMOVED lines=11> */
[----:B------:R-:W-:-:S04]  /*27d0*/  IADD3 R8, PT, PT, R17, 0x800, RZ ;  /* 0x0000080011087810 */ /* 0x000fc80007ffe0ff */
[----:B------:R-:W-:-:S13]  /*27e0*/  ISETP.GE.AND P0, PT, R8, R5, PT ;  /* 0x000000050800720c */ /* 0x000fda0003f06270 */
[----:B------:R-:W-:Y:S05]  /*27f0*/  @P0 EXIT ;  /* 0x000000000000094d */ /* 0x000fea0003800000 */
[----:B0-----:R-:W2:Y:S04]  /*2800*/  LDG.E.CONSTANT R19, desc[UR6][R12.64+0x2000] ;  /* 0x002000060c137981 */ /* 0x001ea8000c1e9900 */
[----:B------:R-:W4:Y:S04]  /*2810*/  LDL.128 R8, [R18+0x10] ;  /* 0x0000100012087983 */ /* 0x000f280000100c00 */
[----:B------:R-:W5:Y:S01]  /*2820*/  LDG.E R22, desc[UR6][R14.64+0x2000] ;  /* 0x002000060e167981 */ /* 0x000f62000c1e1900 */
[--C-:B--2---:R-:W-:Y:S02]  /*2830*/  HADD2.F32 R21, -RZ, R19.reuse.H0_H0 ;  /* 0x20000013ff157230 */ /* 0x104fe40000004100 */
[----:B------:R-:W-:-:S03]  /*2840*/  HADD2.F32 R20, -RZ, R19.H1_H1 ;  /* 0x30000013ff147230 */ /* 0x000fc60000004100 */
[----:B----4-:R-:W-:Y:S02]  /*2850*/  FMUL.FTZ R21, R8, R21 ;  /* 0x0000001508157220 */ /* 0x010fe40000410000 */
[----:B------:R-:W-:Y:S02]  /*2860*/  FMUL.FTZ R9, R9, R20 ;  /* 0x0000001409097220 */ /* 0x000fe40000410000 */
[C---:B------:R-:W-:Y:S02]  /*2870*/  FMUL.FTZ R21, R4.reuse, R21 ;  /* 0x0000001504157220 */ /* 0x040fe40000410000 */
[----:B------:R-:W-:-:S05]  /*2880*/  FMUL.FTZ R8, R4, R9 ;  /* 0x0000000904087220 */ /* 0x000fca0000410000 */
[----:B------:R-:W-:-:S05]  /*2890*/  F2FP.F16.F32.PACK_AB R8, R8, R21 ;  /* 0x000000150808723e */ /* 0x000fca00000000ff */
[----:B-----5:R-:W-:Y:S01]  /*28a0*/  HFMA2 R9, R8, 1, 1, R22 ;  /* 0x3c003c0008097831 */ /* 0x020fe20000000016 */
[----:B------:R-:W-:-:S04]  /*28b0*/  IADD3 R8, PT, PT, R17, 0xc00, RZ ;  /* 0x00000c0011087810 */ /* 0x000fc80007ffe0ff */
[----:B------:R-:W-:Y:S01]  /*28c0*/  ISETP.GE.AND P0, PT, R8, R5, PT ;  /* 0x000000050800720c */ /* 0x000fe20003f06270 */
[----:B------:R0:W-:-:S12]  /*28d0*/  STG.E desc[UR6][R14.64+0x2000], R9 ;  /* 0x002000090e007986 */ /* 0x0001d8000c101906 */
[----:B0-----:R-:W-:Y:S05]  /*28e0*/  @P0 EXIT ;  /* 0x000000000000094d */ /* 0x001fea0003800000 */
[----:B------:R-:W2:Y:S04]  /*28f0*/  LDG.E.CONSTANT R12, desc[UR6][R12.64+0x3000] ;  /* 0x003000060c0c7981 */ /* 0x000ea8000c1e9900 */
[----:B------:R-:W4:Y:S01]  /*2900*/  LDG.E R17, desc[UR6][R14.64+0x3000] ;  /* 0x003000060e117981 */ /* 0x000f22000c1e1900 */
[----:B------:R-:W-:Y:S01]  /*2910*/  IADD3 R16, PT, PT, R16, 0x4, RZ ;  /* 0x0000000410107810 */ /* 0x000fe20007ffe0ff */
[--C-:B--2---:R-:W-:Y:S02]  /*2920*/  HADD2.F32 R9, -RZ, R12.reuse.H0_H0 ;  /* 0x2000000cff097230 */ /* 0x104fe40000004100 */
[----:B------:R-:W-:-:S03]  /*2930*/  HADD2.F32 R8, -RZ, R12.H1_H1 ;  /* 0x3000000cff087230 */ /* 0x000fc60000004100 */
[----:B------:R-:W-:Y:S02]  /*2940*/  FMUL.FTZ R9, R9, R10 ;  /* 0x0000000a09097220 */ /* 0x000fe40000410000 */
[----:B------:R-:W-:Y:S02]  /*2950*/  FMUL.FTZ R11, R8, R11 ;  /* 0x0000000b080b7220 */ /* 0x000fe40000410000 */
[C---:B------:R-:W-:Y:S02]  /*2960*/  FMUL.FTZ R9, R4.reuse, R9 ;  /* 0x0000000904097220 */ /* 0x040fe40000410000 */
[----:B------:R-:W-:-:S05]  /*2970*/  FMUL.FTZ R8, R4, R11 ;  /* 0x0000000b04087220 */ /* 0x000fca0000410000 */
[----:B------:R-:W-:-:S05]  /*2980*/  F2FP.F16.F32.PACK_AB R9, R8, R9 ;  /* 0x000000090809723e */ /* 0x000fca00000000ff */
[----:B----4-:R-:W-:Y:S01]  /*2990*/  HFMA2 R9, R9, 1, 1, R17 ;  /* 0x3c003c0009097831 */ /* 0x010fe20000000011 */
[----:B------:R-:W-:-:S04]  /*29a0*/  SHF.L.U32 R17, R16, 0xa, RZ ;  /* 0x0000000a10117819 */ /* 0x000fc800000006ff */
[----:B------:R-:W-:Y:S01]  /*29b0*/  LOP3.LUT R17, R0, R17, RZ, 0xfc, !PT ;  /* 0x0000001100117212 */ /* 0x000fe200078efcff */
[----:B------:R1:W-:Y:S03]  /*29c0*/  STG.E desc[UR6][R14.64+0x3000], R9 ;  /* 0x003000090e007986 */ /* 0x0003e6000c101906 */
[----:B------:R-:W-:-:S13]  /*29d0*/  ISETP.GE.AND P0, PT, R17, R5, PT ;  /* 0x000000051100720c */ /* 0x000fda0003f06270 */
[----:B-1----:R-:W-:Y:S05]  /*29e0*/  @!P0 BRA `(.L_x_34) ;  /* 0xfffffff800fc8947 */ /* 0x002fea000383ffff */
[----:B------:R-:W-:Y:S05]  /*29f0*/  EXIT ;  /* 0x000000000000794d */ /* 0x000fea0003800000 */
.L_x_35:
        /* <DEDUP_REMOVED lines=16> */
.L_x_171:


//--------------------- .text._Z17layer_norm_kernelILi13EEvPK6__halfS2_S2_PS0_ffiib --------------------------
	.section	.text._Z17layer_norm_kernelILi13EEvPK6__halfS2_S2_PS0_ffiib,"ax",@progbits
	.align	128
        .global         _Z17layer_norm_kernelILi13EEvPK6__halfS2_S2_PS0_ffiib
        .type           _Z17layer_norm_kernelILi13EEvPK6__halfS2_S2_PS0_ffiib,@function
        .size           _Z17layer_norm_kernelILi13EEvPK6__halfS2_S2_PS0_ffiib,(.L_x_172 - _Z17layer_norm_kernelILi13EEvPK6__halfS2_S2_PS0_ffiib)
        .other          _Z17layer_norm_kernelILi13EEvPK6__halfS2_S2_PS0_ffiib,@"STO_CUDA_ENTRY STV_DEFAULT"
_Z17layer_norm_kernelILi13EEvPK6__halfS2_S2_PS0_ffiib:
.text._Z17layer_norm_kernelILi13EEvPK6__halfS2_S2_PS0_ffiib:
        /* <DEDUP_REMOVED lines=167> */
[----:B------:R-:W3:Y:S01]  /*0a70*/  @!P0 LDG.E.CONSTANT R3, desc[UR6][R30.64+0xc000] ;  /* 0x00c000061e038981 */ /* 0x000ee2000c1e9900 */
[----:B--2---:R-:W-:-:S02]  /*0a80*/  HADD2.F32 R2, -RZ, R0.H0_H0 ;  /* 0x20000000ff027230 */ /* 0x004fc40000004100 */
[----:B------:R-:W-:-:S03]  /*0a90*/  HADD2.F32 R0, -RZ, R0.H1_H1 ;  /* 0x30000000ff007230 */ /* 0x000fc60000004100 */
[----:B------:R-:W-:Y:S01]  /*0aa0*/  FMNMX.FTZ R2, R2, 65504, PT ;  /* 0x477fe00002027809 */ /* 0x000fe20003810000 */
[--C-:B---3--:R-:W-:Y:S02]  /*0ab0*/  @!P0 HADD2.F32 R32, -RZ, R3.reuse.H0_H0 ;  /* 0x20000003ff208230 */ /* 0x108fe40000004100 */
[----:B------:R-:W-:Y:S01]  /*0ac0*/  @!P0 HADD2.F32 R3, -RZ, R3.H1_H1 ;  /* 0x30000003ff038230 */ /* 0x000fe20000004100 */
[----:B------:R-:W-:Y:S02]  /*0ad0*/  FMNMX.FTZ R0, R0, 65504, PT ;  /* 0x477fe00000007809 */ /* 0x000fe40003810000 */
[----:B------:R-:W-:Y:S02]  /*0ae0*/  @!P0 FMNMX.FTZ R32, R32, 65504, PT ;  /* 0x477fe00020208809 */ /* 0x000fe40003810000 */
[----:B------:R-:W-:Y:S02]  /*0af0*/  @!P0 FMNMX.FTZ R33, R3, 65504, PT ;  /* 0x477fe00003218809 */ /* 0x000fe40003810000 */
[----:B------:R-:W-:-:S02]  /*0b00*/  @!P0 FMNMX.FTZ R4, R32, -65504, !PT ;  /* 0xc77fe00020048809 */ /* 0x000fc40007810000 */
[----:B------:R-:W-:Y:S02]  /*0b10*/  FMNMX.FTZ R2, R2, -65504, !PT ;  /* 0xc77fe00002027809 */ /* 0x000fe40007810000 */
[----:B------:R-:W-:Y:S02]  /*0b20*/  FMNMX.FTZ R3, R0, -65504, !PT ;  /* 0xc77fe00000037809 */ /* 0x000fe40007810000 */
[----:B------:R-:W-:-:S03]  /*0b30*/  @!P0 FMNMX.FTZ R5, R33, -65504, !PT ;  /* 0xc77fe00021058809 */ /* 0x000fc60007810000 */
[----:B------:R1:W-:Y:S04]  /*0b40*/  STL.64 [R1+0x58], R2 ;  /* 0x0000580201007387 */ /* 0x0003e80000100a00 */
[----:B------:R1:W-:Y:S01]  /*0b50*/  @!P0 STL.64 [R1+0x60], R4 ;  /* 0x0000600401008387 */ /* 0x0003e20000100a00 */
[----:B------:R-:W-:-:S04]  /*0b60*/  FADD.FTZ R0, R29, R2 ;  /* 0x000000021d007221 */ /* 0x000fc80000010000 */
[----:B------:R-:W-:-:S04]  /*0b70*/  FADD.FTZ R29, R3, R0 ;  /* 0x00000000031d7221 */ /* 0x000fc80000010000 */
[----:B------:R-:W-:-:S04]  /*0b80*/  @!P0 FADD.FTZ R0, R29, R4 ;  /* 0x000000041d008221 */ /* 0x000fc80000010000 */
[----:B-1----:R-:W-:-:S07]  /*0b90*/  @!P0 FADD.FTZ R29, R5, R0 ;  /* 0x00000000051d8221 */ /* 0x002fce0000010000 */
.L_x_37:
[----:B------:R-:W-:Y:S05]  /*0ba0*/  BSYNC.RECONVERGENT B0 ;  /* 0x0000000000007941 */ /* 0x000fea0003800200 */
.L_x_36:
        /* <DEDUP_REMOVED lines=14> */
[----:B-1----:R-:W-:Y:S02]  /*0c90*/  FADD.FTZ R32, R31, R0 ;  /* 0x000000001f207221 */ /* 0x002fe40000010000 */
[----:B------:R-:W1:Y:S03]  /*0ca0*/  S2R R0, SR_TID.X ;  /* 0x0000000000007919 */ /* 0x000e660000002100 */
[----:B------:R-:W2:Y:S02]  /*0cb0*/  SHFL.BFLY PT, R33, R32, 0x2, 0x1f ;  /* 0x0c401f0020217f89 */ /* 0x000ea400000e0000 */
[----:B--2---:R-:W-:Y:S01]  /*0cc0*/  FADD.FTZ R33, R32, R33 ;  /* 0x0000002120217221 */ /* 0x004fe20000010000 */
[----:B-1----:R-:W-:-:S04]  /*0cd0*/  @!P0 SHF.R.U32.HI R29, RZ, 0x3, R0 ;  /* 0x00000003ff1d8819 */ /* 0x002fc80000011600 */
[----:B------:R-:W1:Y:S01]  /*0ce0*/  SHFL.BFLY PT, R34, R33, 0x1, 0x1f ;  /* 0x0c201f0021227f89 */ /* 0x000e6200000e0000 */
[----:B------:R-:W-:Y:S02]  /*0cf0*/  IADD3 R0, PT, PT, -R0, UR5, RZ ;  /* 0x0000000500007c10 */ /* 0x000fe4000fffe1ff */
[----:B------:R-:W-:Y:S02]  /*0d00*/  @!P0 LOP3.LUT R29, R29, 0x7c, RZ, 0xc0, !PT ;  /* 0x0000007c1d1d8812 */ /* 0x000fe400078ec0ff */
[----:B------:R-:W-:Y:S02]  /*0d10*/  ISETP.GE.AND P1, PT, R0, 0x1, PT ;  /* 0x000000010000780c */ /* 0x000fe40003f26270 */
[----:B------:R-:W-:Y:S01]  /*0d20*/  VIMNMX R0, PT, PT, RZ, R0, !PT ;  /* 0x00000000ff007248 */ /* 0x000fe20007fe0100 */
[----:B-1----:R-:W-:-:S05]  /*0d30*/  FADD.FTZ R36, R33, R34 ;  /* 0x0000002221247221 */ /* 0x002fca0000010000 */
        /* <DEDUP_REMOVED lines=12> */
[----:B-1----:R-:W-:Y:S01]  /*0e00*/  FADD.FTZ R31, R34, R29 ;  /* 0x0000001d221f7221 */ /* 0x002fe20000010000 */
[----:B------:R-:W-:Y:S01]  /*0e10*/  MOV R29, RZ ;  /* 0x000000ff001d7202 */ /* 0x000fe20000000f00 */
        /* <DEDUP_REMOVED lines=21> */
[----:B------:R-:W-:Y:S02]  /*0f70*/  FFMA.FTZ R24, R22, R22, R29 ;  /* 0x0000001616187223 */ /* 0x000fe4000001001d */
        /* <DEDUP_REMOVED lines=61> */
[----:B------:R-:W-:-:S03]  /*1350*/  FFMA.FTZ R3, -R31, R30, R3 ;  /* 0x0000001e1f037223 */ /* 0x000fc60000010103 */
[----:B------:R-:W-:Y:S02]  /*1360*/  FFMA.FTZ R0, R2, R2, R29 ;  /* 0x0000000202007223 */ /* 0x000fe4000001001d */
[----:B------:R1:W-:Y:S02]  /*1370*/  STL.64 [R1+0x58], R2 ;  /* 0x0000580201007387 */ /* 0x0003e40000100a00 */
[----:B------:R-:W-:-:S04]  /*1380*/  FFMA.FTZ R29, R3, R3, R0 ;  /* 0x00000003031d7223 */ /* 0x000fc80000010000 */
[CC--:B------:R-:W-:Y:S01]  /*1390*/  @P1 FFMA.FTZ R4, -R31.reuse, R30.reuse, R4 ;  /* 0x0000001e1f041223 */ /* 0x0c0fe20000010104 */
[----:B------:R-:W-:-:S03]  /*13a0*/  @P1 FFMA.FTZ R5, -R31, R30, R5 ;  /* 0x0000001e1f051223 */ /* 0x000fc60000010105 */
[----:B------:R-:W-:Y:S02]  /*13b0*/  @P1 FFMA.FTZ R0, R4, R4, R29 ;  /* 0x0000000404001223 */ /* 0x000fe4000001001d */
[----:B------:R1:W-:Y:S02]  /*13c0*/  @P1 STL.64 [R1+0x60], R4 ;  /* 0x0000600401001387 */ /* 0x0003e40000100a00 */
[----:B------:R-:W-:-:S07]  /*13d0*/  @P1 FFMA.FTZ R29, R5, R5, R0 ;  /* 0x00000005051d1223 */ /* 0x000fce0000010000 */
.L_x_39:
[----:B------:R-:W-:Y:S05]  /*13e0*/  BSYNC.RECONVERGENT B0 ;  /* 0x0000000000007941 */ /* 0x000fea0003800200 */
.L_x_38:
[----:B------:R-:W5:Y:S01]  /*13f0*/  SHFL.BFLY PT, R0, R29, 0x10, 0x1f ;  /* 0x0e001f001d007f89 */ /* 0x000f6200000e0000 */
[----:B-1----:R-:W1:Y:S01]  /*1400*/  LDC.64 R10, c[0x0][0x3a0] ;  /* 0x0000e800ff0a7b82 */ /* 0x002e620000000a00 */
[----:B------:R-:W0:Y:S07]  /*1410*/  S2R R5, SR_TID.X ;  /* 0x0000000000057919 */ /* 0x000e2e0000002100 */
[----:B------:R-:W2:Y:S01]  /*1420*/  LDC R12, c[0x0][0x3ac] ;  /* 0x0000eb00ff0c7b82 */ /* 0x000ea20000000800 */
[----:B-----5:R-:W-:-:S05]  /*1430*/  FADD.FTZ R0, R0, R29 ;  /* 0x0000001d00007221 */ /* 0x020fca0000010000 */
[----:B------:R-:W5:Y:S01]  /*1440*/  SHFL.BFLY PT, R3, R0, 0x8, 0x1f ;  /* 0x0d001f0000037f89 */ /* 0x000f6200000e0000 */
[----:B0-----:R-:W-:-:S04]  /*1450*/  @!P0 SHF.R.U32.HI R6, RZ, 0x3, R5 ;  /* 0x00000003ff068819 */ /* 0x001fc80000011605 */
[----:B------:R-:W-:Y:S01]  /*1460*/  @!P0 LOP3.LUT R9, R6, 0x7c, RZ, 0xc0, !PT ;  /* 0x0000007c06098812 */ /* 0x000fe200078ec0ff */
[----:B-----5:R-:W-:-:S05]  /*1470*/  FADD.FTZ R3, R0, R3 ;  /* 0x0000000300037221 */ /* 0x020fca0000010000 */
[----:B------:R-:W0:Y:S02]  /*1480*/  SHFL.BFLY PT, R2, R3, 0x4, 0x1f ;  /* 0x0c801f0003027f89 */ /* 0x000e2400000e0000 */
[----:B0-----:R-:W-:-:S05]  /*1490*/  FADD.FTZ R2, R3, R2 ;  /* 0x0000000203027221 */ /* 0x001fca0000010000 */
[----:B------:R-:W0:Y:S02]  /*14a0*/  SHFL.BFLY PT, R7, R2, 0x2, 0x1f ;  /* 0x0c401f0002077f89 */ /* 0x000e2400000e0000 */
[----:B0-----:R-:W-:-:S05]  /*14b0*/  FADD.FTZ R7, R2, R7 ;  /* 0x0000000702077221 */ /* 0x001fca0000010000 */
[----:B------:R-:W0:Y:S02]  /*14c0*/  SHFL.BFLY PT, R4, R7, 0x1, 0x1f ;  /* 0x0c201f0007047f89 */ /* 0x000e2400000e0000 */
[----:B0-----:R-:W-:-:S05]  /*14d0*/  FADD.FTZ R8, R7, R4 ;  /* 0x0000000407087221 */ /* 0x001fca0000010000 */
[----:B------:R-:W-:Y:S01]  /*14e0*/  @!P0 STS [R9+UR4], R8 ;  /* 0x0000000809008988 */ /* 0x000fe20008000804 */
[----:B------:R-:W0:Y:S01]  /*14f0*/  LDCU.U8 UR4, c[0x0][0x3b0] ;  /* 0x00007600ff0477ac */ /* 0x000e220008000000 */
[----:B------:R-:W-:Y:S01]  /*1500*/  BAR.SYNC.DEFER_BLOCKING 0x0 ;  /* 0x0000000000007b1d */ /* 0x000fe20000010000 */
[----:B0-----:R-:W-:-:S04]  /*1510*/  UPRMT UR4, UR4, 0x8880, URZ ;  /* 0x0000888004047896 */ /* 0x001fc800080000ff */
[----:B------:R-:W-:Y:S01]  /*1520*/  UISETP.NE.AND UP0, UPT, UR4, URZ, UPT ;  /* 0x000000ff0400728c */ /* 0x000fe2000bf05270 */
[----:B------:R-:W0:Y:S04]  /*1530*/  LDS R28, [R28] ;  /* 0x000000001c1c7984 */ /* 0x000e280000000800 */
[----:B0-----:R-:W0:Y:S02]  /*1540*/  SHFL.BFLY PT, R3, R28, 0x10, 0x1f ;  /* 0x0e001f001c037f89 */ /* 0x001e2400000e0000 */
[----:B0-----:R-:W-:-:S05]  /*1550*/  FADD.FTZ R0, R28, R3 ;  /* 0x000000031c007221 */ /* 0x001fca0000010000 */
[----:B------:R-:W0:Y:S02]  /*1560*/  SHFL.BFLY PT, R3, R0, 0x8, 0x1f ;  /* 0x0d001f0000037f89 */ /* 0x000e2400000e0000 */
[----:B0-----:R-:W-:Y:S01]  /*1570*/  FADD.FTZ R4, R0, R3 ;  /* 0x0000000300047221 */ /* 0x001fe20000010000 */
[----:B--2---:R-:W-:-:S04]  /*1580*/  LEA.HI R0, R12, R12, RZ, 0x1 ;  /* 0x0000000c0c007211 */ /* 0x004fc800078f08ff */
[----:B------:R-:W0:Y:S01]  /*1590*/  SHFL.BFLY PT, R3, R4, 0x4, 0x1f ;  /* 0x0c801f0004037f89 */ /* 0x000e2200000e0000 */
[----:B------:R-:W-:Y:S01]  /*15a0*/  SHF.R.S32.HI R0, RZ, 0x1, R0 ;  /* 0x00000001ff007819 */ /* 0x000fe20000011400 */
[----:B0-----:R-:W-:-:S05]  /*15b0*/  FADD.FTZ R6, R4, R3 ;  /* 0x0000000304067221 */ /* 0x001fca0000010000 */
[----:B------:R-:W0:Y:S02]  /*15c0*/  SHFL.BFLY PT, R3, R6, 0x2, 0x1f ;  /* 0x0c401f0006037f89 */ /* 0x000e2400000e0000 */
[----:B0-----:R-:W-:Y:S02]  /*15d0*/  FADD.FTZ R7, R6, R3 ;  /* 0x0000000306077221 */ /* 0x001fe40000010000 */
[----:B------:R-:W0:Y:S03]  /*15e0*/  LDC.64 R2, c[0x0][0x398] ;  /* 0x0000e600ff027b82 */ /* 0x000e260000000a00 */
[----:B------:R-:W2:Y:S02]  /*15f0*/  SHFL.BFLY PT, R8, R7, 0x1, 0x1f ;  /* 0x0c201f0007087f89 */ /* 0x000ea400000e0000 */
[----:B--2---:R-:W-:-:S04]  /*1600*/  FADD.FTZ R9, R7, R8 ;  /* 0x0000000807097221 */ /* 0x004fc80000010000 */
[----:B-1----:R-:W-:Y:S01]  /*1610*/  FFMA.FTZ R9, R9, R11, R10 ;  /* 0x0000000b09097223 */ /* 0x002fe2000001000a */
[----:B------:R-:W-:-:S03]  /*1620*/  IMAD R11, R12, UR8, RZ ;  /* 0x000000080c0b7c24 */ /* 0x000fc6000f8e02ff */
[----:B------:R1:W2:Y:S01]  /*1630*/  MUFU.RSQ R4, R9 ;  /* 0x0000000900047308 */ /* 0x0002a20000001400 */
[----:B0-----:R-:W-:Y:S01]  /*1640*/  IMAD.WIDE R2, R11, 0x2, R2 ;  /* 0x000000020b027825 */ /* 0x001fe200078e0202 */
[----:B-1----:R-:W-:Y:S06]  /*1650*/  BRA.U UP0, `(.L_x_40) ;  /* 0x0000000900407547 */ /* 0x002fec000b800000 */
        /* <DEDUP_REMOVED lines=9> */
[----:B------:R-:W1:Y:S02]  /*16f0*/  LDC.64 R8, c[0x0][0x390] ;  /* 0x0000e400ff087b82 */ /* 0x000e640000000a00 */
.L_x_42:
[----:B0-----:R-:W-:Y:S01]  /*1700*/  IMAD.WIDE.U32 R10, R17, 0x4, R6 ;  /* 0x00000004110a7825 */ /* 0x001fe200078e0006 */
[----:B------:R-:W-:-:S04]  /*1710*/  LEA R18, R16, R1, 0x3 ;  /* 0x0000000110127211 */ /* 0x000fc800078e18ff */
[----:B------:R-:W5:Y:S04]  /*1720*/  LDG.E.CONSTANT R14, desc[UR6][R10.64] ;  /* 0x000000060a0e7981 */ /* 0x000f68000c1e9900 */
[----:B----4-:R-:W4:Y:S01]  /*1730*/  LDL.64 R20, [R18] ;  /* 0x0000000012147983 */ /* 0x010f220000100a00 */
[----:B-1----:R-:W-:-:S05]  /*1740*/  IMAD.WIDE.U32 R12, R17, 0x4, R8 ;  /* 0x00000004110c7825 */ /* 0x002fca00078e0008 */
[----:B------:R-:W3:Y:S01]  /*1750*/  LDG.E.CONSTANT R19, desc[UR6][R12.64] ;  /* 0x000000060c137981 */ /* 0x000ee2000c1e9900 */
[----:B------:R-:W-:Y:S01]  /*1760*/  ISETP.NE.AND P0, PT, R16, 0xc, PT ;  /* 0x0000000c1000780c */ /* 0x000fe20003f05270 */
[--C-:B-----5:R-:W-:Y:S02]  /*1770*/  HADD2.F32 R15, -RZ, R14.reuse.H0_H0 ;  /* 0x2000000eff0f7230 */ /* 0x120fe40000004100 */
[----:B------:R-:W-:-:S03]  /*1780*/  HADD2.F32 R14, -RZ, R14.H1_H1 ;  /* 0x3000000eff0e7230 */ /* 0x000fc60000004100 */
[----:B----4-:R-:W-:Y:S02]  /*1790*/  FMUL.FTZ R15, R20, R15 ;  /* 0x0000000f140f7220 */ /* 0x010fe40000410000 */
[----:B------:R-:W-:Y:S02]  /*17a0*/  FMUL.FTZ R21, R21, R14 ;  /* 0x0000000e15157220 */ /* 0x000fe40000410000 */
[C---:B--2---:R-:W-:Y:S02]  /*17b0*/  FMUL.FTZ R15, R4.reuse, R15 ;  /* 0x0000000f040f7220 */ /* 0x044fe40000410000 */
[----:B------:R-:W-:-:S05]  /*17c0*/  FMUL.FTZ R14, R4, R21 ;  /* 0x00000015040e7220 */ /* 0x000fca0000410000 */
[----:B------:R-:W-:Y:S01]  /*17d0*/  F2FP.F16.F32.PACK_AB R20, R14, R15 ;  /* 0x0000000f0e14723e */ /* 0x000fe200000000ff */
[----:B------:R-:W-:-:S04]  /*17e0*/  IMAD.WIDE.U32 R14, R17, 0x4, R2 ;  /* 0x00000004110e7825 */ /* 0x000fc800078e0002 */
[----:B---3--:R-:W-:-:S05]  /*17f0*/  HFMA2 R19, R20, 1, 1, R19 ;  /* 0x3c003c0014137831 */ /* 0x008fca0000000013 */
[----:B------:R0:W-:Y:S01]  /*1800*/  STG.E desc[UR6][R14.64], R19 ;  /* 0x000000130e007986 */ /* 0x0001e2000c101906 */
[----:B------:R-:W-:Y:S05]  /*1810*/  @!P0 EXIT ;  /* 0x000000000000894d */ /* 0x000fea0003800000 */
[----:B0-----:R-:W-:-:S04]  /*1820*/  IADD3 R19, PT, PT, R17, 0x400, RZ ;  /* 0x0000040011137810 */ /* 0x001fc80007ffe0ff */
[----:B------:R-:W-:-:S13]  /*1830*/  ISETP.GE.AND P0, PT, R19, R0, PT ;  /* 0x000000001300720c */ /* 0x000fda0003f06270 */
[----:B------:R-:W-:Y:S05]  /*1840*/  @P0 EXIT ;  /* 0x000000000000094d */ /* 0x000fea0003800000 */
[----:B------:R-:W2:Y:S04]  /*1850*/  LDG.E.CONSTANT R19, desc[UR6][R10.64+0x1000] ;  /* 0x001000060a137981 */ /* 0x000ea8000c1e9900 */
[----:B------:R-:W3:Y:S04]  /*1860*/  LDL.64 R20, [R18+0x8] ;  /* 0x0000080012147983 */ /* 0x000ee80000100a00 */
[----:B------:R-:W4:Y:S01]  /*1870*/  LDG.E.CONSTANT R24, desc[UR6][R12.64+0x1000] ;  /* 0x001000060c187981 */ /* 0x000f22000c1e9900 */
        /* <DEDUP_REMOVED lines=15> */
[----:B------:R-:W-:-:S04]  /*1970*/  IADD3 R17, PT, PT, R17, 0xc00, RZ ;  /* 0x00000c0011117810 */ /* 0x000fc80007ffe0ff */
[----:B------:R-:W-:Y:S01]  /*1980*/  ISETP.GE.AND P0, PT, R17, R0, PT ;  /* 0x000000001100720c */ /* 0x000fe20003f06270 */
[--C-:B--2---:R-:W-:Y:S02]  /*1990*/  HADD2.F32 R23, -RZ, R19.reuse.H0_H0 ;  /* 0x20000013ff177230 */ /* 0x104fe40000004100 */
        /* <DEDUP_REMOVED lines=27> */
.L_x_41:
[----:B------:R-:W-:-:S13]  /*1b50*/  ISETP.GE.AND P0, PT, R5, R0, PT ;  /* 0x000000000500720c */ /* 0x000fda0003f06270 */
[----:B------:R-:W-:Y:S05]  /*1b60*/  @P0 EXIT ;  /* 0x000000000000094d */ /* 0x000fea0003800000 */
[----:B------:R-:W0:Y:S01]  /*1b70*/  LDC.64 R6, c[0x0][0x388] ;  /* 0x0000e200ff067b82 */ /* 0x000e220000000a00 */
[----:B------:R-:W-:Y:S02]  /*1b80*/  MOV R12, RZ ;  /* 0x000000ff000c7202 */ /* 0x000fe40000000f00 */
[----:B------:R-:W-:-:S07]  /*1b90*/  MOV R15, R5 ;  /* 0x00000005000f7202 */ /* 0x000fce0000000f00 */
.L_x_43:
[----:B0-----:R-:W-:Y:S01]  /*1ba0*/  IMAD.WIDE.U32 R8, R15, 0x4, R6 ;  /* 0x000000040f087825 */ /* 0x001fe200078e0006 */
[----:B------:R-:W-:-:S04]  /*1bb0*/  LEA R13, R12, R1, 0x3 ;  /* 0x000000010c0d7211 */ /* 0x000fc800078e18ff */
[----:B-1----:R-:W5:Y:S04]  /*1bc0*/  LDG.E.CONSTANT R10, desc[UR6][R8.64] ;  /* 0x00000006080a7981 */ /* 0x002f68000c1e9900 */
[----:B------:R-:W2:Y:S01]  /*1bd0*/  LDL.64 R16, [R13] ;  /* 0x000000000d107983 */ /* 0x000ea20000100a00 */
[----:B------:R-:W-:Y:S01]  /*1be0*/  ISETP.NE.AND P0, PT, R12, 0xc, PT ;  /* 0x0000000c0c00780c */ /* 0x000fe20003f05270 */
        /* <DEDUP_REMOVED lines=9> */
[----:B------:R-:W-:Y:S05]  /*1c80*/  @!P0 EXIT ;  /* 0x000000000000894d */ /* 0x000fea0003800000 */
[----:B0-----:R-:W-:-:S04]  /*1c90*/  IADD3 R17, PT, PT, R15, 0x400, RZ ;  /* 0x000004000f117810 */ /* 0x001fc80007ffe0ff */
[----:B------:R-:W-:-:S13]  /*1ca0*/  ISETP.GE.AND P0, PT, R17, R0, PT ;  /* 0x000000001100720c */ /* 0x000fda0003f06270 */
[----:B------:R-:W-:Y:S05]  /*1cb0*/  @P0 EXIT ;  /* 0x000000000000094d */ /* 0x000fea0003800000 */
[----:B------:R-:W2:Y:S04]  /*1cc0*/  LDG.E.CONSTANT R14, desc[UR6][R8.64+0x1000] ;  /* 0x00100006080e7981 */ /* 0x000ea8000c1e9900 */
[----:B------:R-:W5:Y:S01]  /*1cd0*/  LDL.64 R16, [R13+0x8] ;  /* 0x000008000d107983 */ /* 0x000f620000100a00 */
[----:B----4-:R-:W-:-:S04]  /*1ce0*/  IADD3 R21, PT, PT, R15, 0x800, RZ ;  /* 0x000008000f157810 */ /* 0x010fc80007ffe0ff */
[----:B------:R-:W-:Y:S01]  /*1cf0*/  ISETP.GE.AND P0, PT, R21, R0, PT ;  /* 0x000000001500720c */ /* 0x000fe20003f06270 */
        /* <DEDUP_REMOVED lines=9> */
[----:B------:R-:W0:Y:S04]  /*1d90*/  LDG.E.CONSTANT R14, desc[UR6][R8.64+0x2000] ;  /* 0x00200006080e7981 */ /* 0x000e28000c1e9900 */
[----:B------:R-:W2:Y:S01]  /*1da0*/  LDL.64 R16, [R13+0x10] ;  /* 0x000010000d107983 */ /* 0x000ea20000100a00 */
[----:B------:R-:W-:-:S04]  /*1db0*/  IADD3 R15, PT, PT, R15, 0xc00, RZ ;  /* 0x00000c000f0f7810 */ /* 0x000fc80007ffe0ff */
[----:B------:R-:W-:Y:S01]  /*1dc0*/  ISETP.GE.AND P0, PT, R15, R0, PT ;  /* 0x000000000f00720c */ /* 0x000fe20003f06270 */
        /* <DEDUP_REMOVED lines=8> */
[----:B------:R-:W-:Y:S05]  /*1e50*/  @P0 EXIT ;  /* 0x000000000000094d */ /* 0x000fea0003800000 */
[----:B------:R-:W2:Y:S04]  /*1e60*/  LDG.E.CONSTANT R8, desc[UR6][R8.64+0x3000] ;  /* 0x0030000608087981 */ /* 0x000ea8000c1e9900 */
[----:B------:R-:W4:Y:S01]  /*1e70*/  LDL.64 R14, [R13+0x18] ;  /* 0x000018000d0e7983 */ /* 0x000f220000100a00 */
[----:B------:R-:W-:Y:S01]  /*1e80*/  IADD3 R12, PT, PT, R12, 0x4, RZ ;  /* 0x000000040c0c7810 */ /* 0x000fe20007ffe0ff */
[--C-:B--2---:R-:W-:Y:S02]  /*1e90*/  HADD2.F32 R17, -RZ, R8.reuse.H0_H0 ;  /* 0x20000008ff117230 */ /* 0x104fe40000004100 */
[----:B------:R-:W-:Y:S01]  /*1ea0*/  HADD2.F32 R16, -RZ, R8.H1_H1 ;  /* 0x30000008ff107230 */ /* 0x000fe20000004100 */
[----:B------:R-:W-:Y:S02]  /*1eb0*/  SHF.L.U32 R8, R12, 0xa, RZ ;  /* 0x0000000a0c087819 */ /* 0x000fe400000006ff */
[----:B----4-:R-:W-:-:S02]  /*1ec0*/  FMUL.FTZ R17, R14, R17 ;  /* 0x000000110e117220 */ /* 0x010fc40000410000 */
[----:B------:R-:W-:Y:S02]  /*1ed0*/  FMUL.FTZ R15, R15, R16 ;  /* 0x000000100f0f7220 */ /* 0x000fe40000410000 */
[C---:B------:R-:W-:Y:S02]  /*1ee0*/  FMUL.FTZ R17, R4.reuse, R17 ;  /* 0x0000001104117220 */ /* 0x040fe40000410000 */
[----:B------:R-:W-:Y:S01]  /*1ef0*/  FMUL.FTZ R14, R4, R15 ;  /* 0x0000000f040e7220 */ /* 0x000fe20000410000 */
[----:B------:R-:W-:-:S04]  /*1f00*/  LOP3.LUT R15, R5, R8, RZ, 0xfc, !PT ;  /* 0x00000008050f7212 */ /* 0x000fc800078efcff */
[----:B------:R-:W-:Y:S02]  /*1f10*/  F2FP.F16.F32.PACK_AB R17, R14, R17 ;  /* 0x000000110e11723e */ /* 0x000fe400000000ff */
[----:B------:R-:W-:-:S03]  /*1f20*/  ISETP.GE.AND P0, PT, R15, R0, PT ;  /* 0x000000000f00720c */ /* 0x000fc60003f06270 */
[----:B------:R1:W-:Y:S10]  /*1f30*/  STG.E desc[UR6][R10.64+0x3000], R17 ;  /* 0x003000110a007986 */ /* 0x0003f4000c101906 */
[----:B------:R-:W-:Y:S05]  /*1f40*/  @!P0 BRA `(.L_x_43) ;  /* 0xfffffffc00148947 */ /* 0x000fea000383ffff */
[----:B------:R-:W-:Y:S05]  /*1f50*/  EXIT ;  /* 0x000000000000794d */ /* 0x000fea0003800000 */
.L_x_40:
        /* <DEDUP_REMOVED lines=10> */
.L_x_45:
[----:B0-----:R-:W-:Y:S01]  /*2000*/  IMAD.WIDE.U32 R10, R19, 0x4, R6 ;  /* 0x00000004130a7825 */ /* 0x001fe200078e0006 */
[----:B----4-:R-:W-:-:S04]  /*2010*/  LEA R20, R18, R1, 0x3 ;  /* 0x0000000112147211 */ /* 0x010fc800078e18ff */
[----:B------:R-:W3:Y:S04]  /*2020*/  LDG.E.CONSTANT R21, desc[UR6][R10.64] ;  /* 0x000000060a157981 */ /* 0x000ee8000c1e9900 */
[----:B------:R-:W4:Y:S01]  /*2030*/  LDL.64 R16, [R20] ;  /* 0x0000000014107983 */ /* 0x000f220000100a00 */
[----:B-1----:R-:W-:-:S04]  /*2040*/  IMAD.WIDE.U32 R12, R19, 0x4, R8 ;  /* 0x00000004130c7825 */ /* 0x002fc800078e0008 */
[----:B------:R-:W-:Y:S01]  /*2050*/  IMAD.WIDE.U32 R14, R19, 0x4, R2 ;  /* 0x00000004130e7825 */ /* 0x000fe200078e0002 */
[----:B------:R-:W5:Y:S04]  /*2060*/  LDG.E.CONSTANT R24, desc[UR6][R12.64] ;  /* 0x000000060c187981 */ /* 0x000f68000c1e9900 */
[----:B------:R-:W5:Y:S01]  /*2070*/  LDG.E R25, desc[UR6][R14.64] ;  /* 0x000000060e197981 */ /* 0x000f62000c1e1900 */
[----:B------:R-:W-:Y:S01]  /*2080*/  ISETP.NE.AND P0, PT, R18, 0xc, PT ;  /* 0x0000000c1200780c */ /* 0x000fe20003f05270 */
[--C-:B---3--:R-:W-:Y:S02]  /*2090*/  HADD2.F32 R23, -RZ, R21.reuse.H0_H0 ;  /* 0x20000015ff177230 */ /* 0x108fe40000004100 */
[----:B------:R-:W-:-:S03]  /*20a0*/  HADD2.F32 R22, -RZ, R21.H1_H1 ;  /* 0x30000015ff167230 */ /* 0x000fc60000004100 */
[----:B----4-:R-:W-:Y:S02]  /*20b0*/  FMUL.FTZ R23, R16, R23 ;  /* 0x0000001710177220 */ /* 0x010fe40000410000 */
[----:B------:R-:W-:Y:S02]  /*20c0*/  FMUL.FTZ R17, R17, R22 ;  /* 0x0000001611117220 */ /* 0x000fe40000410000 */
[C---:B--2---:R-:W-:Y:S02]  /*20d0*/  FMUL.FTZ R23, R4.reuse, R23 ;  /* 0x0000001704177220 */ /* 0x044fe40000410000 */
[----:B------:R-:W-:-:S05]  /*20e0*/  FMUL.FTZ R16, R4, R17 ;  /* 0x0000001104107220 */ /* 0x000fca0000410000 */
[----:B------:R-:W-:-:S05]  /*20f0*/  F2FP.F16.F32.PACK_AB R16, R16, R23 ;  /* 0x000000171010723e */ /* 0x000fca00000000ff */
[----:B-----5:R-:W-:-:S04]  /*2100*/  HFMA2 R24, R16, 1, 1, R24 ;  /* 0x3c003c0010187831 */ /* 0x020fc80000000018 */
[----:B------:R-:W-:-:S05]  /*2110*/  HADD2 R25, R24, R25 ;  /* 0x0000001918197230 */ /* 0x000fca0000000000 */
        /* <DEDUP_REMOVED lines=59> */
.L_x_44:
[----:B------:R-:W-:-:S13]  /*24d0*/  ISETP.GE.AND P0, PT, R5, R0, PT ;  /* 0x000000000500720c */ /* 0x000fda0003f06270 */
[----:B------:R-:W-:Y:S05]  /*24e0*/  @P0 EXIT ;  /* 0x000000000000094d */ /* 0x000fea0003800000 */
[----:B------:R-:W0:Y:S01]  /*24f0*/  LDC.64 R6, c[0x0][0x388] ;  /* 0x0000e200ff067b82 */ /* 0x000e220000000a00 */
[----:B------:R-:W-:Y:S02]  /*2500*/  MOV R12, RZ ;  /* 0x000000ff000c7202 */ /* 0x000fe40000000f00 */
[----:B------:R-:W-:-:S07]  /*2510*/  MOV R13, R5 ;  /* 0x00000005000d7202 */ /* 0x000fce0000000f00 */
.L_x_46:
[----:B0-----:R-:W-:Y:S01]  /*2520*/  IMAD.WIDE.U32 R8, R13, 0x4, R6 ;  /* 0x000000040d087825 */ /* 0x001fe200078e0006 */
[----:B------:R-:W-:-:S04]  /*2530*/  LEA R14, R12, R1, 0x3 ;  /* 0x000000010c0e7211 */ /* 0x000fc800078e18ff */
[----:B------:R-:W5:Y:S04]  /*2540*/  LDG.E.CONSTANT R15, desc[UR6][R8.64] ;  /* 0x00000006080f7981 */ /* 0x000f68000c1e9900 */
[----:B------:R-:W2:Y:S01]  /*2550*/  LDL.64 R16, [R14] ;  /* 0x000000000e107983 */ /* 0x000ea20000100a00 */
[----:B------:R-:W-:-:S05]  /*2560*/  IMAD.WIDE.U32 R10, R13, 0x4, R2 ;  /* 0x000000040d0a7825 */ /* 0x000fca00078e0002 */
[----:B----4-:R-:W4:Y:S01]  /*2570*/  LDG.E R20, desc[UR6][R10.64] ;  /* 0x000000060a147981 */ /* 0x010f22000c1e1900 */
[----:B------:R-:W-:Y:S01]  /*2580*/  ISETP.NE.AND P0, PT, R12, 0xc, PT ;  /* 0x0000000c0c00780c */ /* 0x000fe20003f05270 */
[--C-:B-----5:R-:W-:Y:S02]  /*2590*/  HADD2.F32 R19, -RZ, R15.reuse.H0_H0 ;  /* 0x2000000fff137230 */ /* 0x120fe40000004100 */
[----:B------:R-:W-:-:S03]  /*25a0*/  HADD2.F32 R18, -RZ, R15.H1_H1 ;  /* 0x3000000fff127230 */ /* 0x000fc60000004100 */
[----:B--2---:R-:W-:Y:S02]  /*25b0*/  FMUL.FTZ R19, R16, R19 ;  /* 0x0000001310137220 */ /* 0x004fe40000410000 */
[----:B------:R-:W-:Y:S02]  /*25c0*/  FMUL.FTZ R17, R17, R18 ;  /* 0x0000001211117220 */ /* 0x000fe40000410000 */
[C---:B------:R-:W-:Y:S02]  /*25d0*/  FMUL.FTZ R19, R4.reuse, R19 ;  /* 0x0000001304137220 */ /* 0x040fe40000410000 */
[----:B------:R-:W-:-:S05]  /*25e0*/  FMUL.FTZ R16, R4, R17 ;  /* 0x0000001104107220 */ /* 0x000fca0000410000 */
[----:B------:R-:W-:-:S05]  /*25f0*/  F2FP.F16.F32.PACK_AB R15, R16, R19 ;  /* 0x00000013100f723e */ /* 0x000fca00000000ff */
[----:B----4-:R-:W-:-:S05]  /*2600*/  HFMA2 R15, R15, 1, 1, R20 ;  /* 0x3c003c000f0f7831 */ /* 0x010fca0000000014 */
[----:B------:R0:W-:Y:S01]  /*2610*/  STG.E desc[UR6][R10.64], R15 ;  /* 0x0000000f0a007986 */ /* 0x0001e2000c101906 */
[----:B------:R-:W-:Y:S05]  /*2620*/  @!P0 EXIT ;  /* 0x000000000000894d */ /* 0x000fea0003800000 */
[----:B0-----:R-:W-:-:S04]  /*2630*/  IADD3 R15, PT, PT, R13, 0x400, RZ ;  /* 0x000004000d0f7810 */ /* 0x001fc80007ffe0ff */
[----:B------:R-:W-:-:S13]  /*2640*/  ISETP.GE.AND P0, PT, R15, R0, PT ;  /* 0x000000000f00720c */ /* 0x000fda0003f06270 */
[----:B------:R-:W-:Y:S05]  /*2650*/  @P0 EXIT ;  /* 0x000000000000094d */ /* 0x000fea0003800000 */
[----:B------:R-:W2:Y:S04]  /*2660*/  LDG.E.CONSTANT R15, desc[UR6][R8.64+0x1000] ;  /* 0x00100006080f7981 */ /* 0x000ea8000c1e9900 */
[----:B------:R-:W4:Y:S04]  /*2670*/  LDL.64 R16, [R14+0x8] ;  /* 0x000008000e107983 */ /* 0x000f280000100a00 */
[----:B------:R-:W5:Y:S01]  /*2680*/  LDG.E R20, desc[UR6][R10.64+0x1000] ;  /* 0x001000060a147981 */ /* 0x000f62000c1e1900 */
[--C-:B--2---:R-:W-:Y:S02]  /*2690*/  HADD2.F32 R19, -RZ, R15.reuse.H0_H0 ;  /* 0x2000000fff137230 */ /* 0x104fe40000004100 */
[----:B------:R-:W-:Y:S01]  /*26a0*/  HADD2.F32 R18, -RZ, R15.H1_H1 ;  /* 0x3000000fff127230 */ /* 0x000fe20000004100 */
[----:B------:R-:W-:-:S02]  /*26b0*/  IADD3 R15, PT, PT, R13, 0x800, RZ ;  /* 0x000008000d0f7810 */ /* 0x000fc40007ffe0ff */
[----:B----4-:R-:W-:Y:S02]  /*26c0*/  FMUL.FTZ R19, R16, R19 ;  /* 0x0000001310137220 */ /* 0x010fe40000410000 */
        /* <DEDUP_REMOVED lines=9> */
[----:B------:R-:W4:Y:S04]  /*2760*/  LDL.64 R16, [R14+0x10] ;  /* 0x000010000e107983 */ /* 0x000f280000100a00 */
[----:B------:R-:W5:Y:S01]  /*2770*/  LDG.E R20, desc[UR6][R10.64+0x2000] ;  /* 0x002000060a147981 */ /* 0x000f62000c1e1900 */
[----:B------:R-:W-:-:S04]  /*2780*/  IADD3 R13, PT, PT, R13, 0xc00, RZ ;  /* 0x00000c000d0d7810 */ /* 0x000fc80007ffe0ff */
[----:B------:R-:W-:Y:S01]  /*2790*/  ISETP.GE.AND P0, PT, R13, R0, PT ;  /* 0x000000000d00720c */ /* 0x000fe20003f06270 */
[--C-:B--2---:R-:W-:Y:S02]  /*27a0*/  HADD2.F32 R19, -RZ, R15.reuse.H0_H0 ;  /* 0x2000000fff137230 */ /* 0x104fe40000004100 */
[----:B------:R-:W-:-:S03]  /*27b0*/  HADD2.F32 R18, -RZ, R15.H1_H1 ;  /* 0x3000000fff127230 */ /* 0x000fc60000004100 */
[----:B----4-:R-:W-:Y:S02]  /*27c0*/  FMUL.FTZ R19, R16, R19 ;  /* 0x0000001310137220 */ /* 0x010fe40000410000 */
[----:B------:R-:W-:Y:S02]  /*27d0*/  FMUL.FTZ R17, R17, R18 ;  /* 0x0000001211117220 */ /* 0x000fe40000410000 */
[C---:B------:R-:W-:Y:S02]  /*27e0*/  FMUL.FTZ R19, R4.reuse, R19 ;  /* 0x0000001304137220 */ /* 0x040fe40000410000 */
[----:B------:R-:W-:-:S05]  /*27f0*/  FMUL.FTZ R16, R4, R17 ;  /* 0x0000001104107220 */ /* 0x000fca0000410000 */
[----:B------:R-:W-:-:S05]  /*2800*/  F2FP.F16.F32.PACK_AB R15, R16, R19 ;  /* 0x00000013100f723e */ /* 0x000fca00000000ff */
[----:B-----5:R-:W-:-:S05]  /*2810*/  HFMA2 R15, R15, 1, 1, R20 ;  /* 0x3c003c000f0f7831 */ /* 0x020fca0000000014 */
[----:B------:R0:W-:Y:S01]  /*2820*/  STG.E desc[UR6][R10.64+0x2000], R15 ;  /* 0x0020000f0a007986 */ /* 0x0001e2000c101906 */
[----:B------:R-:W-:Y:S05]  /*2830*/  @P0 EXIT ;  /* 0x000000000000094d */ /* 0x000fea0003800000 */
[----:B------:R-:W2:Y:S04]  /*2840*/  LDG.E.CONSTANT R8, desc[UR6][R8.64+0x3000] ;  /* 0x0030000608087981 */ /* 0x000ea8000c1e9900 */
[----:B0-----:R-:W4:Y:S04]  /*2850*/  LDL.64 R14, [R14+0x18] ;  /* 0x000018000e0e7983 */ /* 0x001f280000100a00 */
[----:B------:R-:W5:Y:S01]  /*2860*/  LDG.E R17, desc[UR6][R10.64+0x3000] ;  /* 0x003000060a117981 */ /* 0x000f62000c1e1900 */
[----:B------:R-:W-:Y:S01]  /*2870*/  IADD3 R12, PT, PT, R12, 0x4, RZ ;  /* 0x000000040c0c7810 */ /* 0x000fe20007ffe0ff */
[----:B--2---:R-:W-:-:S02]  /*2880*/  HADD2.F32 R13, -RZ, R8.H0_H0 ;  /* 0x20000008ff0d7230 */ /* 0x004fc40000004100 */
[----:B------:R-:W-:Y:S01]  /*2890*/  HADD2.F32 R16, -RZ, R8.H1_H1 ;  /* 0x30000008ff107230 */ /* 0x000fe20000004100 */
[----:B------:R-:W-:Y:S02]  /*28a0*/  SHF.L.U32 R8, R12, 0xa, RZ ;  /* 0x0000000a0c087819 */ /* 0x000fe400000006ff */
[----:B----4-:R-:W-:Y:S02]  /*28b0*/  FMUL.FTZ R13, R14, R13 ;  /* 0x0000000d0e0d7220 */ /* 0x010fe40000410000 */
        /* <DEDUP_REMOVED lines=8> */
[----:B-1----:R-:W-:Y:S05]  /*2940*/  @!P0 BRA `(.L_x_46) ;  /* 0xfffffff800f48947 */ /* 0x002fea000383ffff */
[----:B------:R-:W-:Y:S05]  /*2950*/  EXIT ;  /* 0x000000000000794d */ /* 0x000fea0003800000 */
.L_x_47:
        /* <DEDUP_REMOVED lines=10> */
.L_x_172:


//--------------------- .text._Z17layer_norm_kernelILi12EEvPK6__halfS2_S2_PS0_ffiib --------------------------
	.section	.text._Z17layer_norm_kernelILi12EEvPK6__halfS2_S2_PS0_ffiib,"ax",@progbits
	.align	128
        .global         _Z17layer_norm_kernelILi12EEvPK6__halfS2_S2_PS0_ffiib
        .type           _Z17layer_norm_kernelILi12EEvPK6__halfS2_S2_PS0_ffiib,@function
        .size           _Z17layer_norm_kernelILi12EEvPK6__halfS2_S2_PS0_ffiib,(.L_x_173 - _Z17layer_norm_kernelILi12EEvPK6__halfS2_S2_PS0_ffiib)
        .other          _Z17layer_norm_kernelILi12EEvPK6__halfS2_S2_PS0_ffiib,@"STO_CUDA_ENTRY STV_DEFAULT"
_Z17layer_norm_kernelILi12EEvPK6__halfS2_S2_PS0_ffiib:
.text._Z17layer_norm_kernelILi12EEvPK6__halfS2_S2_PS0_ffiib:
[----:B------:R-:W-:Y:S01]  /*0000*/  LDC R1, c[0x0][0x37c] ;  /* 0x0000df00ff017b82 */ /* 0x000fe20000000800 */
[----:B------:R-:W0:Y:S01]  /*0010*/  S2R R10, SR_TID.X ;  /* 0x00000000000a7919 */ /* 0x000e220000002100 */
[----:B------:R-:W1:Y:S06]  /*0020*/  LDCU UR11, c[0x0][0x3ac] ;  /* 0x00007580ff0b77ac */ /* 0x000e6c0008000800 */
[----:B------:R-:W2:Y:S01]  /*0030*/  S2UR UR10, SR_CTAID.X ;  /* 0x00000000000a79c3 */ /* 0x000ea20000002500 */
[----:B------:R-:W-:Y:S01]  /*0040*/  BSSY.RECONVERGENT B0, `(.L_x_48) ;  /* 0x000009e000007945 */ /* 0x000fe20003800200 */
[----:B------:R-:W-:Y:S01]  /*0050*/  HFMA2 R5, -RZ, RZ, 0, 0 ;  /* 0x00000000ff057431 */ /* 0x000fe200000001ff */
[----:B------:R-:W3:Y:S01]  /*0060*/  LDCU.64 UR4, c[0x0][0x380] ;  /* 0x00007000ff0477ac */ /* 0x000ee20008000a00 */
[----:B------:R-:W4:Y:S01]  /*0070*/  LDCU.64 UR6, c[0x0][0x398] ;  /* 0x00007300ff0677ac */ /* 0x000f220008000a00 */
[----:B------:R-:W0:Y:S01]  /*0080*/  LDCU.64 UR12, c[0x0][0x358] ;  /* 0x00006b00ff0c77ac */ /* 0x000e220008000a00 */
[----:B-1----:R-:W-:-:S04]  /*0090*/  ULEA.HI UR8, UR11, UR11, URZ, 0x1 ;  /* 0x0000000b0b087291 */ /* 0x002fc8000f8f08ff */
[----:B------:R-:W-:Y:S02]  /*00a0*/  USHF.R.S32.HI UR9, URZ, 0x1, UR8 ;  /* 0x00000001ff097899 */ /* 0x000fe40008011408 */
[----:B--2---:R-:W-:-:S04]  /*00b0*/  UIMAD UR8, UR10, UR11, URZ ;  /* 0x0000000b0a0872a4 */ /* 0x004fc8000f8e02ff */
[----:B---3--:R-:W-:Y:S01]  /*00c0*/  UIMAD.WIDE UR4, UR8, 0x2, UR4 ;  /* 0x00000002080478a5 */ /* 0x008fe2000f8e0204 */
[C---:B0-----:R-:W-:Y:S01]  /*00d0*/  ISETP.LT.AND P0, PT, R10.reuse, UR9, PT ;  /* 0x000000090a007c0c */ /* 0x041fe2000bf01270 */
[----:B----4-:R-:W-:Y:S01]  /*00e0*/  UIMAD.WIDE UR6, UR8, 0x2, UR6 ;  /* 0x00000002080678a5 */ /* 0x010fe2000f8e0206 */
[----:B------:R-:W-:-:S11]  /*00f0*/  LOP3.LUT R4, R10, 0x1f, RZ, 0xc0, !PT ;  /* 0x0000001f0a047812 */ /* 0x000fd600078ec0ff */
[----:B------:R-:W-:Y:S05]  /*0100*/  @!P0 BRA `(.L_x_49) ;  /* 0x0000000800448947 */ /* 0x000fea0003800000 */
[----:B------:R-:W-:Y:S01]  /*0110*/  MOV R3, UR5 ;  /* 0x0000000500037c02 */ /* 0x000fe20008000f00 */
[----:B------:R-:W-:-:S04]  /*0120*/  IMAD.U32 R2, RZ, RZ, UR4 ;  /* 0x00000004ff027e24 */ /* 0x000fc8000f8e00ff */
[----:B------:R-:W-:-:S05]  /*0130*/  IMAD.WIDE.U32 R2, R10, 0x4, R2 ;  /* 0x000000040a027825 */ /* 0x000fca00078e0002 */
[----:B------:R-:W2:Y:S01]  /*0140*/  LDG.E.CONSTANT R0, desc[UR12][R2.64] ;  /* 0x0000000c02007981 */ /* 0x000ea2000c1e9900 */
[----:B------:R-:W-:-:S04]  /*0150*/  LOP3.LUT R6, R10, 0x400, RZ, 0xfc, !PT ;  /* 0x000004000a067812 */ /* 0x000fc800078efcff */
[----:B------:R-:W-:Y:S01]  /*0160*/  ISETP.GE.U32.AND P0, PT, R6, UR9, PT ;  /* 0x0000000906007c0c */ /* 0x000fe2000bf06070 */
[--C-:B--2---:R-:W-:Y:S02]  /*0170*/  HADD2.F32 R5, -RZ, R0.reuse.H0_H0 ;  /* 0x20000000ff057230 */ /* 0x104fe40000004100 */
[----:B------:R-:W-:-:S03]  /*0180*/  HADD2.F32 R0, -RZ, R0.H1_H1 ;  /* 0x30000000ff007230 */ /* 0x000fc60000004100 */
[----:B------:R-:W-:Y:S02]  /*0190*/  FMNMX.FTZ R5, R5, 65504, PT ;  /* 0x477fe00005057809 */ /* 0x000fe40003810000 */
[----:B------:R-:W-:Y:S02]  /*01a0*/  FMNMX.FTZ R11, R0, 65504, PT ;  /* 0x477fe000000b7809 */ /* 0x000fe40003810000 */
[----:B------:R-:W-:Y:S02]  /*01b0*/  FMNMX.FTZ R0, R5, -65504, !PT ;  /* 0xc77fe00005007809 */ /* 0x000fe40007810000 */
[----:B------:R-:W-:-:S03]  /*01c0*/  FMNMX.FTZ R11, R11, -65504, !PT ;  /* 0xc77fe0000b0b7809 */ /* 0x000fc60007810000 */
[----:B------:R-:W-:-:S04]  /*01d0*/  FADD.FTZ R6, RZ, R0 ;  /* 0x00000000ff067221 */ /* 0x000fc80000010000 */
[----:B------:R-:W-:Y:S01]  /*01e0*/  FADD.FTZ R5, R11, R6 ;  /* 0x000000060b057221 */ /* 0x000fe20000010000 */
[----:B------:R-:W-:Y:S06]  /*01f0*/  @P0 BRA `(.L_x_49) ;  /* 0x0000000800080947 */ /* 0x000fec0003800000 */
        /* <DEDUP_REMOVED lines=9> */
[----:B------:R-:W-:-:S04]  /*0290*/  FADD.FTZ R6, R5, R12 ;  /* 0x0000000c05067221 */ /* 0x000fc80000010000 */
        /* <DEDUP_REMOVED lines=98> */
[----:B------:R-:W-:-:S04]  /*08c0*/  LOP3.LUT R30, R10, 0x2c00, RZ, 0xfc, !PT ;  /* 0x00002c000a1e7812 */ /* 0x000fc800078efcff */
[----:B------:R-:W-:Y:S02]  /*08d0*/  ISETP.GE.U32.AND P0, PT, R30, UR9, PT ;  /* 0x000000091e007c0c */ /* 0x000fe4000bf06070 */
[----:B------:R-:W2:Y:S11]  /*08e0*/  LDG.E.CONSTANT R30, desc[UR12][R2.64+0xa000] ;  /* 0x00a0000c021e7981 */ /* 0x000eb6000c1e9900 */
[----:B------:R-:W3:Y:S02]  /*08f0*/  @!P0 LDG.E.CONSTANT R31, desc[UR12][R2.64+0xb000] ;  /* 0x00b0000c021f8981 */ /* 0x000ee4000c1e9900 */
[----:B---3--:R-:W-:-:S05]  /*0900*/  @!P0 HADD2.F32 R32, -RZ, R31.H0_H0 ;  /* 0x2000001fff208230 */ /* 0x008fca0000004100 */
[----:B------:R-:W-:-:S04]  /*0910*/  @!P0 FMNMX.FTZ R32, R32, 65504, PT ;  /* 0x477fe00020208809 */ /* 0x000fc80003810000 */
[----:B------:R-:W-:Y:S01]  /*0920*/  @!P0 FMNMX.FTZ R9, R32, -65504, !PT ;  /* 0xc77fe00020098809 */ /* 0x000fe20007810000 */
[--C-:B--2---:R-:W-:Y:S02]  /*0930*/  HADD2.F32 R32, -RZ, R30.reuse.H0_H0 ;  /* 0x2000001eff207230 */ /* 0x104fe40000004100 */
[----:B------:R-:W-:-:S03]  /*0940*/  HADD2.F32 R30, -RZ, R30.H1_H1 ;  /* 0x3000001eff1e7230 */ /* 0x000fc60000004100 */
[----:B------:R-:W-:Y:S02]  /*0950*/  FMNMX.FTZ R32, R32, 65504, PT ;  /* 0x477fe00020207809 */ /* 0x000fe40003810000 */
[----:B------:R-:W-:Y:S02]  /*0960*/  FMNMX.FTZ R33, R30, 65504, PT ;  /* 0x477fe0001e217809 */ /* 0x000fe40003810000 */
[----:B------:R-:W-:Y:S01]  /*0970*/  FMNMX.FTZ R30, R32, -65504, !PT ;  /* 0xc77fe000201e7809 */ /* 0x000fe20007810000 */
[----:B------:R-:W-:Y:S01]  /*0980*/  @!P0 HADD2.F32 R32, -RZ, R31.H1_H1 ;  /* 0x3000001fff208230 */ /* 0x000fe20000004100 */
[----:B------:R-:W-:-:S03]  /*0990*/  FMNMX.FTZ R31, R33, -65504, !PT ;  /* 0xc77fe000211f7809 */ /* 0x000fc60007810000 */
[----:B------:R-:W-:Y:S01]  /*09a0*/  FADD.FTZ R2, R5, R30 ;  /* 0x0000001e05027221 */ /* 0x000fe20000010000 */
[----:B------:R-:W-:-:S03]  /*09b0*/  @!P0 FMNMX.FTZ R32, R32, 65504, PT ;  /* 0x477fe00020208809 */ /* 0x000fc60003810000 */
[----:B------:R-:W-:Y:S01]  /*09c0*/  FADD.FTZ R5, R31, R2 ;  /* 0x000000021f057221 */ /* 0x000fe20000010000 */
[----:B------:R-:W-:-:S03]  /*09d0*/  @!P0 FMNMX.FTZ R7, R32, -65504, !PT ;  /* 0xc77fe00020078809 */ /* 0x000fc60007810000 */
[--C-:B------:R-:W-:Y:S01]  /*09e0*/  @!P0 FADD.FTZ R2, R5, R9.reuse ;  /* 0x0000000905028221 */ /* 0x100fe20000010000 */
[----:B------:R-:W-:Y:S01]  /*09f0*/  @!P0 IMAD.MOV.U32 R8, RZ, RZ, R9 ;  /* 0x000000ffff088224 */ /* 0x000fe200078e0009 */
[----:B------:R-:W-:Y:S02]  /*0a00*/  @!P0 MOV R6, R7 ;  /* 0x0000000700068202 */ /* 0x000fe40000000f00 */
[----:B------:R-:W-:-:S07]  /*0a10*/  @!P0 FADD.FTZ R5, R7, R2 ;  /* 0x0000000207058221 */ /* 0x000fce0000010000 */
.L_x_49:
[----:B------:R-:W-:Y:S05]  /*0a20*/  BSYNC.RECONVERGENT B0 ;  /* 0x0000000000007941 */ /* 0x000fea0003800200 */
.L_x_48:
[----:B------:R-:W0:Y:S01]  /*0a30*/  SHFL.BFLY PT, R2, R5, 0x10, 0x1f ;  /* 0x0e001f0005027f89 */ /* 0x000e2200000e0000 */
[----:B------:R-:W1:Y:S01]  /*0a40*/  S2UR UR5, SR_CgaCtaId ;  /* 0x00000000000579c3 */ /* 0x000e620000008800 */
[----:B------:R-:W-:Y:S01]  /*0a50*/  ISETP.NE.AND P0, PT, R4, RZ, PT ;  /* 0x000000ff0400720c */ /* 0x000fe20003f05270 */
[----:B------:R-:W-:Y:S01]  /*0a60*/  UMOV UR4, 0x400 ;  /* 0x0000040000047882 */ /* 0x000fe20000000000 */
[----:B------:R-:W-:Y:S01]  /*0a70*/  BSSY.RECONVERGENT B0, `(.L_x_50) ;  /* 0x0000068000007945 */ /* 0x000fe20003800200 */
[----:B0-----:R-:W-:Y:S01]  /*0a80*/  FADD.FTZ R2, R2, R5 ;  /* 0x0000000502027221 */ /* 0x001fe20000010000 */
[----:B-1----:R-:W-:-:S04]  /*0a90*/  ULEA UR4, UR5, UR4, 0x18 ;  /* 0x0000000405047291 */ /* 0x002fc8000f8ec0ff */
[----:B------:R-:W0:Y:S02]  /*0aa0*/  SHFL.BFLY PT, R3, R2, 0x8, 0x1f ;  /* 0x0d001f0002037f89 */ /* 0x000e2400000e0000 */
[----:B------:R-:W-:Y:S01]  /*0ab0*/  LEA R4, R4, UR4, 0x2 ;  /* 0x0000000404047c11 */ /* 0x000fe2000f8e10ff */
[----:B0-----:R-:W-:Y:S02]  /*0ac0*/  FADD.FTZ R3, R2, R3 ;  /* 0x0000000302037221 */ /* 0x001fe40000010000 */
[----:B------:R-:W-:-:S03]  /*0ad0*/  @!P0 SHF.R.U32.HI R2, RZ, 0x3, R10 ;  /* 0x00000003ff028819 */ /* 0x000fc6000001160a */
[----:B------:R-:W0:Y:S01]  /*0ae0*/  SHFL.BFLY PT, R32, R3, 0x4, 0x1f ;  /* 0x0c801f0003207f89 */ /* 0x000e2200000e0000 */
[----:B------:R-:W-:Y:S01]  /*0af0*/  @!P0 LOP3.LUT R2, R2, 0x7c, RZ, 0xc0, !PT ;  /* 0x0000007c02028812 */ /* 0x000fe200078ec0ff */
[----:B0-----:R-:W-:-:S05]  /*0b00*/  FADD.FTZ R32, R3, R32 ;  /* 0x0000002003207221 */ /* 0x001fca0000010000 */
[----:B------:R-:W0:Y:S02]  /*0b10*/  SHFL.BFLY PT, R33, R32, 0x2, 0x1f ;  /* 0x0c401f0020217f89 */ /* 0x000e2400000e0000 */
[----:B0-----:R-:W-:-:S05]  /*0b20*/  FADD.FTZ R33, R32, R33 ;  /* 0x0000002120217221 */ /* 0x001fca0000010000 */
[----:B------:R-:W0:Y:S02]  /*0b30*/  SHFL.BFLY PT, R34, R33, 0x1, 0x1f ;  /* 0x0c201f0021227f89 */ /* 0x000e2400000e0000 */
[----:B0-----:R-:W-:-:S05]  /*0b40*/  FADD.FTZ R37, R33, R34 ;  /* 0x0000002221257221 */ /* 0x001fca0000010000 */
[----:B------:R-:W-:Y:S01]  /*0b50*/  @!P0 STS [R2+UR4], R37 ;  /* 0x0000002502008988 */ /* 0x000fe20008000804 */
[----:B------:R-:W-:Y:S06]  /*0b60*/  BAR.SYNC.DEFER_BLOCKING 0x0 ;  /* 0x0000000000007b1d */ /* 0x000fec0000010000 */
[----:B------:R-:W0:Y:S04]  /*0b70*/  LDS R3, [R4] ;  /* 0x0000000004037984 */ /* 0x000e280000000800 */
[----:B0-----:R-:W0:Y:S02]  /*0b80*/  SHFL.BFLY PT, R32, R3, 0x10, 0x1f ;  /* 0x0e001f0003207f89 */ /* 0x001e2400000e0000 */
[----:B0-----:R-:W-:Y:S01]  /*0b90*/  FADD.FTZ R33, R3, R32 ;  /* 0x0000002003217221 */ /* 0x001fe20000010000 */
[----:B------:R-:W-:-:S04]  /*0ba0*/  IMAD.MOV.U32 R3, RZ, RZ, RZ ;  /* 0x000000ffff037224 */ /* 0x000fc800078e00ff */
[----:B------:R-:W0:Y:S02]  /*0bb0*/  SHFL.BFLY PT, R32, R33, 0x8, 0x1f ;  /* 0x0d001f0021207f89 */ /* 0x000e2400000e0000 */
[----:B0-----:R-:W-:-:S05]  /*0bc0*/  FADD.FTZ R34, R33, R32 ;  /* 0x0000002021227221 */ /* 0x001fca0000010000 */
[----:B------:R-:W0:Y:S02]  /*0bd0*/  SHFL.BFLY PT, R5, R34, 0x4, 0x1f ;  /* 0x0c801f0022057f89 */ /* 0x000e2400000e0000 */
[----:B0-----:R-:W-:-:S05]  /*0be0*/  FADD.FTZ R35, R34, R5 ;  /* 0x0000000522237221 */ /* 0x001fca0000010000 */
[----:B------:R-:W0:Y:S02]  /*0bf0*/  SHFL.BFLY PT, R32, R35, 0x2, 0x1f ;  /* 0x0c401f0023207f89 */ /* 0x000e2400000e0000 */
[----:B0-----:R-:W-:Y:S01]  /*0c00*/  FADD.FTZ R2, R35, R32 ;  /* 0x0000002023027221 */ /* 0x001fe20000010000 */
[----:B------:R-:W-:-:S04]  /*0c10*/  IADD3 R32, PT, PT, -R10, UR9, RZ ;  /* 0x000000090a207c10 */ /* 0x000fc8000fffe1ff */
[----:B------:R-:W0:Y:S01]  /*0c20*/  SHFL.BFLY PT, R5, R2, 0x1, 0x1f ;  /* 0x0c201f0002057f89 */ /* 0x000e2200000e0000 */
[----:B------:R-:W-:Y:S02]  /*0c30*/  ISETP.GE.AND P1, PT, R32, 0x1, PT ;  /* 0x000000012000780c */ /* 0x000fe40003f26270 */
[----:B------:R-:W-:Y:S01]  /*0c40*/  VIMNMX R32, PT, PT, RZ, R32, !PT ;  /* 0x00000020ff207248 */ /* 0x000fe20007fe0100 */
[----:B0-----:R-:W-:-:S10]  /*0c50*/  FADD.FTZ R5, R2, R5 ;  /* 0x0000000502057221 */ /* 0x001fd40000010000 */
[----:B------:R-:W-:Y:S05]  /*0c60*/  @!P1 BRA `(.L_x_51) ;  /* 0x0000000400209947 */ /* 0x000fea0003800000 */
[----:B------:R-:W0:Y:S01]  /*0c70*/  LDC R2, c[0x0][0x3a4] ;  /* 0x0000e900ff027b82 */ /* 0x000e220000000800 */
[----:B------:R-:W-:-:S04]  /*0c80*/  IADD3 R32, PT, PT, R32, 0x3ff, RZ ;  /* 0x000003ff20207810 */ /* 0x000fc80007ffe0ff */
[----:B------:R-:W-:-:S04]  /*0c90*/  SHF.R.U32.HI R32, RZ, 0xa, R32 ;  /* 0x0000000aff207819 */ /* 0x000fc80000011620 */
[----:B------:R-:W-:Y:S01]  /*0ca0*/  ISETP.NE.AND P1, PT, R32, 0x1, PT ;  /* 0x000000012000780c */ /* 0x000fe20003f25270 */
[CC--:B0-----:R-:W-:Y:S01]  /*0cb0*/  FFMA.FTZ R0, -R5.reuse, R2.reuse, R0 ;  /* 0x0000000205007223 */ /* 0x0c1fe20000010100 */
[----:B------:R-:W-:-:S03]  /*0cc0*/  FFMA.FTZ R11, -R5, R2, R11 ;  /* 0x00000002050b7223 */ /* 0x000fc6000001010b */
[----:B------:R-:W-:-:S04]  /*0cd0*/  FFMA.FTZ R34, R0, R0, RZ ;  /* 0x0000000000227223 */ /* 0x000fc800000100ff */
[----:B------:R-:W-:-:S04]  /*0ce0*/  FFMA.FTZ R3, R11, R11, R34 ;  /* 0x0000000b0b037223 */ /* 0x000fc80000010022 */
[----:B------:R-:W-:Y:S05]  /*0cf0*/  @!P1 BRA `(.L_x_51) ;  /* 0x0000000000fc9947 */ /* 0x000fea0003800000 */
[----:B------:R-:W-:Y:S01]  /*0d00*/  ISETP.NE.AND P1, PT, R32, 0x2, PT ;  /* 0x000000022000780c */ /* 0x000fe20003f25270 */
[CC--:B------:R-:W-:Y:S01]  /*0d10*/  FFMA.FTZ R12, -R5.reuse, R2.reuse, R12 ;  /* 0x00000002050c7223 */ /* 0x0c0fe2000001010c */
[----:B------:R-:W-:-:S03]  /*0d20*/  FFMA.FTZ R13, -R5, R2, R13 ;  /* 0x00000002050d7223 */ /* 0x000fc6000001010d */
[----:B------:R-:W-:-:S04]  /*0d30*/  FFMA.FTZ R34, R12, R12, R3 ;  /* 0x0000000c0c227223 */ /* 0x000fc80000010003 */
        /* <DEDUP_REMOVED lines=55> */
[CC--:B------:R-:W-:Y:S01]  /*10b0*/  @P1 FFMA.FTZ R8, -R5.reuse, R2.reuse, R9 ;  /* 0x0000000205081223 */ /* 0x0c0fe20000010109 */
[----:B------:R-:W-:-:S03]  /*10c0*/  @P1 FFMA.FTZ R6, -R5, R2, R7 ;  /* 0x0000000205061223 */ /* 0x000fc60000010107 */
[----:B------:R-:W-:-:S04]  /*10d0*/  @P1 FFMA.FTZ R5, R8, R8, R3 ;  /* 0x0000000808051223 */ /* 0x000fc80000010003 */
[----:B------:R-:W-:-:S07]  /*10e0*/  @P1 FFMA.FTZ R3, R6, R6, R5 ;  /* 0x0000000606031223 */ /* 0x000fce0000010005 */
.L_x_51:
[----:B------:R-:W-:Y:S05]  /*10f0*/  BSYNC.RECONVERGENT B0 ;  /* 0x0000000000007941 */ /* 0x000fea0003800200 */
.L_x_50:
[----:B------:R-:W0:Y:S01]  /*1100*/  SHFL.BFLY PT, R2, R3, 0x10, 0x1f ;  /* 0x0e001f0003027f89 */ /* 0x000e2200000e0000 */
[----:B------:R-:W-:-:S04]  /*1110*/  @!P0 SHF.R.U32.HI R9, RZ, 0x3, R10 ;  /* 0x00000003ff098819 */ /* 0x000fc8000001160a */
        /* <DEDUP_REMOVED lines=19> */
[----:B0-----:R-:W-:-:S05]  /*1250*/  FADD.FTZ R9, R5, R2 ;  /* 0x0000000205097221 */ /* 0x001fca0000010000 */
[----:B------:R-:W0:Y:S02]  /*1260*/  SHFL.BFLY PT, R2, R9, 0x4, 0x1f ;  /* 0x0c801f0009027f89 */ /* 0x000e2400000e0000 */
[----:B0-----:R-:W-:-:S05]  /*1270*/  FADD.FTZ R32, R9, R2 ;  /* 0x0000000209207221 */ /* 0x001fca0000010000 */
[----:B------:R-:W0:Y:S02]  /*1280*/  SHFL.BFLY PT, R3, R32, 0x2, 0x1f ;  /* 0x0c401f0020037f89 */ /* 0x000e2400000e0000 */
[----:B0-----:R-:W-:Y:S02]  /*1290*/  FADD.FTZ R33, R32, R3 ;  /* 0x0000000320217221 */ /* 0x001fe40000010000 */
[----:B------:R-:W0:Y:S03]  /*12a0*/  LDC.64 R2, c[0x0][0x3a0] ;  /* 0x0000e800ff027b82 */ /* 0x000e260000000a00 */
        /* <DEDUP_REMOVED lines=11> */
[----:B------:R-:W-:Y:S01]  /*1360*/  IMAD.MOV.U32 R9, RZ, RZ, RZ ;  /* 0x000000ffff097224 */ /* 0x000fe200078e00ff */
[----:B------:R-:W-:-:S07]  /*1370*/  MOV R35, R10 ;  /* 0x0000000a00237202 */ /* 0x000fce0000000f00 */
.L_x_54:
[----:B-1----:R-:W1:Y:S08]  /*1380*/  LDC.64 R32, c[0x0][0x388] ;  /* 0x0000e200ff207b82 */ /* 0x002e700000000a00 */
[----:B------:R-:W2:Y:S01]  /*1390*/  LDC.64 R4, c[0x0][0x390] ;  /* 0x0000e400ff047b82 */ /* 0x000ea20000000a00 */
[----:B-1----:R-:W-:-:S05]  /*13a0*/  IMAD.WIDE.U32 R32, R35, 0x4, R32 ;  /* 0x0000000423207825 */ /* 0x002fca00078e0020 */
[----:B0-----:R-:W3:Y:S01]  /*13b0*/  LDG.E.CONSTANT R2, desc[UR12][R32.64] ;  /* 0x0000000c20027981 */ /* 0x001ee2000c1e9900 */
[----:B--2---:R-:W-:-:S05]  /*13c0*/  IMAD.WIDE.U32 R4, R35, 0x4, R4 ;  /* 0x0000000423047825 */ /* 0x004fca00078e0004 */
[----:B------:R-:W2:Y:S01]  /*13d0*/  LDG.E.CONSTANT R39, desc[UR12][R4.64] ;  /* 0x0000000c04277981 */ /* 0x000ea2000c1e9900 */
[----:B------:R-:W-:-:S05]  /*13e0*/  IMAD.SHL.U32 R34, R9, 0x8, RZ ;  /* 0x0000000809227824 */ /* 0x000fca00078e00ff */
[C---:B------:R-:W-:Y:S02]  /*13f0*/  ISETP.EQ.AND P0, PT, R34.reuse, RZ, PT ;  /* 0x000000ff2200720c */ /* 0x040fe40003f02270 */
[C---:B------:R-:W-:Y:S02]  /*1400*/  ISETP.EQ.AND P1, PT, R34.reuse, 0x10, PT ;  /* 0x000000102200780c */ /* 0x040fe40003f22270 */
[C---:B------:R-:W-:Y:S02]  /*1410*/  ISETP.EQ.AND P2, PT, R34.reuse, 0x20, PT ;  /* 0x000000202200780c */ /* 0x040fe40003f42270 */
[C---:B------:R-:W-:Y:S02]  /*1420*/  ISETP.EQ.AND P3, PT, R34.reuse, 0x30, PT ;  /* 0x000000302200780c */ /* 0x040fe40003f62270 */
[C---:B------:R-:W-:Y:S02]  /*1430*/  ISETP.EQ.AND P4, PT, R34.reuse, 0x40, PT ;  /* 0x000000402200780c */ /* 0x040fe40003f82270 */
[----:B------:R-:W-:-:S03]  /*1440*/  ISETP.EQ.AND P6, PT, R34, 0x50, PT ;  /* 0x000000502200780c */ /* 0x000fc60003fc2270 */
[----:B------:R-:W-:Y:S02]  /*1450*/  @P0 MOV R3, R0 ;  /* 0x0000000000030202 */ /* 0x000fe40000000f00 */
[----:B------:R-:W-:Y:S01]  /*1460*/  @P0 MOV R36, R11 ;  /* 0x0000000b00240202 */ /* 0x000fe20000000f00 */
[----:B------:R-:W-:Y:S01]  /*1470*/  @P1 IMAD.MOV.U32 R3, RZ, RZ, R14 ;  /* 0x000000ffff031224 */ /* 0x000fe200078e000e */
[----:B------:R-:W-:Y:S01]  /*1480*/  @P1 MOV R36, R15 ;  /* 0x0000000f00241202 */ /* 0x000fe20000000f00 */
[----:B------:R-:W-:Y:S01]  /*1490*/  @P2 IMAD.MOV.U32 R36, RZ, RZ, R19 ;  /* 0x000000ffff242224 */ /* 0x000fe200078e0013 */
[----:B------:R-:W-:Y:S02]  /*14a0*/  @P2 MOV R3, R18 ;  /* 0x0000001200032202 */ /* 0x000fe40000000f00 */
[----:B------:R-:W-:Y:S01]  /*14b0*/  @P3 MOV R3, R22 ;  /* 0x0000001600033202 */ /* 0x000fe20000000f00 */
[----:B------:R-:W-:Y:S01]  /*14c0*/  @P4 IMAD.MOV.U32 R3, RZ, RZ, R26 ;  /* 0x000000ffff034224 */ /* 0x000fe200078e001a */
[----:B------:R-:W-:-:S02]  /*14d0*/  @P3 MOV R36, R23 ;  /* 0x0000001700243202 */ /* 0x000fc40000000f00 */
[----:B------:R-:W-:Y:S01]  /*14e0*/  @P4 MOV R36, R27 ;  /* 0x0000001b00244202 */ /* 0x000fe20000000f00 */
[----:B------:R-:W-:Y:S01]  /*14f0*/  @P6 IMAD.MOV.U32 R36, RZ, RZ, R31 ;  /* 0x000000ffff246224 */ /* 0x000fe200078e001f */
[----:B------:R-:W-:Y:S01]  /*1500*/  @P6 MOV R3, R30 ;  /* 0x0000001e00036202 */ /* 0x000fe20000000f00 */
[--C-:B---3--:R-:W-:Y:S02]  /*1510*/  HADD2.F32 R37, -RZ, R2.reuse.H1_H1 ;  /* 0x30000002ff257230 */ /* 0x108fe40000004100 */
[----:B------:R-:W-:-:S03]  /*1520*/  HADD2.F32 R38, -RZ, R2.H0_H0 ;  /* 0x20000002ff267230 */ /* 0x000fc60000004100 */
[----:B------:R-:W-:Y:S01]  /*1530*/  FMUL.FTZ R2, R37, R36 ;  /* 0x0000002425027220 */ /* 0x000fe20000410000 */
[----:B------:R-:W-:Y:S01]  /*1540*/  IADD3 R36, PT, PT, R35, 0x400, RZ ;  /* 0x0000040023247810 */ /* 0x000fe20007ffe0ff */
[----:B------:R-:W-:Y:S02]  /*1550*/  FMUL.FTZ R38, R38, R3 ;  /* 0x0000000326267220 */ /* 0x000fe40000410000 */
[C---:B0-----:R-:W-:Y:S01]  /*1560*/  FMUL.FTZ R3, R7.reuse, R2 ;  /* 0x0000000207037220 */ /* 0x041fe20000410000 */
[----:B------:R-:W-:Y:S02]  /*1570*/  HFMA2 R2, -RZ, RZ, 0, 2.384185791015625e-07 ;  /* 0x00000004ff027431 */ /* 0x000fe400000001ff */
[----:B------:R-:W-:Y:S01]  /*1580*/  FMUL.FTZ R38, R7, R38 ;  /* 0x0000002607267220 */ /* 0x000fe20000410000 */
[----:B------:R-:W-:-:S04]  /*1590*/  ISETP.GE.AND P5, PT, R36, UR9, PT ;  /* 0x0000000924007c0c */ /* 0x000fc8000bfa6270 */
[----:B------:R-:W-:Y:S01]  /*15a0*/  F2FP.F16.F32.PACK_AB R38, R3, R38 ;  /* 0x000000260326723e */ /* 0x000fe200000000ff */
[----:B------:R-:W-:-:S04]  /*15b0*/  IMAD.WIDE.U32 R2, R35, R2, UR6 ;  /* 0x0000000623027e25 */ /* 0x000fc8000f8e0002 */
[----:B--2---:R-:W-:-:S05]  /*15c0*/  HADD2 R39, R38, R39 ;  /* 0x0000002726277230 */ /* 0x004fca0000000000 */
[----:B------:R0:W-:Y:S01]  /*15d0*/  STG.E desc[UR12][R2.64], R39 ;  /* 0x0000002702007986 */ /* 0x0001e2000c10190c */
[----:B------:R-:W-:Y:S05]  /*15e0*/  @P5 EXIT ;  /* 0x000000000000594d */ /* 0x000fea0003800000 */
[----:B------:R-:W2:Y:S04]  /*15f0*/  LDG.E.CONSTANT R36, desc[UR12][R32.64+0x1000] ;  /* 0x0010000c20247981 */ /* 0x000ea8000c1e9900 */
[----:B------:R-:W3:Y:S01]  /*1600*/  LDG.E.CONSTANT R41, desc[UR12][R4.64+0x1000] ;  /* 0x0010000c04297981 */ /* 0x000ee2000c1e9900 */
        /* <DEDUP_REMOVED lines=9> */
[----:B------:R-:W-:Y:S02]  /*16a0*/  @P4 MOV R37, R28 ;  /* 0x0000001c00254202 */ /* 0x000fe40000000f00 */
[----:B------:R-:W-:Y:S02]  /*16b0*/  @P6 MOV R37, R8 ;  /* 0x0000000800256202 */ /* 0x000fe40000000f00 */
[----:B------:R-:W-:Y:S01]  /*16c0*/  @P6 MOV R38, R6 ;  /* 0x0000000600266202 */ /* 0x000fe20000000f00 */
[--C-:B--2---:R-:W-:Y:S02]  /*16d0*/  HADD2.F32 R40, -RZ, R36.reuse.H0_H0 ;  /* 0x20000024ff287230 */ /* 0x104fe40000004100 */
[----:B0-----:R-:W-:-:S03]  /*16e0*/  HADD2.F32 R39, -RZ, R36.H1_H1 ;  /* 0x30000024ff277230 */ /* 0x001fc60000004100 */
[----:B------:R-:W-:Y:S02]  /*16f0*/  FMUL.FTZ R40, R40, R37 ;  /* 0x0000002528287220 */ /* 0x000fe40000410000 */
[----:B------:R-:W-:Y:S02]  /*1700*/  FMUL.FTZ R36, R39, R38 ;  /* 0x0000002627247220 */ /* 0x000fe40000410000 */
[C---:B------:R-:W-:Y:S02]  /*1710*/  FMUL.FTZ R40, R7.reuse, R40 ;  /* 0x0000002807287220 */ /* 0x040fe40000410000 */
[----:B------:R-:W-:Y:S01]  /*1720*/  FMUL.FTZ R37, R7, R36 ;  /* 0x0000002407257220 */ /* 0x000fe20000410000 */
[----:B------:R-:W-:-:S04]  /*1730*/  VIADD R36, R35, 0x800 ;  /* 0x0000080023247836 */ /* 0x000fc80000000000 */
[----:B------:R-:W-:Y:S02]  /*1740*/  F2FP.F16.F32.PACK_AB R37, R37, R40 ;  /* 0x000000282525723e */ /* 0x000fe400000000ff */
[----:B------:R-:W-:-:S03]  /*1750*/  ISETP.GE.AND P5, PT, R36, UR9, PT ;  /* 0x0000000924007c0c */ /* 0x000fc6000bfa6270 */
[----:B---3--:R-:W-:-:S05]  /*1760*/  HFMA2 R41, R37, 1, 1, R41 ;  /* 0x3c003c0025297831 */ /* 0x008fca0000000029 */
[----:B------:R0:W-:Y:S05]  /*1770*/  STG.E desc[UR12][R2.64+0x1000], R41 ;  /* 0x0010002902007986 */ /* 0x0001ea000c10190c */
[----:B------:R-:W-:Y:S05]  /*1780*/  @P5 EXIT ;  /* 0x000000000000594d */ /* 0x000fea0003800000 */
[----:B------:R-:W2:Y:S04]  /*1790*/  LDG.E.CONSTANT R36, desc[UR12][R32.64+0x2000] ;  /* 0x0020000c20247981 */ /* 0x000ea8000c1e9900 */
[----:B------:R-:W3:Y:S01]  /*17a0*/  LDG.E.CONSTANT R38, desc[UR12][R4.64+0x2000] ;  /* 0x0020000c04267981 */ /* 0x000ee2000c1e9900 */
[----:B------:R-:W-:Y:S02]  /*17b0*/  ISETP.EQ.AND P6, PT, R34, -0x10, PT ;  /* 0xfffffff02200780c */ /* 0x000fe40003fc2270 */
[----:B------:R-:W-:-:S04]  /*17c0*/  IADD3 R35, PT, PT, R35, 0xc00, RZ ;  /* 0x00000c0023237810 */ /* 0x000fc80007ffe0ff */
[----:B------:R-:W-:-:S07]  /*17d0*/  ISETP.GE.AND P5, PT, R35, UR9, PT ;  /* 0x0000000923007c0c */ /* 0x000fce000bfa6270 */
[----:B------:R-:W-:Y:S01]  /*17e0*/  @P6 MOV R34, R0 ;  /* 0x0000000000226202 */ /* 0x000fe20000000f00 */
[----:B------:R-:W-:Y:S01]  /*17f0*/  @P0 IMAD.MOV.U32 R34, RZ, RZ, R14 ;  /* 0x000000ffff220224 */ /* 0x000fe200078e000e */
[----:B------:R-:W-:Y:S02]  /*1800*/  @P6 MOV R37, R11 ;  /* 0x0000000b00256202 */ /* 0x000fe40000000f00 */
        /* <DEDUP_REMOVED lines=18> */
[----:B------:R-:W-:Y:S05]  /*1930*/  @P5 EXIT ;  /* 0x000000000000594d */ /* 0x000fea0003800000 */
[----:B------:R-:W2:Y:S04]  /*1940*/  LDG.E.CONSTANT R32, desc[UR12][R32.64+0x3000] ;  /* 0x0030000c20207981 */ /* 0x000ea8000c1e9900 */
[----:B------:R2:W3:Y:S01]  /*1950*/  LDG.E.CONSTANT R36, desc[UR12][R4.64+0x3000] ;  /* 0x0030000c04247981 */ /* 0x0004e2000c1e9900 */
[----:B-1----:R-:W-:Y:S01]  /*1960*/  @P6 IMAD.MOV.U32 R35, RZ, RZ, R13 ;  /* 0x000000ffff236224 */ /* 0x002fe200078e000d */
[----:B------:R-:W-:Y:S02]  /*1970*/  @P6 MOV R34, R12 ;  /* 0x0000000c00226202 */ /* 0x000fe40000000f00 */
[----:B------:R-:W-:Y:S02]  /*1980*/  @P0 MOV R35, R17 ;  /* 0x0000001100230202 */ /* 0x000fe40000000f00 */
[----:B------:R-:W-:Y:S01]  /*1990*/  @P0 MOV R34, R16 ;  /* 0x0000001000220202 */ /* 0x000fe20000000f00 */
[----:B------:R-:W-:Y:S01]  /*19a0*/  @P1 IMAD.MOV.U32 R34, RZ, RZ, R20 ;  /* 0x000000ffff221224 */ /* 0x000fe200078e0014 */
[----:B------:R-:W-:Y:S01]  /*19b0*/  @P1 MOV R35, R21 ;  /* 0x0000001500231202 */ /* 0x000fe20000000f00 */
[----:B------:R-:W-:Y:S01]  /*19c0*/  @P2 IMAD.MOV.U32 R35, RZ, RZ, R25 ;  /* 0x000000ffff232224 */ /* 0x000fe200078e0019 */
[----:B------:R-:W-:-:S02]  /*19d0*/  @P2 MOV R34, R24 ;  /* 0x0000001800222202 */ /* 0x000fc40000000f00 */
[----:B------:R-:W-:Y:S02]  /*19e0*/  @P3 MOV R35, R29 ;  /* 0x0000001d00233202 */ /* 0x000fe40000000f00 */
[----:B------:R-:W-:Y:S01]  /*19f0*/  @P3 MOV R34, R28 ;  /* 0x0000001c00223202 */ /* 0x000fe20000000f00 */
[----:B------:R-:W-:Y:S01]  /*1a00*/  @P4 IMAD.MOV.U32 R34, RZ, RZ, R8 ;  /* 0x000000ffff224224 */ /* 0x000fe200078e0008 */
[----:B------:R-:W-:Y:S02]  /*1a10*/  @P4 MOV R35, R6 ;  /* 0x0000000600234202 */ /* 0x000fe40000000f00 */
[----:B------:R-:W-:-:S04]  /*1a20*/  IADD3 R9, PT, PT, R9, 0x4, RZ ;  /* 0x0000000409097810 */ /* 0x000fc80007ffe0ff */
        /* <DEDUP_REMOVED lines=11> */
[----:B------:R-:W-:-:S05]  /*1ae0*/  IMAD.SHL.U32 R35, R9, 0x400, RZ ;  /* 0x0000040009237824 */ /* 0x000fca00078e00ff */
[----:B------:R-:W-:-:S04]  /*1af0*/  LOP3.LUT R35, R10, R35, RZ, 0xfc, !PT ;  /* 0x000000230a237212 */ /* 0x000fc800078efcff */
[----:B------:R-:W-:-:S13]  /*1b00*/  ISETP.GE.AND P0, PT, R35, UR9, PT ;  /* 0x0000000923007c0c */ /* 0x000fda000bf06270 */
[----:B------:R-:W-:Y:S05]  /*1b10*/  @!P0 BRA `(.L_x_54) ;  /* 0xfffffff800188947 */ /* 0x000fea000383ffff */
[----:B------:R-:W-:Y:S05]  /*1b20*/  EXIT ;  /* 0x000000000000794d */ /* 0x000fea0003800000 */
.L_x_53:
[----:B------:R-:W-:-:S13]  /*1b30*/  ISETP.GE.AND P0, PT, R10, UR9, PT ;  /* 0x000000090a007c0c */ /* 0x000fda000bf06270 */
[----:B------:R-:W-:Y:S05]  /*1b40*/  @P0 EXIT ;  /* 0x000000000000094d */ /* 0x000fea0003800000 */
[----:B------:R-:W-:Y:S02]  /*1b50*/  MOV R9, RZ ;  /* 0x000000ff00097202 */ /* 0x000fe40000000f00 */
[----:B------:R-:W-:-:S07]  /*1b60*/  MOV R33, R10 ;  /* 0x0000000a00217202 */ /* 0x000fce0000000f00 */
.L_x_55:
[----:B0-----:R-:W1:Y:S02]  /*1b70*/  LDC.64 R4, c[0x0][0x388] ;  /* 0x0000e200ff047b82 */ /* 0x001e640000000a00 */
[----:B-1----:R-:W-:-:S05]  /*1b80*/  IMAD.WIDE.U32 R4, R33, 0x4, R4 ;  /* 0x0000000421047825 */ /* 0x002fca00078e0004 */
        /* <DEDUP_REMOVED lines=9> */
[----:B------:R-:W-:Y:S01]  /*1c20*/  @P1 IMAD.MOV.U32 R3, RZ, RZ, R14 ;  /* 0x000000ffff031224 */ /* 0x000fe200078e000e */
        /* <DEDUP_REMOVED lines=9> */
[----:B------:R-:W-:Y:S02]  /*1cc0*/  @P6 IMAD.MOV.U32 R34, RZ, RZ, R31 ;  /* 0x000000ffff226224 */ /* 0x000fe400078e001f */
[--C-:B--2---:R-:W-:Y:S02]  /*1cd0*/  HADD2.F32 R36, -RZ, R2.reuse.H0_H0 ;  /* 0x20000002ff247230 */ /* 0x104fe40000004100 */
[----:B------:R-:W-:-:S03]  /*1ce0*/  HADD2.F32 R35, -RZ, R2.H1_H1 ;  /* 0x30000002ff237230 */ /* 0x000fc60000004100 */
[----:B------:R-:W-:Y:S01]  /*1cf0*/  FMUL.FTZ R36, R36, R3 ;  /* 0x0000000324247220 */ /* 0x000fe20000410000 */
[----:B------:R-:W-:Y:S01]  /*1d00*/  IADD3 R3, PT, PT, R33, 0x400, RZ ;  /* 0x0000040021037810 */ /* 0x000fe20007ffe0ff */
[----:B------:R-:W-:Y:S01]  /*1d10*/  FMUL.FTZ R2, R35, R34 ;  /* 0x0000002223027220 */ /* 0x000fe20000410000 */
[----:B------:R-:W-:Y:S02]  /*1d20*/  HFMA2 R34, -RZ, RZ, 0, 2.384185791015625e-07 ;  /* 0x00000004ff227431 */ /* 0x000fe400000001ff */
[----:B0-----:R-:W-:Y:S01]  /*1d30*/  FMUL.FTZ R36, R7, R36 ;  /* 0x0000002407247220 */ /* 0x001fe20000410000 */
[----:B------:R-:W-:Y:S01]  /*1d40*/  ISETP.GE.AND P5, PT, R3, UR9, PT ;  /* 0x0000000903007c0c */ /* 0x000fe2000bfa6270 */
[----:B------:R-:W-:-:S05]  /*1d50*/  FMUL.FTZ R35, R7, R2 ;  /* 0x0000000207237220 */ /* 0x000fca0000410000 */
[----:B------:R-:W-:Y:S01]  /*1d60*/  F2FP.F16.F32.PACK_AB R35, R35, R36 ;  /* 0x000000242323723e */ /* 0x000fe200000000ff */
[----:B------:R-:W-:-:S05]  /*1d70*/  IMAD.WIDE.U32 R2, R33, R34, UR6 ;  /* 0x0000000621027e25 */ /* 0x000fca000f8e0022 */
[----:B------:R0:W-:Y:S01]  /*1d80*/  STG.E desc[UR12][R2.64], R35 ;  /* 0x0000002302007986 */ /* 0x0001e2000c10190c */
[----:B------:R-:W-:Y:S05]  /*1d90*/  @P5 EXIT ;  /* 0x000000000000594d */ /* 0x000fea0003800000 */
[----:B------:R-:W2:Y:S01]  /*1da0*/  LDG.E.CONSTANT R34, desc[UR12][R4.64+0x1000] ;  /* 0x0010000c04227981 */ /* 0x000ea2000c1e9900 */
[----:B------:R-:W-:Y:S01]  /*1db0*/  @P0 MOV R36, R13 ;  /* 0x0000000d00240202 */ /* 0x000fe20000000f00 */
[----:B------:R-:W-:Y:S01]  /*1dc0*/  @P1 IMAD.MOV.U32 R36, RZ, RZ, R17 ;  /* 0x000000ffff241224 */ /* 0x000fe200078e0011 */
[----:B------:R-:W-:Y:S01]  /*1dd0*/  @P2 MOV R36, R21 ;  /* 0x0000001500242202 */ /* 0x000fe20000000f00 */
[----:B0-----:R-:W-:Y:S01]  /*1de0*/  @P0 IMAD.MOV.U32 R35, RZ, RZ, R12 ;  /* 0x000000ffff230224 */ /* 0x001fe200078e000c */
[----:B------:R-:W-:Y:S01]  /*1df0*/  @P3 MOV R36, R25 ;  /* 0x0000001900243202 */ /* 0x000fe20000000f00 */
[----:B------:R-:W-:Y:S01]  /*1e00*/  @P4 IMAD.MOV.U32 R36, RZ, RZ, R29 ;  /* 0x000000ffff244224 */ /* 0x000fe200078e001d */
[----:B------:R-:W-:Y:S02]  /*1e10*/  @P1 MOV R35, R16 ;  /* 0x0000001000231202 */ /* 0x000fe40000000f00 */
[----:B------:R-:W-:Y:S02]  /*1e20*/  @P6 MOV R36, R6 ;  /* 0x0000000600246202 */ /* 0x000fe40000000f00 */
[----:B------:R-:W-:Y:S01]  /*1e30*/  @P2 MOV R35, R20 ;  /* 0x0000001400232202 */ /* 0x000fe20000000f00 */
[----:B------:R-:W-:Y:S01]  /*1e40*/  @P3 IMAD.MOV.U32 R35, RZ, RZ, R24 ;  /* 0x000000ffff233224 */ /* 0x000fe200078e0018 */
[----:B------:R-:W-:-:S02]  /*1e50*/  @P4 MOV R35, R28 ;  /* 0x0000001c00234202 */ /* 0x000fc40000000f00 */
[----:B------:R-:W-:Y:S01]  /*1e60*/  @P6 MOV R35, R8 ;  /* 0x0000000800236202 */ /* 0x000fe20000000f00 */
[--C-:B--2---:R-:W-:Y:S02]  /*1e70*/  HADD2.F32 R37, -RZ, R34.reuse.H1_H1 ;  /* 0x30000022ff257230 */ /* 0x104fe40000004100 */
[----:B------:R-:W-:-:S03]  /*1e80*/  HADD2.F32 R38, -RZ, R34.H0_H0 ;  /* 0x20000022ff267230 */ /* 0x000fc60000004100 */
[----:B------:R-:W-:Y:S01]  /*1e90*/  FMUL.FTZ R34, R37, R36 ;  /* 0x0000002425227220 */ /* 0x000fe20000410000 */
[----:B------:R-:W-:Y:S02]  /*1ea0*/  VIADD R36, R33, 0x800 ;  /* 0x0000080021247836 */ /* 0x000fe40000000000 */
[----:B------:R-:W-:Y:S01]  /*1eb0*/  FMUL.FTZ R38, R38, R35 ;  /* 0x0000002326267220 */ /* 0x000fe20000410000 */
[C---:B------:R-:W-:Y:S02]  /*1ec0*/  FMUL.FTZ R35, R7.reuse, R34 ;  /* 0x0000002207237220 */ /* 0x040fe40000410000 */
[----:B------:R-:W-:Y:S01]  /*1ed0*/  ISETP.GE.AND P5, PT, R36, UR9, PT ;  /* 0x0000000924007c0c */ /* 0x000fe2000bfa6270 */
[----:B------:R-:W-:-:S05]  /*1ee0*/  FMUL.FTZ R38, R7, R38 ;  /* 0x0000002607267220 */ /* 0x000fca0000410000 */
[----:B------:R-:W-:-:S05]  /*1ef0*/  F2FP.F16.F32.PACK_AB R35, R35, R38 ;  /* 0x000000262323723e */ /* 0x000fca00000000ff */
[----:B------:R0:W-:Y:S02]  /*1f00*/  STG.E desc[UR12][R2.64+0x1000], R35 ;  /* 0x0010002302007986 */ /* 0x0001e4000c10190c */
[----:B------:R-:W-:Y:S05]  /*1f10*/  @P5 EXIT ;  /* 0x000000000000594d */ /* 0x000fea0003800000 */
[----:B------:R-:W2:Y:S01]  /*1f20*/  LDG.E.CONSTANT R34, desc[UR12][R4.64+0x2000] ;  /* 0x0020000c04227981 */ /* 0x000ea2000c1e9900 */
[----:B------:R-:W-:-:S13]  /*1f30*/  ISETP.EQ.AND P6, PT, R32, -0x10, PT ;  /* 0xfffffff02000780c */ /* 0x000fda0003fc2270 */
[----:B0-----:R-:W-:Y:S02]  /*1f40*/  @P6 MOV R35, R11 ;  /* 0x0000000b00236202 */ /* 0x001fe40000000f00 */
[----:B------:R-:W-:Y:S01]  /*1f50*/  @P0 MOV R35, R15 ;  /* 0x0000000f00230202 */ /* 0x000fe20000000f00 */
[----:B------:R-:W-:Y:S01]  /*1f60*/  @P1 IMAD.MOV.U32 R35, RZ, RZ, R19 ;  /* 0x000000ffff231224 */ /* 0x000fe200078e0013 */
[----:B------:R-:W-:Y:S01]  /*1f70*/  @P6 MOV R32, R0 ;  /* 0x0000000000206202 */ /* 0x000fe20000000f00 */
[----:B------:R-:W-:Y:S01]  /*1f80*/  @P0 IMAD.MOV.U32 R32, RZ, RZ, R14 ;  /* 0x000000ffff200224 */ /* 0x000fe200078e000e */
[----:B------:R-:W-:Y:S02]  /*1f90*/  @P2 MOV R35, R23 ;  /* 0x0000001700232202 */ /* 0x000fe40000000f00 */
[----:B------:R-:W-:Y:S02]  /*1fa0*/  @P1 MOV R32, R18 ;  /* 0x0000001200201202 */ /* 0x000fe40000000f00 */
[----:B------:R-:W-:Y:S01]  /*1fb0*/  @P3 MOV R35, R27 ;  /* 0x0000001b00233202 */ /* 0x000fe20000000f00 */
[----:B------:R-:W-:Y:S01]  /*1fc0*/  @P4 IMAD.MOV.U32 R35, RZ, RZ, R31 ;  /* 0x000000ffff234224 */ /* 0x000fe200078e001f */
[----:B------:R-:W-:Y:S01]  /*1fd0*/  @P2 MOV R32, R22 ;  /* 0x0000001600202202 */ /* 0x000fe20000000f00 */
[----:B------:R-:W-:Y:S01]  /*1fe0*/  @P3 IMAD.MOV.U32 R32, RZ, RZ, R26 ;  /* 0x000000ffff203224 */ /* 0x000fe200078e001a */
[----:B------:R-:W-:Y:S01]  /*1ff0*/  @P4 MOV R32, R30 ;  /* 0x0000001e00204202 */ /* 0x000fe20000000f00 */
[----:B--2---:R-:W-:-:S02]  /*2000*/  HADD2.F32 R37, -RZ, R34.H0_H0 ;  /* 0x20000022ff257230 */ /* 0x004fc40000004100 */
[----:B------:R-:W-:-:S03]  /*2010*/  HADD2.F32 R34, -RZ, R34.H1_H1 ;  /* 0x30000022ff227230 */ /* 0x000fc60000004100 */
[----:B------:R-:W-:Y:S02]  /*2020*/  FMUL.FTZ R32, R37, R32 ;  /* 0x0000002025207220 */ /* 0x000fe40000410000 */
[----:B------:R-:W-:Y:S01]  /*2030*/  FMUL.FTZ R34, R34, R35 ;  /* 0x0000002322227220 */ /* 0x000fe20000410000 */
[----:B------:R-:W-:Y:S01]  /*2040*/  IADD3 R35, PT, PT, R33, 0xc00, RZ ;  /* 0x00000c0021237810 */ /* 0x000fe20007ffe0ff */
[C---:B------:R-:W-:Y:S02]  /*2050*/  FMUL.FTZ R32, R7.reuse, R32 ;  /* 0x0000002007207220 */ /* 0x040fe40000410000 */
[----:B------:R-:W-:Y:S01]  /*2060*/  FMUL.FTZ R33, R7, R34 ;  /* 0x0000002207217220 */ /* 0x000fe20000410000 */
[----:B------:R-:W-:-:S04]  /*2070*/  ISETP.GE.AND P5, PT, R35, UR9, PT ;  /* 0x0000000923007c0c */ /* 0x000fc8000bfa6270 */
[----:B------:R-:W-:-:S05]  /*2080*/  F2FP.F16.F32.PACK_AB R33, R33, R32 ;  /* 0x000000202121723e */ /* 0x000fca00000000ff */
[----:B------:R0:W-:Y:S04]  /*2090*/  STG.E desc[UR12][R2.64+0x2000], R33 ;  /* 0x0020002102007986 */ /* 0x0001e8000c10190c */
[----:B------:R-:W-:Y:S05]  /*20a0*/  @P5 EXIT ;  /* 0x000000000000594d */ /* 0x000fea0003800000 */
[----:B------:R-:W2:Y:S01]  /*20b0*/  LDG.E.CONSTANT R4, desc[UR12][R4.64+0x3000] ;  /* 0x0030000c04047981 */ /* 0x000ea2000c1e9900 */
[----:B0-----:R-:W-:Y:S01]  /*20c0*/  @P6 IMAD.MOV.U32 R33, RZ, RZ, R13 ;  /* 0x000000ffff216224 */ /* 0x001fe200078e000d */
        /* <DEDUP_REMOVED lines=22> */
[----:B------:R-:W-:-:S05]  /*2230*/  IMAD.SHL.U32 R33, R9, 0x400, RZ ;  /* 0x0000040009217824 */ /* 0x000fca00078e00ff */
[----:B------:R-:W-:-:S04]  /*2240*/  LOP3.LUT R33, R10, R33, RZ, 0xfc, !PT ;  /* 0x000000210a217212 */ /* 0x000fc800078efcff */
[----:B------:R-:W-:-:S13]  /*2250*/  ISETP.GE.AND P0, PT, R33, UR9, PT ;  /* 0x0000000921007c0c */ /* 0x000fda000bf06270 */
[----:B------:R-:W-:Y:S05]  /*2260*/  @!P0 BRA `(.L_x_55) ;  /* 0xfffffff800408947 */ /* 0x000fea000383ffff */
[----:B------:R-:W-:Y:S05]  /*2270*/  EXIT ;  /* 0x000000000000794d */ /* 0x000fea0003800000 */
.L_x_52:
[----:B------:R-:W1:Y:S02]  /*2280*/  LDCU.64 UR4, c[0x0][0x390] ;  /* 0x00007200ff0477ac */ /* 0x000e640008000a00 */
[----:B-1----:R-:W-:-:S04]  /*2290*/  UISETP.NE.U32.AND UP0, UPT, UR4, URZ, UPT ;  /* 0x000000ff0400728c */ /* 0x002fc8000bf05070 */
[----:B------:R-:W-:-:S09]  /*22a0*/  UISETP.NE.AND.EX UP0, UPT, UR5, URZ, UPT, UP0 ;  /* 0x000000ff0500728c */ /* 0x000fd2000bf05300 */
[----:B------:R-:W-:Y:S05]  /*22b0*/  BRA.U !UP0, `(.L_x_56) ;  /* 0x0000000908107547 */ /* 0x000fea000b800000 */
[----:B------:R-:W-:-:S07]  /*22c0*/  HFMA2 R9, -RZ, RZ, 0, 0 ;  /* 0x00000000ff097431 */ /* 0x000fce00000001ff */
.L_x_57:
[----:B------:R-:W-:-:S04]  /*22d0*/  SHF.L.U32 R35, R9, 0xa, RZ ;  /* 0x0000000a09237819 */ /* 0x000fc800000006ff */
[----:B------:R-:W-:-:S04]  /*22e0*/  LOP3.LUT R35, R10, R35, RZ, 0xfc, !PT ;  /* 0x000000230a237212 */ /* 0x000fc800078efcff */
[----:B------:R-:W-:-:S13]  /*22f0*/  ISETP.GE.AND P0, PT, R35, UR9, PT ;  /* 0x0000000923007c0c */ /* 0x000fda000bf06270 */
[----:B01----:R-:W-:Y:S05]  /*2300*/  @P0 EXIT ;  /* 0x000000000000094d */ /* 0x003fea0003800000 */
[----:B------:R-:W1:Y:S08]  /*2310*/  LDC.64 R32, c[0x0][0x388] ;  /* 0x0000e200ff207b82 */ /* 0x000e700000000a00 */
[----:B------:R-:W2:Y:S01]  /*2320*/  LDC.64 R4, c[0x0][0x390] ;  /* 0x0000e400ff047b82 */ /* 0x000ea20000000a00 */
[----:B-1----:R-:W-:-:S05]  /*2330*/  IMAD.WIDE.U32 R32, R35, 0x4, R32 ;  /* 0x0000000423207825 */ /* 0x002fca00078e0020 */
[----:B------:R-:W3:Y:S01]  /*2340*/  LDG.E.CONSTANT R36, desc[UR12][R32.64] ;  /* 0x0000000c20247981 */ /* 0x000ee2000c1e9900 */
[----:B------:R-:W-:Y:S02]  /*2350*/  IMAD.MOV.U32 R2, RZ, RZ, 0x4 ;  /* 0x00000004ff027424 */ /* 0x000fe400078e00ff */
[----:B--2---:R-:W-:-:S04]  /*2360*/  IMAD.WIDE.U32 R4, R35, 0x4, R4 ;  /* 0x0000000423047825 */ /* 0x004fc800078e0004 */
[----:B------:R-:W-:Y:S01]  /*2370*/  IMAD.WIDE.U32 R2, R35, R2, UR6 ;  /* 0x0000000623027e25 */ /* 0x000fe2000f8e0002 */
[----:B------:R-:W2:Y:S04]  /*2380*/  LDG.E.CONSTANT R41, desc[UR12][R4.64] ;  /* 0x0000000c04297981 */ /* 0x000ea8000c1e9900 */
[----:B------:R-:W4:Y:S01]  /*2390*/  LDG.E R42, desc[UR12][R2.64] ;  /* 0x0000000c022a7981 */ /* 0x000f22000c1e1900 */
[----:B------:R-:W-:-:S04]  /*23a0*/  SHF.L.U32 R34, R9, 0x3, RZ ;  /* 0x0000000309227819 */ /* 0x000fc800000006ff */
[C---:B------:R-:W-:Y:S02]  /*23b0*/  ISETP.EQ.AND P0, PT, R34.reuse, RZ, PT ;  /* 0x000000ff2200720c */ /* 0x040fe40003f02270 */
[C---:B------:R-:W-:Y:S02]  /*23c0*/  ISETP.EQ.AND P1, PT, R34.reuse, 0x10, PT ;  /* 0x000000102200780c */ /* 0x040fe40003f22270 */
[C---:B------:R-:W-:Y:S02]  /*23d0*/  ISETP.EQ.AND P2, PT, R34.reuse, 0x20, PT ;  /* 0x000000202200780c */ /* 0x040fe40003f42270 */
[C---:B------:R-:W-:Y:S02]  /*23e0*/  ISETP.EQ.AND P3, PT, R34.reuse, 0x30, PT ;  /* 0x000000302200780c */ /* 0x040fe40003f62270 */
[C---:B------:R-:W-:Y:S02]  /*23f0*/  ISETP.EQ.AND P4, PT, R34.reuse, 0x40, PT ;  /* 0x000000402200780c */ /* 0x040fe40003f82270 */
[----:B------:R-:W-:-:S03]  /*2400*/  ISETP.EQ.AND P6, PT, R34, 0x50, PT ;  /* 0x000000502200780c */ /* 0x000fc60003fc2270 */
[----:B------:R-:W-:Y:S01]  /*2410*/  @P0 IMAD.MOV.U32 R38, RZ, RZ, R11 ;  /* 0x000000ffff260224 */ /* 0x000fe200078e000b */
[----:B------:R-:W-:Y:S02]  /*2420*/  @P0 MOV R37, R0 ;  /* 0x0000000000250202 */ /* 0x000fe40000000f00 */
[----:B------:R-:W-:Y:S02]  /*2430*/  @P1 MOV R38, R15 ;  /* 0x0000000f00261202 */ /* 0x000fe40000000f00 */
[----:B------:R-:W-:Y:S01]  /*2440*/  @P1 MOV R37, R14 ;  /* 0x0000000e00251202 */ /* 0x000fe20000000f00 */
[----:B------:R-:W-:Y:S01]  /*2450*/  @P2 IMAD.MOV.U32 R37, RZ, RZ, R18 ;  /* 0x000000ffff252224 */ /* 0x000fe200078e0012 */
[----:B------:R-:W-:Y:S01]  /*2460*/  @P2 MOV R38, R19 ;  /* 0x0000001300262202 */ /* 0x000fe20000000f00 */
[----:B------:R-:W-:Y:S01]  /*2470*/  @P3 IMAD.MOV.U32 R38, RZ, RZ, R23 ;  /* 0x000000ffff263224 */ /* 0x000fe200078e0017 */
[----:B------:R-:W-:Y:S02]  /*2480*/  @P3 MOV R37, R22 ;  /* 0x0000001600253202 */ /* 0x000fe40000000f00 */
[----:B------:R-:W-:-:S02]  /*2490*/  @P4 MOV R38, R27 ;  /* 0x0000001b00264202 */ /* 0x000fc40000000f00 */
[----:B------:R-:W-:Y:S01]  /*24a0*/  @P4 MOV R37, R26 ;  /* 0x0000001a00254202 */ /* 0x000fe20000000f00 */
[----:B------:R-:W-:Y:S01]  /*24b0*/  @P6 IMAD.MOV.U32 R37, RZ, RZ, R30 ;  /* 0x000000ffff256224 */ /* 0x000fe200078e001e */
[----:B------:R-:W-:Y:S01]  /*24c0*/  @P6 MOV R38, R31 ;  /* 0x0000001f00266202 */ /* 0x000fe20000000f00 */
[--C-:B---3--:R-:W-:Y:S02]  /*24d0*/  HADD2.F32 R40, -RZ, R36.reuse.H0_H0 ;  /* 0x20000024ff287230 */ /* 0x108fe40000004100 */
[----:B------:R-:W-:-:S03]  /*24e0*/  HADD2.F32 R39, -RZ, R36.H1_H1 ;  /* 0x30000024ff277230 */ /* 0x000fc60000004100 */
[----:B------:R-:W-:Y:S02]  /*24f0*/  FMUL.FTZ R40, R40, R37 ;  /* 0x0000002528287220 */ /* 0x000fe40000410000 */
[----:B------:R-:W-:Y:S02]  /*2500*/  FMUL.FTZ R36, R39, R38 ;  /* 0x0000002627247220 */ /* 0x000fe40000410000 */
[C---:B0-----:R-:W-:Y:S02]  /*2510*/  FMUL.FTZ R40, R7.reuse, R40 ;  /* 0x0000002807287220 */ /* 0x041fe40000410000 */
[----:B------:R-:W-:Y:S01]  /*2520*/  FMUL.FTZ R37, R7, R36 ;  /* 0x0000002407257220 */ /* 0x000fe20000410000 */
[----:B------:R-:W-:-:S04]  /*2530*/  IADD3 R36, PT, PT, R35, 0x400, RZ ;  /* 0x0000040023247810 */ /* 0x000fc80007ffe0ff */
[----:B------:R-:W-:Y:S02]  /*2540*/  F2FP.F16.F32.PACK_AB R37, R37, R40 ;  /* 0x000000282525723e */ /* 0x000fe400000000ff */
[----:B------:R-:W-:-:S03]  /*2550*/  ISETP.GE.AND P5, PT, R36, UR9, PT ;  /* 0x0000000924007c0c */ /* 0x000fc6000bfa6270 */
[----:B--2---:R-:W-:-:S04]  /*2560*/  HFMA2 R41, R37, 1, 1, R41 ;  /* 0x3c003c0025297831 */ /* 0x004fc80000000029 */
[----:B----4-:R-:W-:-:S05]  /*2570*/  HADD2 R41, R41, R42 ;  /* 0x0000002a29297230 */ /* 0x010fca0000000000 */
[----:B------:R0:W-:Y:S01]  /*2580*/  STG.E desc[UR12][R2.64], R41 ;  /* 0x0000002902007986 */ /* 0x0001e2000c10190c */
[----:B------:R-:W-:Y:S05]  /*2590*/  @P5 EXIT ;  /* 0x000000000000594d */ /* 0x000fea0003800000 */
[----:B------:R-:W2:Y:S04]  /*25a0*/  LDG.E.CONSTANT R36, desc[UR12][R32.64+0x1000] ;  /* 0x0010000c20247981 */ /* 0x000ea8000c1e9900 */
[----:B0-----:R-:W3:Y:S04]  /*25b0*/  LDG.E.CONSTANT R41, desc[UR12][R4.64+0x1000] ;  /* 0x0010000c04297981 */ /* 0x001ee8000c1e9900 */
[----:B------:R-:W4:Y:S01]  /*25c0*/  LDG.E R42, desc[UR12][R2.64+0x1000] ;  /* 0x0010000c022a7981 */ /* 0x000f22000c1e1900 */
[----:B------:R-:W-:Y:S01]  /*25d0*/  @P0 IMAD.MOV.U32 R37, RZ, RZ, R12 ;  /* 0x000000ffff250224 */ /* 0x000fe200078e000c */
[----:B------:R-:W-:Y:S01]  /*25e0*/  @P0 MOV R38, R13 ;  /* 0x0000000d00260202 */ /* 0x000fe20000000f00 */
[----:B------:R-:W-:Y:S01]  /*25f0*/  @P1 IMAD.MOV.U32 R38, RZ, RZ, R17 ;  /* 0x000000ffff261224 */ /* 0x000fe200078e0011 */
[----:B------:R-:W-:-:S02]  /*2600*/  @P1 MOV R37, R16 ;  /* 0x0000001000251202 */ /* 0x000fc40000000f00 */
[----:B------:R-:W-:Y:S01]  /*2610*/  @P2 MOV R37, R20 ;  /* 0x0000001400252202 */ /* 0x000fe20000000f00 */
[----:B------:R-:W-:Y:S01]  /*2620*/  @P3 IMAD.MOV.U32 R37, RZ, RZ, R24 ;  /* 0x000000ffff253224 */ /* 0x000fe200078e0018 */
[----:B------:R-:W-:Y:S02]  /*2630*/  @P2 MOV R38, R21 ;  /* 0x0000001500262202 */ /* 0x000fe40000000f00 */
[----:B------:R-:W-:Y:S01]  /*2640*/  @P3 MOV R38, R25 ;  /* 0x0000001900263202 */ /* 0x000fe20000000f00 */
[----:B------:R-:W-:Y:S01]  /*2650*/  @P4 IMAD.MOV.U32 R38, RZ, RZ, R29 ;  /* 0x000000ffff264224 */ /* 0x000fe200078e001d */
[----:B------:R-:W-:Y:S02]  /*2660*/  @P4 MOV R37, R28 ;  /* 0x0000001c00254202 */ /* 0x000fe40000000f00 */
[----:B------:R-:W-:Y:S02]  /*2670*/  @P6 MOV R37, R8 ;  /* 0x0000000800256202 */ /* 0x000fe40000000f00 */
[----:B------:R-:W-:Y:S01]  /*2680*/  @P6 MOV R38, R6 ;  /* 0x0000000600266202 */ /* 0x000fe20000000f00 */
[----:B--2---:R-:W-:-:S02]  /*2690*/  HADD2.F32 R40, -RZ, R36.H0_H0 ;  /* 0x20000024ff287230 */ /* 0x004fc40000004100 */
[----:B------:R-:W-:-:S03]  /*26a0*/  HADD2.F32 R39, -RZ, R36.H1_H1 ;  /* 0x30000024ff277230 */ /* 0x000fc60000004100 */
[----:B------:R-:W-:Y:S02]  /*26b0*/  FMUL.FTZ R40, R40, R37 ;  /* 0x0000002528287220 */ /* 0x000fe40000410000 */
[----:B------:R-:W-:Y:S02]  /*26c0*/  FMUL.FTZ R36, R39, R38 ;  /* 0x0000002627247220 */ /* 0x000fe40000410000 */
[C---:B------:R-:W-:Y:S02]  /*26d0*/  FMUL.FTZ R40, R7.reuse, R40 ;  /* 0x0000002807287220 */ /* 0x040fe40000410000 */
[----:B------:R-:W-:Y:S01]  /*26e0*/  FMUL.FTZ R37, R7, R36 ;  /* 0x0000002407257220 */ /* 0x000fe20000410000 */
[----:B------:R-:W-:-:S04]  /*26f0*/  VIADD R36, R35, 0x800 ;  /* 0x0000080023247836 */ /* 0x000fc80000000000 */
[----:B------:R-:W-:Y:S02]  /*2700*/  F2FP.F16.F32.PACK_AB R37, R37, R40 ;  /* 0x000000282525723e */ /* 0x000fe400000000ff */
[----:B------:R-:W-:-:S03]  /*2710*/  ISETP.GE.AND P5, PT, R36, UR9, PT ;  /* 0x0000000924007c0c */ /* 0x000fc6000bfa6270 */
[----:B---3--:R-:W-:-:S04]  /*2720*/  HFMA2 R41, R37, 1, 1, R41 ;  /* 0x3c003c0025297831 */ /* 0x008fc80000000029 */
[----:B----4-:R-:W-:-:S05]  /*2730*/  HADD2 R41, R41, R42 ;  /* 0x0000002a29297230 */ /* 0x010fca0000000000 */
[----:B------:R0:W-:Y:S01]  /*2740*/  STG.E desc[UR12][R2.64+0x1000], R41 ;  /* 0x0010002902007986 */ /* 0x0001e2000c10190c */
[----:B------:R-:W-:Y:S05]  /*2750*/  @P5 EXIT ;  /* 0x000000000000594d */ /* 0x000fea0003800000 */
[----:B------:R-:W2:Y:S04]  /*2760*/  LDG.E.CONSTANT R36, desc[UR12][R32.64+0x2000] ;  /* 0x0020000c20247981 */ /* 0x000ea8000c1e9900 */
[----:B------:R-:W3:Y:S04]  /*2770*/  LDG.E.CONSTANT R38, desc[UR12][R4.64+0x2000] ;  /* 0x0020000c04267981 */ /* 0x000ee8000c1e9900 */
[----:B0-----:R-:W4:Y:S01]  /*2780*/  LDG.E R41, desc[UR12][R2.64+0x2000] ;  /* 0x0020000c02297981 */ /* 0x001f22000c1e1900 */
        /* <DEDUP_REMOVED lines=27> */
[----:B------:R2:W3:Y:S04]  /*2940*/  LDG.E.CONSTANT R36, desc[UR12][R4.64+0x3000] ;  /* 0x0030000c04247981 */ /* 0x0004e8000c1e9900 */
[----:B------:R-:W4:Y:S01]  /*2950*/  LDG.E R37, desc[UR12][R2.64+0x3000] ;  /* 0x0030000c02257981 */ /* 0x000f22000c1e1900 */
[----:B------:R-:W-:Y:S01]  /*2960*/  @P6 IMAD.MOV.U32 R35, RZ, RZ, R13 ;  /* 0x000000ffff236224 */ /* 0x000fe200078e000d */
[----:B------:R-:W-:-:S02]  /*2970*/  @P6 MOV R34, R12 ;  /* 0x0000000c00226202 */ /* 0x000fc40000000f00 */
[----:B------:R-:W-:Y:S02]  /*2980*/  @P0 MOV R35, R17 ;  /* 0x0000001100230202 */ /* 0x000fe40000000f00 */
        /* <DEDUP_REMOVED lines=8> */
[----:B------:R-:W-:-:S02]  /*2a10*/  @P4 MOV R35, R6 ;  /* 0x0000000600234202 */ /* 0x000fc40000000f00 */
        /* <DEDUP_REMOVED lines=12> */
[----:B------:R-:W-:Y:S05]  /*2ae0*/  @P0 BRA `(.L_x_57) ;  /* 0xfffffff400f80947 */ /* 0x000fea000383ffff */
[----:B------:R-:W-:Y:S05]  /*2af0*/  EXIT ;  /* 0x000000000000794d */ /* 0x000fea0003800000 */
.L_x_56:
[----:B------:R-:W-:-:S13]  /*2b00*/  ISETP.GE.AND P0, PT, R10, UR9, PT ;  /* 0x000000090a007c0c */ /* 0x000fda000bf06270 */
[----:B------:R-:W-:Y:S05]  /*2b10*/  @P0 EXIT ;  /* 0x000000000000094d */ /* 0x000fea0003800000 */
[----:B------:R-:W-:Y:S01]  /*2b20*/  IMAD.MOV.U32 R9, RZ, RZ, RZ ;  /* 0x000000ffff097224 */ /* 0x000fe200078e00ff */
[----:B------:R-:W-:-:S07]  /*2b30*/  MOV R33, R10 ;  /* 0x0000000a00217202 */ /* 0x000fce0000000f00 */
.L_x_58:
[----:B-1----:R-:W1:Y:S01]  /*2b40*/  LDC.64 R4, c[0x0][0x388] ;  /* 0x0000e200ff047b82 */ /* 0x002e620000000a00 */
[----:B0-----:R-:W-:Y:S02]  /*2b50*/  HFMA2 R2, -RZ, RZ, 0, 2.384185791015625e-07 ;  /* 0x00000004ff027431 */ /* 0x001fe400000001ff */
[----:B-1----:R-:W-:-:S05]  /*2b60*/  IMAD.WIDE.U32 R4, R33, 0x4, R4 ;  /* 0x0000000421047825 */ /* 0x002fca00078e0004 */
[----:B------:R-:W2:Y:S01]  /*2b70*/  LDG.E.CONSTANT R34, desc[UR12][R4.64] ;  /* 0x0000000c04227981 */ /* 0x000ea2000c1e9900 */
[----:B------:R-:W-:-:S05]  /*2b80*/  IMAD.WIDE.U32 R2, R33, R2, UR6 ;  /* 0x0000000621027e25 */ /* 0x000fca000f8e0002 */
[----:B------:R-:W3:Y:S01]  /*2b90*/  LDG.E R39, desc[UR12][R2.64] ;  /* 0x0000000c02277981 */ /* 0x000ee2000c1e1900 */
        /* <DEDUP_REMOVED lines=28> */
[----:B---3--:R-:W-:-:S05]  /*2d60*/  HFMA2 R39, R35, 1, 1, R39 ;  /* 0x3c003c0023277831 */ /* 0x008fca0000000027 */
[----:B------:R0:W-:Y:S05]  /*2d70*/  STG.E desc[UR12][R2.64], R39 ;  /* 0x0000002702007986 */ /* 0x0001ea000c10190c */
[----:B------:R-:W-:Y:S05]  /*2d80*/  @P5 EXIT ;  /* 0x000000000000594d */ /* 0x000fea0003800000 */
[----:B------:R-:W2:Y:S04]  /*2d90*/  LDG.E.CONSTANT R34, desc[UR12][R4.64+0x1000] ;  /* 0x0010000c04227981 */ /* 0x000ea8000c1e9900 */
[----:B0-----:R-:W3:Y:S01]  /*2da0*/  LDG.E R39, desc[UR12][R2.64+0x1000] ;  /* 0x0010000c02277981 */ /* 0x001ee2000c1e1900 */
        /* <DEDUP_REMOVED lines=25> */
[----:B------:R-:W3:Y:S01]  /*2f40*/  LDG.E R36, desc[UR12][R2.64+0x2000] ;  /* 0x0020000c02247981 */ /* 0x000ee2000c1e1900 */
[----:B------:R-:W-:Y:S01]  /*2f50*/  ISETP.EQ.AND P6, PT, R32, -0x10, PT ;  /* 0xfffffff02000780c */ /* 0x000fe20003fc2270 */
[----:B------:R-:W-:-:S05]  /*2f60*/  VIADD R33, R33, 0xc00 ;  /* 0x00000c0021217836 */ /* 0x000fca0000000000 */
[----:B------:R-:W-:-:S07]  /*2f70*/  ISETP.GE.AND P5, PT, R33, UR9, PT ;  /* 0x0000000921007c0c */ /* 0x000fce000bfa6270 */
[----:B------:R-:W-:Y:S01]  /*2f80*/  @P6 IMAD.MOV.U32 R32, RZ, RZ, R0 ;  /* 0x000000ffff206224 */ /* 0x000fe200078e0000 */
        /* <DEDUP_REMOVED lines=9> */
[----:B------:R-:W-:Y:S02]  /*3020*/  @P4 MOV R32, R30 ;  /* 0x0000001e00204202 */ /* 0x000fe40000000f00 */
        /* <DEDUP_REMOVED lines=12> */
[----:B------:R-:W3:Y:S01]  /*30f0*/  LDG.E R34, desc[UR12][R2.64+0x3000] ;  /* 0x0030000c02227981 */ /* 0x000ee2000c1e1900 */
[----:B------:R-:W-:Y:S01]  /*3100*/  @P6 MOV R32, R12 ;  /* 0x0000000c00206202 */ /* 0x000fe20000000f00 */
[----:B------:R-:W-:Y:S01]  /*3110*/  @P0 IMAD.MOV.U32 R32, RZ, RZ, R16 ;  /* 0x000000ffff200224 */ /* 0x000fe200078e0010 */
[----:B-1----:R-:W-:Y:S02]  /*3120*/  @P6 MOV R33, R13 ;  /* 0x0000000d00216202 */ /* 0x002fe40000000f00 */
        /* <DEDUP_REMOVED lines=21> */
[----:B------:R-:W-:-:S04]  /*3280*/  SHF.L.U32 R33, R9, 0xa, RZ ;  /* 0x0000000a09217819 */ /* 0x000fc800000006ff */
[----:B------:R-:W-:-:S04]  /*3290*/  LOP3.LUT R33, R10, R33, RZ, 0xfc, !PT ;  /* 0x000000210a217212 */ /* 0x000fc800078efcff */
[----:B------:R-:W-:-:S13]  /*32a0*/  ISETP.GE.AND P0, PT, R33, UR9, PT ;  /* 0x0000000921007c0c */ /* 0x000fda000bf06270 */
[----:B------:R-:W-:Y:S05]  /*32b0*/  @!P0 BRA `(.L_x_58) ;  /* 0xfffffff800208947 */ /* 0x000fea000383ffff */
[----:B------:R-:W-:Y:S05]  /*32c0*/  EXIT ;  /* 0x000000000000794d */ /* 0x000fea0003800000 */
.L_x_59:
        /* <DEDUP_REMOVED lines=11> */
.L_x_173:


//--------------------- .text._Z17layer_norm_kernelILi11EEvPK6__halfS2_S2_PS0_ffiib --------------------------
	.section	.text._Z17layer_norm_kernelILi11EEvPK6__halfS2_S2_PS0_ffiib,"ax",@progbits
	.align	128
        .global         _Z17layer_norm_kernelILi11EEvPK6__halfS2_S2_PS0_ffiib
        .type           _Z17layer_norm_kernelILi11EEvPK6__halfS2_S2_PS0_ffiib,@function
        .size           _Z17layer_norm_kernelILi11EEvPK6__halfS2_S2_PS0_ffiib,(.L_x_174 - _Z17layer_norm_kernelILi11EEvPK6__halfS2_S2_PS0_ffiib)
        .other          _Z17layer_norm_kernelILi11EEvPK6__halfS2_S2_PS0_ffiib,@"STO_CUDA_ENTRY STV_DEFAULT"
_Z17layer_norm_kernelILi11EEvPK6__halfS2_S2_PS0_ffiib:
.text._Z17layer_norm_kernelILi11EEvPK6__halfS2_S2_PS0_ffiib:
[----:B------:R-:W-:Y:S08]  /*0000*/  LDC R1, c[0x0][0x37c] ;  /* 0x0000df00ff017b82 */ /* 0x000ff00000000800 */
[----:B------:R-:W0:Y:S01]  /*0010*/  LDC R3, c[0x0][0x3ac] ;  /* 0x0000eb00ff037b82 */ /* 0x000e220000000800 */
[----:B------:R-:W1:Y:S01]  /*0020*/  S2R R17, SR_TID.X ;  /* 0x0000000000117919 */ /* 0x000e620000002100 */
[----:B------:R-:W2:Y:S01]  /*0030*/  LDCU.64 UR6, c[0x0][0x358] ;  /* 0x00006b00ff0677ac */ /* 0x000ea20008000a00 */
[----:B------:R-:W-:Y:S01]  /*0040*/  BSSY.RECONVERGENT B0, `(.L_x_60) ;  /* 0x0000093000007945 */ /* 0x000fe20003800200 */
[----:B------:R-:W-:-:S04]  /*0050*/  IMAD.MOV.U32 R24, RZ, RZ, RZ ;  /* 0x000000ffff187224 */ /* 0x000fc800078e00ff */
[----:B------:R-:W3:Y:S08]  /*0060*/  S2UR UR8, SR_CTAID.X ;  /* 0x00000000000879c3 */ /* 0x000ef00000002500 */
[----:B------:R-:W4:Y:S01]  /*0070*/  LDC.64 R20, c[0x0][0x380] ;  /* 0x0000e000ff147b82 */ /* 0x000f220000000a00 */
[----:B0-----:R-:W-:-:S04]  /*0080*/  LEA.HI R18, R3, R3, RZ, 0x1 ;  /* 0x0000000303127211 */ /* 0x001fc800078f08ff */
[----:B------:R-:W-:Y:S01]  /*0090*/  SHF.R.S32.HI R18, RZ, 0x1, R18 ;  /* 0x00000001ff127819 */ /* 0x000fe20000011412 */
[----:B---3--:R-:W-:-:S03]  /*00a0*/  IMAD R3, R3, UR8, RZ ;  /* 0x0000000803037c24 */ /* 0x008fc6000f8e02ff */
[----:B-1----:R-:W-:Y:S02]  /*00b0*/  ISETP.GT.AND P0, PT, R18, R17, PT ;  /* 0x000000111200720c */ /* 0x002fe40003f04270 */
[----:B------:R-:W-:Y:S01]  /*00c0*/  LOP3.LUT R23, R17, 0x1f, RZ, 0xc0, !PT ;  /* 0x0000001f11177812 */ /* 0x000fe200078ec0ff */
[----:B----4-:R-:W-:-:S10]  /*00d0*/  IMAD.WIDE R20, R3, 0x2, R20 ;  /* 0x0000000203147825 */ /* 0x010fd400078e0214 */
[----:B--2---:R-:W-:Y:S05]  /*00e0*/  @!P0 BRA `(.L_x_61) ;  /* 0x0000000800208947 */ /* 0x004fea0003800000 */
[----:B------:R-:W-:-:S05]  /*00f0*/  IMAD.WIDE.U32 R20, R17, 0x4, R20 ;  /* 0x0000000411147825 */ /* 0x000fca00078e0014 */
        /* <DEDUP_REMOVED lines=108> */
[----:B------:R-:W0:Y:S01]  /*07c0*/  S2R R19, SR_TID.X ;  /* 0x0000000000137919 */ /* 0x000e220000002100 */
[----:B------:R-:W1:Y:S02]  /*07d0*/  LDCU UR4, c[0x0][0x3ac] ;  /* 0x00007580ff0477ac */ /* 0x000e640008000800 */
[----:B-1----:R-:W-:-:S04]  /*07e0*/  ULEA.HI UR4, UR4, UR4, URZ, 0x1 ;  /* 0x0000000404047291 */ /* 0x002fc8000f8f08ff */
[----:B------:R-:W-:Y:S01]  /*07f0*/  USHF.R.S32.HI UR4, URZ, 0x1, UR4 ;  /* 0x00000001ff047899 */ /* 0x000fe20008011404 */
[----:B0-----:R-:W-:-:S05]  /*0800*/  LOP3.LUT R19, R19, 0x2800, RZ, 0xfc, !PT ;  /* 0x0000280013137812 */ /* 0x001fca00078efcff */
[----:B------:R-:W-:Y:S02]  /*0810*/  ISETP.GE.U32.AND P0, PT, R19, UR4, PT ;  /* 0x0000000413007c0c */ /* 0x000fe4000bf06070 */
[----:B------:R-:W2:Y:S11]  /*0820*/  LDG.E.CONSTANT R19, desc[UR6][R20.64+0x9000] ;  /* 0x0090000614137981 */ /* 0x000eb6000c1e9900 */
[----:B------:R-:W3:Y:S01]  /*0830*/  @!P0 LDG.E.CONSTANT R29, desc[UR6][R20.64+0xa000] ;  /* 0x00a00006141d8981 */ /* 0x000ee2000c1e9900 */
[----:B--2---:R-:W-:-:S02]  /*0840*/  HADD2.F32 R27, -RZ, R19.H0_H0 ;  /* 0x20000013ff1b7230 */ /* 0x004fc40000004100 */
[----:B------:R-:W-:-:S03]  /*0850*/  HADD2.F32 R19, -RZ, R19.H1_H1 ;  /* 0x30000013ff137230 */ /* 0x000fc60000004100 */
[----:B------:R-:W-:Y:S02]  /*0860*/  FMNMX.FTZ R27, R27, 65504, PT ;  /* 0x477fe0001b1b7809 */ /* 0x000fe40003810000 */
[----:B------:R-:W-:Y:S02]  /*0870*/  FMNMX.FTZ R28, R19, 65504, PT ;  /* 0x477fe000131c7809 */ /* 0x000fe40003810000 */
[----:B------:R-:W-:Y:S01]  /*0880*/  FMNMX.FTZ R19, R27, -65504, !PT ;  /* 0xc77fe0001b137809 */ /* 0x000fe20007810000 */
[--C-:B---3--:R-:W-:Y:S01]  /*0890*/  @!P0 HADD2.F32 R30, -RZ, R29.reuse.H0_H0 ;  /* 0x2000001dff1e8230 */ /* 0x108fe20000004100 */
[----:B------:R-:W-:Y:S01]  /*08a0*/  FMNMX.FTZ R27, R28, -65504, !PT ;  /* 0xc77fe0001c1b7809 */ /* 0x000fe20007810000 */
[----:B------:R-:W-:Y:S02]  /*08b0*/  @!P0 HADD2.F32 R29, -RZ, R29.H1_H1 ;  /* 0x3000001dff1d8230 */ /* 0x000fe40000004100 */
[----:B------:R-:W-:Y:S01]  /*08c0*/  FADD.FTZ R24, R24, R19 ;  /* 0x0000001318187221 */ /* 0x000fe20000010000 */
[----:B------:R-:W-:Y:S01]  /*08d0*/  @!P0 FMNMX.FTZ R30, R30, 65504, PT ;  /* 0x477fe0001e1e8809 */ /* 0x000fe20003810000 */
[----:B------:R-:W-:Y:S01]  /*08e0*/  IMAD.MOV.U32 R20, RZ, RZ, R27 ;  /* 0x000000ffff147224 */ /* 0x000fe200078e001b */
[----:B------:R-:W-:Y:S01]  /*08f0*/  @!P0 FMNMX.FTZ R29, R29, 65504, PT ;  /* 0x477fe0001d1d8809 */ /* 0x000fe20003810000 */
[----:B------:R-:W-:Y:S01]  /*0900*/  FADD.FTZ R24, R27, R24 ;  /* 0x000000181b187221 */ /* 0x000fe20000010000 */
[----:B------:R-:W-:-:S02]  /*0910*/  @!P0 FMNMX.FTZ R25, R30, -65504, !PT ;  /* 0xc77fe0001e198809 */ /* 0x000fc40007810000 */
[----:B------:R-:W-:Y:S02]  /*0920*/  @!P0 FMNMX.FTZ R26, R29, -65504, !PT ;  /* 0xc77fe0001d1a8809 */ /* 0x000fe40007810000 */
[----:B------:R-:W-:Y:S01]  /*0930*/  @!P0 MOV R21, R25 ;  /* 0x0000001900158202 */ /* 0x000fe20000000f00 */
[----:B------:R-:W-:Y:S02]  /*0940*/  @!P0 FADD.FTZ R29, R24, R25 ;  /* 0x00000019181d8221 */ /* 0x000fe40000010000 */
[----:B------:R-:W-:Y:S02]  /*0950*/  @!P0 IMAD.MOV.U32 R22, RZ, RZ, R26 ;  /* 0x000000ffff168224 */ /* 0x000fe400078e001a */
[----:B------:R-:W-:-:S07]  /*0960*/  @!P0 FADD.FTZ R24, R26, R29 ;  /* 0x0000001d1a188221 */ /* 0x000fce0000010000 */
.L_x_61:
[----:B------:R-:W-:Y:S05]  /*0970*/  BSYNC.RECONVERGENT B0 ;  /* 0x0000000000007941 */ /* 0x000fea0003800200 */
.L_x_60:
[----:B------:R-:W0:Y:S01]  /*0980*/  SHFL.BFLY PT, R29, R24, 0x10, 0x1f ;  /* 0x0e001f00181d7f89 */ /* 0x000e2200000e0000 */
[----:B------:R-:W1:Y:S01]  /*0990*/  S2UR UR5, SR_CgaCtaId ;  /* 0x00000000000579c3 */ /* 0x000e620000008800 */
[----:B------:R-:W-:Y:S01]  /*09a0*/  ISETP.NE.AND P0, PT, R23, RZ, PT ;  /* 0x000000ff1700720c */ /* 0x000fe20003f05270 */
[----:B------:R-:W-:Y:S01]  /*09b0*/  UMOV UR4, 0x400 ;  /* 0x0000040000047882 */ /* 0x000fe20000000000 */
[----:B------:R-:W-:Y:S01]  /*09c0*/  BSSY.RECONVERGENT B0, `(.L_x_62) ;  /* 0x0000066000007945 */ /* 0x000fe20003800200 */
[----:B0-----:R-:W-:Y:S01]  /*09d0*/  FADD.FTZ R29, R29, R24 ;  /* 0x000000181d1d7221 */ /* 0x001fe20000010000 */
[----:B-1----:R-:W-:Y:S01]  /*09e0*/  ULEA UR4, UR5, UR4, 0x18 ;  /* 0x0000000405047291 */ /* 0x002fe2000f8ec0ff */
[----:B------:R-:W0:Y:S03]  /*09f0*/  LDCU UR5, c[0x0][0x3ac] ;  /* 0x00007580ff0577ac */ /* 0x000e260008000800 */
[----:B------:R-:W1:Y:S02]  /*0a00*/  SHFL.BFLY PT, R28, R29, 0x8, 0x1f ;  /* 0x0d001f001d1c7f89 */ /* 0x000e6400000e0000 */
[----:B------:R-:W-:Y:S01]  /*0a10*/  LEA R23, R23, UR4, 0x2 ;  /* 0x0000000417177c11 */ /* 0x000fe2000f8e10ff */
[----:B0-----:R-:W-:-:S04]  /*0a20*/  ULEA.HI UR5, UR5, UR5, URZ, 0x1 ;  /* 0x0000000505057291 */ /* 0x001fc8000f8f08ff */
[----:B------:R-:W-:Y:S01]  /*0a30*/  USHF.R.S32.HI UR5, URZ, 0x1, UR5 ;  /* 0x00000001ff057899 */ /* 0x000fe20008011405 */
[----:B-1----:R-:W-:-:S05]  /*0a40*/  FADD.FTZ R30, R29, R28 ;  /* 0x0000001c1d1e7221 */ /* 0x002fca0000010000 */
[----:B------:R-:W0:Y:S02]  /*0a50*/  SHFL.BFLY PT, R31, R30, 0x4, 0x1f ;  /* 0x0c801f001e1f7f89 */ /* 0x000e2400000e0000 */
[----:B0-----:R-:W-:-:S05]  /*0a60*/  FADD.FTZ R31, R30, R31 ;  /* 0x0000001f1e1f7221 */ /* 0x001fca0000010000 */
[----:B------:R-:W0:Y:S02]  /*0a70*/  SHFL.BFLY PT, R28, R31, 0x2, 0x1f ;  /* 0x0c401f001f1c7f89 */ /* 0x000e2400000e0000 */
[----:B0-----:R-:W-:Y:S02]  /*0a80*/  FADD.FTZ R32, R31, R28 ;  /* 0x0000001c1f207221 */ /* 0x001fe40000010000 */
[----:B------:R-:W0:Y:S03]  /*0a90*/  S2R R28, SR_TID.X ;  /* 0x00000000001c7919 */ /* 0x000e260000002100 */
[----:B------:R-:W1:Y:S02]  /*0aa0*/  SHFL.BFLY PT, R33, R32, 0x1, 0x1f ;  /* 0x0c201f0020217f89 */ /* 0x000e6400000e0000 */
[----:B-1----:R-:W-:Y:S01]  /*0ab0*/  FADD.FTZ R35, R32, R33 ;  /* 0x0000002120237221 */ /* 0x002fe20000010000 */
[----:B0-----:R-:W-:-:S04]  /*0ac0*/  SHF.R.U32.HI R24, RZ, 0x3, R28 ;  /* 0x00000003ff187819 */ /* 0x001fc8000001161c */
[----:B------:R-:W-:-:S05]  /*0ad0*/  LOP3.LUT R24, R24, 0x7c, RZ, 0xc0, !PT ;  /* 0x0000007c18187812 */ /* 0x000fca00078ec0ff */
[----:B------:R-:W-:Y:S01]  /*0ae0*/  @!P0 STS [R24+UR4], R35 ;  /* 0x0000002318008988 */ /* 0x000fe20008000804 */
[----:B------:R-:W-:Y:S06]  /*0af0*/  BAR.SYNC.DEFER_BLOCKING 0x0 ;  /* 0x0000000000007b1d */ /* 0x000fec0000010000 */
[----:B------:R-:W0:Y:S04]  /*0b00*/  LDS R29, [R23] ;  /* 0x00000000171d7984 */ /* 0x000e280000000800 */
[----:B0-----:R-:W0:Y:S02]  /*0b10*/  SHFL.BFLY PT, R30, R29, 0x10, 0x1f ;  /* 0x0e001f001d1e7f89 */ /* 0x001e2400000e0000 */
[----:B0-----:R-:W-:Y:S01]  /*0b20*/  FADD.FTZ R30, R29, R30 ;  /* 0x0000001e1d1e7221 */ /* 0x001fe20000010000 */
[----:B------:R-:W-:-:S04]  /*0b30*/  IADD3 R29, PT, PT, -R28, UR5, RZ ;  /* 0x000000051c1d7c10 */ /* 0x000fc8000fffe1ff */
[----:B------:R-:W0:Y:S01]  /*0b40*/  SHFL.BFLY PT, R31, R30, 0x8, 0x1f ;  /* 0x0d001f001e1f7f89 */ /* 0x000e2200000e0000 */
[----:B------:R-:W-:Y:S01]  /*0b50*/  ISETP.GE.AND P1, PT, R29, 0x1, PT ;  /* 0x000000011d00780c */ /* 0x000fe20003f26270 */
[----:B0-----:R-:W-:Y:S01]  /*0b60*/  FADD.FTZ R31, R30, R31 ;  /* 0x0000001f1e1f7221 */ /* 0x001fe20000010000 */
[----:B------:R-:W-:-:S04]  /*0b70*/  VIMNMX R30, PT, PT, RZ, R29, !PT ;  /* 0x0000001dff1e7248 */ /* 0x000fc80007fe0100 */
[----:B------:R-:W0:Y:S02]  /*0b80*/  SHFL.BFLY PT, R32, R31, 0x4, 0x1f ;  /* 0x0c801f001f207f89 */ /* 0x000e2400000e0000 */
[----:B0-----:R-:W-:-:S05]  /*0b90*/  FADD.FTZ R32, R31, R32 ;  /* 0x000000201f207221 */ /* 0x001fca0000010000 */
[----:B------:R-:W0:Y:S02]  /*0ba0*/  SHFL.BFLY PT, R33, R32, 0x2, 0x1f ;  /* 0x0c401f0020217f89 */ /* 0x000e2400000e0000 */
[----:B0-----:R-:W-:-:S05]  /*0bb0*/  FADD.FTZ R33, R32, R33 ;  /* 0x0000002120217221 */ /* 0x001fca0000010000 */
[----:B------:R-:W0:Y:S02]  /*0bc0*/  SHFL.BFLY PT, R34, R33, 0x1, 0x1f ;  /* 0x0c201f0021227f89 */ /* 0x000e2400000e0000 */
[----:B0-----:R-:W-:Y:S01]  /*0bd0*/  FADD.FTZ R28, R33, R34 ;  /* 0x00000022211c7221 */ /* 0x001fe20000010000 */
[----:B------:R-:W-:Y:S01]  /*0be0*/  IMAD.MOV.U32 R34, RZ, RZ, RZ ;  /* 0x000000ffff227224 */ /* 0x000fe200078e00ff */
[----:B------:R-:W-:Y:S06]  /*0bf0*/  @!P1 BRA `(.L_x_63) ;  /* 0x0000000400089947 */ /* 0x000fec0003800000 */
        /* <DEDUP_REMOVED lines=66> */
.L_x_63:
[----:B------:R-:W-:Y:S05]  /*1020*/  BSYNC.RECONVERGENT B0 ;  /* 0x0000000000007941 */ /* 0x000fea0003800200 */
.L_x_62:
[----:B------:R-:W0:Y:S02]  /*1030*/  SHFL.BFLY PT, R25, R34, 0x10, 0x1f ;  /* 0x0e001f0022197f89 */ /* 0x000e2400000e0000 */
[----:B0-----:R-:W-:Y:S02]  /*1040*/  FADD.FTZ R25, R25, R34 ;  /* 0x0000002219197221 */ /* 0x001fe40000010000 */
[----:B------:R-:W0:Y:S03]  /*1050*/  LDC R34, c[0x0][0x3ac] ;  /* 0x0000eb00ff227b82 */ /* 0x000e260000000800 */
[----:B------:R-:W1:Y:S02]  /*1060*/  SHFL.BFLY PT, R26, R25, 0x8, 0x1f ;  /* 0x0d001f00191a7f89 */ /* 0x000e6400000e0000 */
[----:B-1----:R-:W-:-:S05]  /*1070*/  FADD.FTZ R26, R25, R26 ;  /* 0x0000001a191a7221 */ /* 0x002fca0000010000 */
[----:B------:R-:W1:Y:S02]  /*1080*/  SHFL.BFLY PT, R27, R26, 0x4, 0x1f ;  /* 0x0c801f001a1b7f89 */ /* 0x000e6400000e0000 */
[----:B-1----:R-:W-:-:S05]  /*1090*/  FADD.FTZ R27, R26, R27 ;  /* 0x0000001b1a1b7221 */ /* 0x002fca0000010000 */
[----:B------:R-:W1:Y:S02]  /*10a0*/  SHFL.BFLY PT, R28, R27, 0x2, 0x1f ;  /* 0x0c401f001b1c7f89 */ /* 0x000e6400000e0000 */
[----:B-1----:R-:W-:-:S05]  /*10b0*/  FADD.FTZ R28, R27, R28 ;  /* 0x0000001c1b1c7221 */ /* 0x002fca0000010000 */
[----:B------:R-:W1:Y:S02]  /*10c0*/  SHFL.BFLY PT, R29, R28, 0x1, 0x1f ;  /* 0x0c201f001c1d7f89 */ /* 0x000e6400000e0000 */
[----:B-1----:R-:W-:-:S05]  /*10d0*/  FADD.FTZ R33, R28, R29 ;  /* 0x0000001d1c217221 */ /* 0x002fca0000010000 */
[----:B------:R-:W-:Y:S01]  /*10e0*/  @!P0 STS [R24+UR4], R33 ;  /* 0x0000002118008988 */ /* 0x000fe20008000804 */
[----:B------:R-:W1:Y:S01]  /*10f0*/  LDCU.U8 UR4, c[0x0][0x3b0] ;  /* 0x00007600ff0477ac */ /* 0x000e620008000000 */
[----:B------:R-:W-:Y:S01]  /*1100*/  BAR.SYNC.DEFER_BLOCKING 0x0 ;  /* 0x0000000000007b1d */ /* 0x000fe20000010000 */
[----:B-1----:R-:W-:-:S04]  /*1110*/  UPRMT UR4, UR4, 0x8880, URZ ;  /* 0x0000888004047896 */ /* 0x002fc800080000ff */
[----:B------:R-:W-:Y:S01]  /*1120*/  UISETP.NE.AND UP0, UPT, UR4, URZ, UPT ;  /* 0x000000ff0400728c */ /* 0x000fe2000bf05270 */
[----:B------:R-:W1:Y:S04]  /*1130*/  LDS R23, [R23] ;  /* 0x0000000017177984 */ /* 0x000e680000000800 */
[----:B-1----:R-:W1:Y:S02]  /*1140*/  SHFL.BFLY PT, R30, R23, 0x10, 0x1f ;  /* 0x0e001f00171e7f89 */ /* 0x002e6400000e0000 */
[----:B-1----:R-:W-:Y:S02]  /*1150*/  FADD.FTZ R30, R23, R30 ;  /* 0x0000001e171e7221 */ /* 0x002fe40000010000 */
[----:B------:R-:W1:Y:S03]  /*1160*/  S2R R23, SR_TID.X ;  /* 0x0000000000177919 */ /* 0x000e660000002100 */
[----:B------:R-:W2:Y:S02]  /*1170*/  SHFL.BFLY PT, R25, R30, 0x8, 0x1f ;  /* 0x0d001f001e197f89 */ /* 0x000ea400000e0000 */
[----:B--2---:R-:W-:-:S02]  /*1180*/  FADD.FTZ R29, R30, R25 ;  /* 0x000000191e1d7221 */ /* 0x004fc40000010000 */
[----:B------:R-:W2:Y:S03]  /*1190*/  LDC.64 R24, c[0x0][0x398] ;  /* 0x0000e600ff187b82 */ /* 0x000ea60000000a00 */
[----:B------:R-:W3:Y:S02]  /*11a0*/  SHFL.BFLY PT, R26, R29, 0x4, 0x1f ;  /* 0x0c801f001d1a7f89 */ /* 0x000ee400000e0000 */
[----:B---3--:R-:W-:Y:S01]  /*11b0*/  FADD.FTZ R31, R29, R26 ;  /* 0x0000001a1d1f7221 */ /* 0x008fe20000010000 */
[----:B0-----:R-:W-:-:S04]  /*11c0*/  IMAD R29, R34, UR8, RZ ;  /* 0x00000008221d7c24 */ /* 0x001fc8000f8e02ff */
[----:B------:R-:W0:Y:S01]  /*11d0*/  SHFL.BFLY PT, R26, R31, 0x2, 0x1f ;  /* 0x0c401f001f1a7f89 */ /* 0x000e2200000e0000 */
[----:B--2---:R-:W-:-:S04]  /*11e0*/  IMAD.WIDE R24, R29, 0x2, R24 ;  /* 0x000000021d187825 */ /* 0x004fc800078e0218 */
[----:B0-----:R-:W-:Y:S02]  /*11f0*/  FADD.FTZ R28, R31, R26 ;  /* 0x0000001a1f1c7221 */ /* 0x001fe40000010000 */
[----:B------:R-:W0:Y:S03]  /*1200*/  LDC.64 R26, c[0x0][0x3a0] ;  /* 0x0000e800ff1a7b82 */ /* 0x000e260000000a00 */
[----:B------:R-:W2:Y:S02]  /*1210*/  SHFL.BFLY PT, R33, R28, 0x1, 0x1f ;  /* 0x0c201f001c217f89 */ /* 0x000ea400000e0000 */
[----:B--2---:R-:W-:-:S04]  /*1220*/  FADD.FTZ R33, R28, R33 ;  /* 0x000000211c217221 */ /* 0x004fc80000010000 */
[----:B0-----:R-:W-:Y:S01]  /*1230*/  FFMA.FTZ R26, R33, R27, R26 ;  /* 0x0000001b211a7223 */ /* 0x001fe2000001001a */
[----:B------:R-:W-:-:S03]  /*1240*/  LEA.HI R27, R34, R34, RZ, 0x1 ;  /* 0x00000022221b7211 */ /* 0x000fc600078f08ff */
[----:B------:R0:W2:Y:S01]  /*1250*/  MUFU.RSQ R32, R26 ;  /* 0x0000001a00207308 */ /* 0x0000a20000001400 */
[----:B------:R-:W-:Y:S01]  /*1260*/  SHF.R.S32.HI R34, RZ, 0x1, R27 ;  /* 0x00000001ff227819 */ /* 0x000fe2000001141b */
[----:B-1----:R-:W-:Y:S06]  /*1270*/  BRA.U UP0, `(.L_x_64) ;  /* 0x0000001900487547 */ /* 0x002fec000b800000 */
[----:B------:R-:W1:Y:S02]  /*1280*/  LDCU.64 UR4, c[0x0][0x390] ;  /* 0x00007200ff0477ac */ /* 0x000e640008000a00 */
[----:B-1----:R-:W-:-:S04]  /*1290*/  UISETP.NE.U32.AND UP0, UPT, UR4, URZ, UPT ;  /* 0x000000ff0400728c */ /* 0x002fc8000bf05070 */
[----:B------:R-:W-:-:S09]  /*12a0*/  UISETP.NE.AND.EX UP0, UPT, UR5, URZ, UPT, UP0 ;  /* 0x000000ff0500728c */ /* 0x000fd2000bf05300 */
[----:B------:R-:W-:Y:S05]  /*12b0*/  BRA.U !UP0, `(.L_x_65) ;  /* 0x0000000d08347547 */ /* 0x000fea000b800000 */
[----:B------:R-:W-:-:S13]  /*12c0*/  ISETP.GE.AND P0, PT, R23, R34, PT ;  /* 0x000000221700720c */ /* 0x000fda0003f06270 */
[----:B------:R-:W-:Y:S05]  /*12d0*/  @P0 EXIT ;  /* 0x000000000000094d */ /* 0x000fea0003800000 */
[----:B------:R-:W-:Y:S02]  /*12e0*/  IMAD.MOV.U32 R39, RZ, RZ, RZ ;  /* 0x000000ffff277224 */ /* 0x000fe400078e00ff */
[----:B------:R-:W-:-:S07]  /*12f0*/  IMAD.MOV.U32 R33, RZ, RZ, R23 ;  /* 0x000000ffff217224 */ /* 0x000fce00078e0017 */
.L_x_66:
[----:B------:R-:W-:Y:S01]  /*1300*/  SHF.L.U32 R38, R39, 0x3, RZ ;  /* 0x0000000327267819 */ /* 0x000fe200000006ff */
[----:B------:R-:W1:Y:S03]  /*1310*/  LDC.64 R28, c[0x0][0x390] ;  /* 0x0000e400ff1c7b82 */ /* 0x000e660000000a00 */
[C---:B------:R-:W-:Y:S02]  /*1320*/  ISETP.EQ.AND P2, PT, R38.reuse, RZ, PT ;  /* 0x000000ff2600720c */ /* 0x040fe40003f42270 */
[C---:B------:R-:W-:Y:S02]  /*1330*/  ISETP.EQ.AND P3, PT, R38.reuse, 0x8, PT ;  /* 0x000000082600780c */ /* 0x040fe40003f62270 */
[C---:B------:R-:W-:Y:S02]  /*1340*/  ISETP.EQ.AND P0, PT, R38.reuse, 0x10, PT ;  /* 0x000000102600780c */ /* 0x040fe40003f02270 */
[----:B------:R-:W-:-:S02]  /*1350*/  ISETP.EQ.AND P1, PT, R38, 0x18, PT ;  /* 0x000000182600780c */ /* 0x000fc40003f22270 */
[----:B0-----:R-:W-:Y:S02]  /*1360*/  P2R R26, PR, RZ, 0x4 ;  /* 0x00000004ff1a7803 */ /* 0x001fe40000000000 */
[----:B------:R-:W-:Y:S02]  /*1370*/  P2R R26, PR, RZ, 0x8 ;  /* 0x00000008ff1a7803 */ /* 0x000fe40000000000 */
[C---:B------:R-:W-:Y:S01]  /*1380*/  ISETP.EQ.AND P4, PT, R38.reuse, 0x30, PT ;  /* 0x000000302600780c */ /* 0x040fe20003f82270 */
[----:B------:R-:W-:Y:S01]  /*1390*/  @P2 IMAD.MOV.U32 R31, RZ, RZ, R0 ;  /* 0x000000ffff1f2224 */ /* 0x000fe200078e0000 */
[C---:B------:R-:W-:Y:S01]  /*13a0*/  ISETP.EQ.AND P5, PT, R38.reuse, 0x38, PT ;  /* 0x000000382600780c */ /* 0x040fe20003fa2270 */
[----:B------:R-:W-:Y:S01]  /*13b0*/  @P2 IMAD.MOV.U32 R35, RZ, RZ, R2 ;  /* 0x000000ffff232224 */ /* 0x000fe200078e0002 */
[C---:B------:R-:W-:Y:S01]  /*13c0*/  ISETP.EQ.AND P2, PT, R38.reuse, 0x20, PT ;  /* 0x000000202600780c */ /* 0x040fe20003f42270 */
[----:B------:R-:W-:Y:S01]  /*13d0*/  @P3 IMAD.MOV.U32 R35, RZ, RZ, R4 ;  /* 0x000000ffff233224 */ /* 0x000fe200078e0004 */
[----:B------:R-:W-:Y:S01]  /*13e0*/  @P3 MOV R31, R3 ;  /* 0x00000003001f3202 */ /* 0x000fe20000000f00 */
[----:B------:R-:W-:Y:S01]  /*13f0*/  @P0 IMAD.MOV.U32 R31, RZ, RZ, R5 ;  /* 0x000000ffff1f0224 */ /* 0x000fe200078e0005 */
[C---:B------:R-:W-:Y:S01]  /*1400*/  ISETP.EQ.AND P3, PT, R38.reuse, 0x28, PT ;  /* 0x000000282600780c */ /* 0x040fe20003f62270 */
[----:B------:R-:W-:Y:S01]  /*1410*/  @P1 IMAD.MOV.U32 R31, RZ, RZ, R7 ;  /* 0x000000ffff1f1224 */ /* 0x000fe200078e0007 */
[----:B------:R-:W-:-:S02]  /*1420*/  ISETP.EQ.AND P6, PT, R38, 0x40, PT ;  /* 0x000000402600780c */ /* 0x000fc40003fc2270 */
[----:B------:R-:W-:Y:S01]  /*1430*/  @P0 MOV R35, R6 ;  /* 0x0000000600230202 */ /* 0x000fe20000000f00 */
[----:B------:R-:W-:Y:S01]  /*1440*/  @P1 IMAD.MOV.U32 R35, RZ, RZ, R8 ;  /* 0x000000ffff231224 */ /* 0x000fe200078e0008 */
[----:B------:R-:W-:-:S03]  /*1450*/  P2R R26, PR, RZ, 0x40 ;  /* 0x00000040ff1a7803 */ /* 0x000fc60000000000 */
[----:B------:R-:W-:Y:S01]  /*1460*/  @P2 MOV R31, R9 ;  /* 0x00000009001f2202 */ /* 0x000fe20000000f00 */
[----:B------:R-:W-:-:S03]  /*1470*/  @P2 IMAD.MOV.U32 R35, RZ, RZ, R10 ;  /* 0x000000ffff232224 */ /* 0x000fc600078e000a */
[----:B------:R-:W-:Y:S01]  /*1480*/  @P3 IMAD.MOV.U32 R31, RZ, RZ, R11 ;  /* 0x000000ffff1f3224 */ /* 0x000fe200078e000b */
[----:B------:R-:W-:Y:S01]  /*1490*/  @P3 MOV R35, R12 ;  /* 0x0000000c00233202 */ /* 0x000fe20000000f00 */
[----:B------:R-:W-:Y:S01]  /*14a0*/  @P4 IMAD.MOV.U32 R31, RZ, RZ, R13 ;  /* 0x000000ffff1f4224 */ /* 0x000fe200078e000d */
[----:B------:R-:W-:Y:S01]  /*14b0*/  @P5 MOV R31, R15 ;  /* 0x0000000f001f5202 */ /* 0x000fe20000000f00 */
[----:B------:R-:W-:Y:S02]  /*14c0*/  @P4 IMAD.MOV.U32 R35, RZ, RZ, R14 ;  /* 0x000000ffff234224 */ /* 0x000fe400078e000e */
[----:B------:R-:W-:Y:S01]  /*14d0*/  @P5 IMAD.MOV.U32 R35, RZ, RZ, R16 ;  /* 0x000000ffff235224 */ /* 0x000fe200078e0010 */
[----:B------:R-:W-:Y:S01]  /*14e0*/  @P6 MOV R35, R18 ;  /* 0x0000001200236202 */ /* 0x000fe20000000f00 */
[----:B------:R-:W-:Y:S01]  /*14f0*/  @P6 IMAD.MOV.U32 R31, RZ, RZ, R17 ;  /* 0x000000ffff1f6224 */ /* 0x000fe200078e0011 */
[----:B------:R-:W-:-:S04]  /*1500*/  ISETP.EQ.AND P6, PT, R38, 0x48, PT ;  /* 0x000000482600780c */ /* 0x000fc80003fc2270 */
[----:B------:R-:W-:-:S06]  /*1510*/  P2R R26, PR, RZ, 0x40 ;  /* 0x00000040ff1a7803 */ /* 0x000fcc0000000000 */
[----:B------:R-:W0:Y:S01]  /*1520*/  LDC.64 R26, c[0x0][0x388] ;  /* 0x0000e200ff1a7b82 */ /* 0x000e220000000a00 */
[----:B-1----:R-:W-:-:S04]  /*1530*/  IMAD.WIDE.U32 R28, R33, 0x4, R28 ;  /* 0x00000004211c7825 */ /* 0x002fc800078e001c */
[----:B------:R-:W-:Y:S01]  /*1540*/  @P6 IMAD.MOV.U32 R31, RZ, RZ, R19 ;  /* 0x000000ffff1f6224 */ /* 0x000fe200078e0013 */
[----:B------:R-:W3:Y:S01]  /*1550*/  LDG.E.CONSTANT R37, desc[UR6][R28.64] ;  /* 0x000000061c257981 */ /* 0x000ee2000c1e9900 */
[----:B------:R-:W-:Y:S01]  /*1560*/  @P6 IMAD.MOV.U32 R35, RZ, RZ, R20 ;  /* 0x000000ffff236224 */ /* 0x000fe200078e0014 */
[----:B------:R-:W-:-:S13]  /*1570*/  ISETP.EQ.AND P6, PT, R38, 0x50, PT ;  /* 0x000000502600780c */ /* 0x000fda0003fc2270 */
[----:B------:R-:W-:Y:S01]  /*1580*/  @P6 MOV R31, R21 ;  /* 0x00000015001f6202 */ /* 0x000fe20000000f00 */
[----:B------:R-:W-:Y:S02]  /*1590*/  @P6 IMAD.MOV.U32 R35, RZ, RZ, R22 ;  /* 0x000000ffff236224 */ /* 0x000fe400078e0016 */
[----:B0-----:R-:W-:-:S05]  /*15a0*/  IMAD.WIDE.U32 R26, R33, 0x4, R26 ;  /* 0x00000004211a7825 */ /* 0x001fca00078e001a */
[----:B------:R-:W4:Y:S02]  /*15b0*/  LDG.E.CONSTANT R30, desc[UR6][R26.64] ;  /* 0x000000061a1e7981 */ /* 0x000f24000c1e9900 */
[--C-:B----4-:R-:W-:Y:S02]  /*15c0*/  HADD2.F32 R36, -RZ, R30.reuse.H0_H0 ;  /* 0x2000001eff247230 */ /* 0x110fe40000004100 */
[----:B------:R-:W-:-:S03]  /*15d0*/  HADD2.F32 R30, -RZ, R30.H1_H1 ;  /* 0x3000001eff1e7230 */ /* 0x000fc60000004100 */
[----:B------:R-:W-:Y:S02]  /*15e0*/  FMUL.FTZ R31, R36, R31 ;  /* 0x0000001f241f7220 */ /* 0x000fe40000410000 */
[----:B------:R-:W-:Y:S02]  /*15f0*/  FMUL.FTZ R35, R30, R35 ;  /* 0x000000231e237220 */ /* 0x000fe40000410000 */
[C---:B--2---:R-:W-:Y:S02]  /*1600*/  FMUL.FTZ R31, R32.reuse, R31 ;  /* 0x0000001f201f7220 */ /* 0x044fe40000410000 */
[----:B------:R-:W-:-:S05]  /*1610*/  FMUL.FTZ R30, R32, R35 ;  /* 0x00000023201e7220 */ /* 0x000fca0000410000 */
[----:B------:R-:W-:-:S05]  /*1620*/  F2FP.F16.F32.PACK_AB R35, R30, R31 ;  /* 0x0000001f1e23723e */ /* 0x000fca00000000ff */
[----:B---3--:R-:W-:Y:S02]  /*1630*/  HFMA2 R37, R35, 1, 1, R37 ;  /* 0x3c003c0023257831 */ /* 0x008fe40000000025 */
[----:B------:R-:W-:-:S05]  /*1640*/  VIADD R35, R33, 0x400 ;  /* 0x0000040021237836 */ /* 0x000fca0000000000 */
[----:B------:R-:W-:Y:S01]  /*1650*/  ISETP.GE.AND P6, PT, R35, R34, PT ;  /* 0x000000222300720c */ /* 0x000fe20003fc6270 */
[----:B------:R-:W-:-:S05]  /*1660*/  IMAD.WIDE.U32 R30, R33, 0x4, R24 ;  /* 0x00000004211e7825 */ /* 0x000fca00078e0018 */
[----:B------:R0:W-:Y:S07]  /*1670*/  STG.E desc[UR6][R30.64], R37 ;  /* 0x000000251e007986 */ /* 0x0001ee000c101906 */
[----:B------:R-:W-:Y:S05]  /*1680*/  @P6 EXIT ;  /* 0x000000000000694d */ /* 0x000fea0003800000 */
[----:B------:R-:W-:Y:S01]  /*1690*/  P2R R35, PR, RZ, 0x10 ;  /* 0x00000010ff237803 */ /* 0x000fe20000000000 */
[----:B------:R-:W2:Y:S01]  /*16a0*/  LDG.E.CONSTANT R42, desc[UR6][R28.64+0x1000] ;  /* 0x001000061c2a7981 */ /* 0x000ea2000c1e9900 */
[----:B------:R-:W-:Y:S02]  /*16b0*/  P2R R40, PR, RZ, 0x20 ;  /* 0x00000020ff287803 */ /* 0x000fe40000000000 */
[C---:B------:R-:W-:Y:S02]  /*16c0*/  ISETP.EQ.AND P4, PT, R38.reuse, -0x8, PT ;  /* 0xfffffff82600780c */ /* 0x040fe40003f82270 */
[C---:B------:R-:W-:Y:S02]  /*16d0*/  ISETP.EQ.AND P5, PT, R38.reuse, RZ, PT ;  /* 0x000000ff2600720c */ /* 0x040fe40003fa2270 */
[----:B------:R-:W-:Y:S02]  /*16e0*/  ISETP.EQ.AND P6, PT, R38, 0x8, PT ;  /* 0x000000082600780c */ /* 0x000fe40003fc2270 */
[----:B------:R-:W-:-:S07]  /*16f0*/  P2R R36, PR, RZ, 0x10 ;  /* 0x00000010ff247803 */ /* 0x000fce0000000000 */
[----:B------:R-:W-:Y:S01]  /*1700*/  @P4 MOV R36, R0 ;  /* 0x0000000000244202 */ /* 0x000fe20000000f00 */
[----:B0-----:R-:W-:Y:S01]  /*1710*/  @P4 IMAD.MOV.U32 R37, RZ, RZ, R2 ;  /* 0x000000ffff254224 */ /* 0x001fe200078e0002 */
[----:B------:R-:W-:Y:S01]  /*1720*/  @P5 MOV R37, R4 ;  /* 0x0000000400255202 */ /* 0x000fe20000000f00 */
[----:B------:R-:W-:Y:S01]  /*1730*/  @P5 IMAD.MOV.U32 R36, RZ, RZ, R3 ;  /* 0x000000ffff245224 */ /* 0x000fe200078e0003 */
[----:B------:R-:W-:Y:S01]  /*1740*/  ISETP.NE.AND P4, PT, R35, RZ, PT ;  /* 0x000000ff2300720c */ /* 0x000fe20003f85270 */
[----:B------:R-:W-:Y:S01]  /*1750*/  @P6 IMAD.MOV.U32 R36, RZ, RZ, R5 ;  /* 0x000000ffff246224 */ /* 0x000fe200078e0005 */
[----:B------:R-:W-:Y:S01]  /*1760*/  ISETP.NE.AND P5, PT, R40, RZ, PT ;  /* 0x000000ff2800720c */ /* 0x000fe20003fa5270 */
[----:B------:R-:W-:Y:S01]  /*1770*/  @P6 IMAD.MOV.U32 R37, RZ, RZ, R6 ;  /* 0x000000ffff256224 */ /* 0x000fe200078e0006 */
[----:B------:R-:W-:Y:S01]  /*1780*/  @P0 MOV R36, R7 ;  /* 0x0000000700240202 */ /* 0x000fe20000000f00 */
[----:B------:R-:W-:Y:S01]  /*1790*/  @P0 IMAD.MOV.U32 R37, RZ, RZ, R8 ;  /* 0x000000ffff250224 */ /* 0x000fe200078e0008 */
[----:B------:R-:W-:Y:S01]  /*17a0*/  P2R R35, PR, RZ, 0x1 ;  /* 0x00000001ff237803 */ /* 0x000fe20000000000 */
[----:B------:R-:W-:Y:S01]  /*17b0*/  @P1 IMAD.MOV.U32 R36, RZ, RZ, R9 ;  /* 0x000000ffff241224 */ /* 0x000fe200078e0009 */
[C---:B------:R-:W-:Y:S01]  /*17c0*/  ISETP.EQ.AND P0, PT, R38.reuse, 0x40, PT ;  /* 0x000000402600780c */ /* 0x040fe20003f02270 */
[----:B------:R-:W-:Y:S01]  /*17d0*/  @P2 IMAD.MOV.U32 R36, RZ, RZ, R11 ;  /* 0x000000ffff242224 */ /* 0x000fe200078e000b */
[----:B------:R-:W-:Y:S01]  /*17e0*/  @P1 MOV R37, R10 ;  /* 0x0000000a00251202 */ /* 0x000fe20000000f00 */
[----:B------:R-:W-:Y:S01]  /*17f0*/  @P2 IMAD.MOV.U32 R37, RZ, RZ, R12 ;  /* 0x000000ffff252224 */ /* 0x000fe200078e000c */
[----:B------:R-:W-:Y:S01]  /*1800*/  @P3 MOV R36, R13 ;  /* 0x0000000d00243202 */ /* 0x000fe20000000f00 */
[----:B------:R-:W-:Y:S01]  /*1810*/  @P3 IMAD.MOV.U32 R37, RZ, RZ, R14 ;  /* 0x000000ffff253224 */ /* 0x000fe200078e000e */
[----:B------:R-:W-:Y:S01]  /*1820*/  @P4 MOV R37, R16 ;  /* 0x0000001000254202 */ /* 0x000fe20000000f00 */
[----:B------:R-:W-:Y:S01]  /*1830*/  @P4 IMAD.MOV.U32 R36, RZ, RZ, R15 ;  /* 0x000000ffff244224 */ /* 0x000fe200078e000f */
[----:B------:R-:W-:Y:S01]  /*1840*/  ISETP.EQ.AND P6, PT, R38, 0x48, PT ;  /* 0x000000482600780c */ /* 0x000fe20003fc2270 */
[----:B------:R-:W-:-:S02]  /*1850*/  @P5 IMAD.MOV.U32 R36, RZ, RZ, R17 ;  /* 0x000000ffff245224 */ /* 0x000fc400078e0011 */
[----:B------:R-:W-:Y:S02]  /*1860*/  @P5 IMAD.MOV.U32 R37, RZ, RZ, R18 ;  /* 0x000000ffff255224 */ /* 0x000fe400078e0012 */
[----:B------:R-:W-:Y:S01]  /*1870*/  @P0 MOV R36, R19 ;  /* 0x0000001300240202 */ /* 0x000fe20000000f00 */
[----:B------:R-:W-:Y:S01]  /*1880*/  @P0 IMAD.MOV.U32 R37, RZ, RZ, R20 ;  /* 0x000000ffff250224 */ /* 0x000fe200078e0014 */
[----:B------:R-:W-:Y:S02]  /*1890*/  ISETP.NE.AND P0, PT, R35, RZ, PT ;  /* 0x000000ff2300720c */ /* 0x000fe40003f05270 */
[----:B------:R-:W3:Y:S04]  /*18a0*/  LDG.E.CONSTANT R35, desc[UR6][R26.64+0x1000] ;  /* 0x001000061a237981 */ /* 0x000ee8000c1e9900 */
[----:B------:R-:W-:Y:S01]  /*18b0*/  @P6 MOV R37, R22 ;  /* 0x0000001600256202 */ /* 0x000fe20000000f00 */
[----:B------:R-:W-:-:S02]  /*18c0*/  @P6 IMAD.MOV.U32 R36, RZ, RZ, R21 ;  /* 0x000000ffff246224 */ /* 0x000fc400078e0015 */
[--C-:B---3--:R-:W-:Y:S02]  /*18d0*/  HADD2.F32 R41, -RZ, R35.reuse.H0_H0 ;  /* 0x20000023ff297230 */ /* 0x108fe40000004100 */
[----:B------:R-:W-:-:S03]  /*18e0*/  HADD2.F32 R40, -RZ, R35.H1_H1 ;  /* 0x30000023ff287230 */ /* 0x000fc60000004100 */
[----:B------:R-:W-:Y:S02]  /*18f0*/  FMUL.FTZ R41, R41, R36 ;  /* 0x0000002429297220 */ /* 0x000fe40000410000 */
[----:B------:R-:W-:Y:S01]  /*1900*/  FMUL.FTZ R35, R40, R37 ;  /* 0x0000002528237220 */ /* 0x000fe20000410000 */
[----:B------:R-:W-:Y:S02]  /*1910*/  VIADD R37, R33, 0x800 ;  /* 0x0000080021257836 */ /* 0x000fe40000000000 */
[C---:B------:R-:W-:Y:S01]  /*1920*/  FMUL.FTZ R41, R32.reuse, R41 ;  /* 0x0000002920297220 */ /* 0x040fe20000410000 */
[----:B------:R-:W-:Y:S02]  /*1930*/  FMUL.FTZ R36, R32, R35 ;  /* 0x0000002320247220 */ /* 0x000fe40000410000 */
[----:B------:R-:W-:-:S03]  /*1940*/  ISETP.GE.AND P6, PT, R37, R34, PT ;  /* 0x000000222500720c */ /* 0x000fc60003fc6270 */
[----:B------:R-:W-:-:S05]  /*1950*/  F2FP.F16.F32.PACK_AB R35, R36, R41 ;  /* 0x000000292423723e */ /* 0x000fca00000000ff */
[----:B--2---:R-:W-:-:S05]  /*1960*/  HFMA2 R35, R35, 1, 1, R42 ;  /* 0x3c003c0023237831 */ /* 0x004fca000000002a */
[----:B------:R0:W-:Y:S01]  /*1970*/  STG.E desc[UR6][R30.64+0x1000], R35 ;  /* 0x001000231e007986 */ /* 0x0001e2000c101906 */
[----:B------:R-:W-:Y:S05]  /*1980*/  @P6 EXIT ;  /* 0x000000000000694d */ /* 0x000fea0003800000 */
[----:B0-----:R-:W-:Y:S01]  /*1990*/  P2R R35, PR, RZ, 0x10 ;  /* 0x00000010ff237803 */ /* 0x001fe20000000000 */
[----:B------:R-:W2:Y:S01]  /*19a0*/  LDG.E.CONSTANT R42, desc[UR6][R28.64+0x2000] ;  /* 0x002000061c2a7981 */ /* 0x000ea2000c1e9900 */
[C---:B------:R-:W-:Y:S02]  /*19b0*/  ISETP.EQ.AND P6, PT, R38.reuse, -0x10, PT ;  /* 0xfffffff02600780c */ /* 0x040fe40003fc2270 */
[C---:B------:R-:W-:Y:S02]  /*19c0*/  ISETP.EQ.AND P4, PT, R38.reuse, -0x8, PT ;  /* 0xfffffff82600780c */ /* 0x040fe40003f82270 */
[----:B------:R-:W-:Y:S02]  /*19d0*/  P2R R36, PR, RZ, 0x40 ;  /* 0x00000040ff247803 */ /* 0x000fe40000000000 */
[----:B------:R-:W-:Y:S02]  /*19e0*/  P2R R40, PR, RZ, 0x20 ;  /* 0x00000020ff287803 */ /* 0x000fe40000000000 */
[----:B------:R-:W-:-:S05]  /*19f0*/  ISETP.EQ.AND P5, PT, R38, RZ, PT ;  /* 0x000000ff2600720c */ /* 0x000fca0003fa2270 */
[----:B------:R-:W-:Y:S01]  /*1a00*/  @P6 IMAD.MOV.U32 R36, RZ, RZ, R0 ;  /* 0x000000ffff246224 */ /* 0x000fe200078e0000 */
[----:B------:R-:W-:Y:S01]  /*1a10*/  @P6 MOV R37, R2 ;  /* 0x0000000200256202 */ /* 0x000fe20000000f00 */
[----:B------:R-:W-:Y:S01]  /*1a20*/  @P4 IMAD.MOV.U32 R36, RZ, RZ, R3 ;  /* 0x000000ffff244224 */ /* 0x000fe200078e0003 */
[----:B------:R-:W-:Y:S01]  /*1a30*/  ISETP.EQ.AND P6, PT, R38, 0x8, PT ;  /* 0x000000082600780c */ /* 0x000fe20003fc2270 */
[----:B------:R-:W-:Y:S01]  /*1a40*/  @P4 IMAD.MOV.U32 R37, RZ, RZ, R4 ;  /* 0x000000ffff254224 */ /* 0x000fe200078e0004 */
[----:B------:R-:W-:Y:S02]  /*1a50*/  ISETP.NE.AND P4, PT, R35, RZ, PT ;  /* 0x000000ff2300720c */ /* 0x000fe40003f85270 */
[----:B------:R-:W3:Y:S01]  /*1a60*/  LDG.E.CONSTANT R35, desc[UR6][R26.64+0x2000] ;  /* 0x002000061a237981 */ /* 0x000ee2000c1e9900 */
[----:B------:R-:W-:Y:S01]  /*1a70*/  @P5 MOV R36, R5 ;  /* 0x0000000500245202 */ /* 0x000fe20000000f00 */
[----:B------:R-:W-:Y:S01]  /*1a80*/  @P5 IMAD.MOV.U32 R37, RZ, RZ, R6 ;  /* 0x000000ffff255224 */ /* 0x000fe200078e0006 */
[----:B------:R-:W-:-:S06]  /*1a90*/  ISETP.NE.AND P5, PT, R40, RZ, PT ;  /* 0x000000ff2800720c */ /* 0x000fcc0003fa5270 */
[----:B------:R-:W-:Y:S01]  /*1aa0*/  @P6 IMAD.MOV.U32 R36, RZ, RZ, R7 ;  /* 0x000000ffff246224 */ /* 0x000fe200078e0007 */
[----:B------:R-:W-:Y:S01]  /*1ab0*/  @P6 MOV R37, R8 ;  /* 0x0000000800256202 */ /* 0x000fe20000000f00 */
[----:B------:R-:W-:Y:S01]  /*1ac0*/  @P0 IMAD.MOV.U32 R36, RZ, RZ, R9 ;  /* 0x000000ffff240224 */ /* 0x000fe200078e0009 */
[----:B------:R-:W-:Y:S01]  /*1ad0*/  ISETP.EQ.AND P6, PT, R38, 0x40, PT ;  /* 0x000000402600780c */ /* 0x000fe20003fc2270 */
[----:B------:R-:W-:Y:S01]  /*1ae0*/  @P0 IMAD.MOV.U32 R37, RZ, RZ, R10 ;  /* 0x000000ffff250224 */ /* 0x000fe200078e000a */
[----:B------:R-:W-:Y:S01]  /*1af0*/  @P1 MOV R36, R11 ;  /* 0x0000000b00241202 */ /* 0x000fe20000000f00 */
[----:B------:R-:W-:Y:S01]  /*1b00*/  @P1 IMAD.MOV.U32 R37, RZ, RZ, R12 ;  /* 0x000000ffff251224 */ /* 0x000fe200078e000c */
[----:B------:R-:W-:Y:S01]  /*1b10*/  @P2 MOV R37, R14 ;  /* 0x0000000e00252202 */ /* 0x000fe20000000f00 */
[----:B------:R-:W-:Y:S02]  /*1b20*/  @P2 IMAD.MOV.U32 R36, RZ, RZ, R13 ;  /* 0x000000ffff242224 */ /* 0x000fe400078e000d */
[----:B------:R-:W-:Y:S01]  /*1b30*/  @P3 IMAD.MOV.U32 R36, RZ, RZ, R15 ;  /* 0x000000ffff243224 */ /* 0x000fe200078e000f */
[----:B------:R-:W-:Y:S01]  /*1b40*/  @P4 MOV R36, R17 ;  /* 0x0000001100244202 */ /* 0x000fe20000000f00 */
[----:B------:R-:W-:-:S02]  /*1b50*/  @P3 IMAD.MOV.U32 R37, RZ, RZ, R16 ;  /* 0x000000ffff253224 */ /* 0x000fc400078e0010 */
[----:B------:R-:W-:Y:S01]  /*1b60*/  @P4 IMAD.MOV.U32 R37, RZ, RZ, R18 ;  /* 0x000000ffff254224 */ /* 0x000fe200078e0012 */
[----:B------:R-:W-:Y:S01]  /*1b70*/  @P5 MOV R37, R20 ;  /* 0x0000001400255202 */ /* 0x000fe20000000f00 */
[----:B------:R-:W-:Y:S02]  /*1b80*/  @P5 IMAD.MOV.U32 R36, RZ, RZ, R19 ;  /* 0x000000ffff245224 */ /* 0x000fe400078e0013 */
[----:B------:R-:W-:Y:S02]  /*1b90*/  @P6 IMAD.MOV.U32 R36, RZ, RZ, R21 ;  /* 0x000000ffff246224 */ /* 0x000fe400078e0015 */
[----:B------:R-:W-:Y:S01]  /*1ba0*/  @P6 IMAD.MOV.U32 R37, RZ, RZ, R22 ;  /* 0x000000ffff256224 */ /* 0x000fe200078e0016 */
[----:B------:R-:W-:Y:S01]  /*1bb0*/  ISETP.NE.AND P6, PT, R39, 0x8, PT ;  /* 0x000000082700780c */ /* 0x000fe20003fc5270 */
[--C-:B---3--:R-:W-:Y:S02]  /*1bc0*/  HADD2.F32 R41, -RZ, R35.reuse.H0_H0 ;  /* 0x20000023ff297230 */ /* 0x108fe40000004100 */
        /* <DEDUP_REMOVED lines=12> */
[----:B------:R-:W2:Y:S01]  /*1c90*/  LDG.E.CONSTANT R26, desc[UR6][R26.64+0x3000] ;  /* 0x003000061a1a7981 */ /* 0x000ea2000c1e9900 */
[----:B------:R-:W-:Y:S02]  /*1ca0*/  P2R R36, PR, RZ, 0x10 ;  /* 0x00000010ff247803 */ /* 0x000fe40000000000 */
[C---:B------:R-:W-:Y:S02]  /*1cb0*/  ISETP.EQ.AND P6, PT, R38.reuse, -0x18, PT ;  /* 0xffffffe82600780c */ /* 0x040fe40003fc2270 */
[C---:B------:R-:W-:Y:S02]  /*1cc0*/  ISETP.EQ.AND P4, PT, R38.reuse, -0x10, PT ;  /* 0xfffffff02600780c */ /* 0x040fe40003f82270 */
[----:B------:R-:W-:Y:S02]  /*1cd0*/  P2R R37, PR, RZ, 0x20 ;  /* 0x00000020ff257803 */ /* 0x000fe40000000000 */
[----:B------:R-:W-:-:S07]  /*1ce0*/  ISETP.EQ.AND P5, PT, R38, RZ, PT ;  /* 0x000000ff2600720c */ /* 0x000fce0003fa2270 */
[----:B------:R-:W-:Y:S02]  /*1cf0*/  @P6 IMAD.MOV.U32 R33, RZ, RZ, R0 ;  /* 0x000000ffff216224 */ /* 0x000fe400078e0000 */
[----:B0-----:R-:W-:Y:S01]  /*1d00*/  @P6 IMAD.MOV.U32 R35, RZ, RZ, R2 ;  /* 0x000000ffff236224 */ /* 0x001fe200078e0002 */
[----:B------:R-:W-:Y:S01]  /*1d10*/  @P4 MOV R33, R3 ;  /* 0x0000000300214202 */ /* 0x000fe20000000f00 */
[----:B------:R-:W-:Y:S01]  /*1d20*/  @P4 IMAD.MOV.U32 R35, RZ, RZ, R4 ;  /* 0x000000ffff234224 */ /* 0x000fe200078e0004 */
[----:B------:R-:W-:Y:S02]  /*1d30*/  ISETP.NE.AND P4, PT, R36, RZ, PT ;  /* 0x000000ff2400720c */ /* 0x000fe40003f85270 */
[----:B------:R2:W3:Y:S01]  /*1d40*/  LDG.E.CONSTANT R36, desc[UR6][R28.64+0x3000] ;  /* 0x003000061c247981 */ /* 0x0004e2000c1e9900 */
[----:B------:R-:W-:-:S13]  /*1d50*/  ISETP.EQ.AND P6, PT, R38, -0x8, PT ;  /* 0xfffffff82600780c */ /* 0x000fda0003fc2270 */
[----:B------:R-:W-:Y:S01]  /*1d60*/  @P6 IMAD.MOV.U32 R33, RZ, RZ, R5 ;  /* 0x000000ffff216224 */ /* 0x000fe200078e0005 */
[----:B------:R-:W-:Y:S01]  /*1d70*/  @P6 MOV R35, R6 ;  /* 0x0000000600236202 */ /* 0x000fe20000000f00 */
[----:B------:R-:W-:Y:S01]  /*1d80*/  @P5 IMAD.MOV.U32 R33, RZ, RZ, R7 ;  /* 0x000000ffff215224 */ /* 0x000fe200078e0007 */
[----:B------:R-:W-:Y:S01]  /*1d90*/  ISETP.EQ.AND P6, PT, R38, 0x8, PT ;  /* 0x000000082600780c */ /* 0x000fe20003fc2270 */
[----:B------:R-:W-:Y:S01]  /*1da0*/  @P5 IMAD.MOV.U32 R35, RZ, RZ, R8 ;  /* 0x000000ffff235224 */ /* 0x000fe200078e0008 */
[----:B------:R-:W-:-:S11]  /*1db0*/  ISETP.NE.AND P5, PT, R37, RZ, PT ;  /* 0x000000ff2500720c */ /* 0x000fd60003fa5270 */
[----:B------:R-:W-:Y:S01]  /*1dc0*/  @P6 MOV R33, R9 ;  /* 0x0000000900216202 */ /* 0x000fe20000000f00 */
[----:B------:R-:W-:Y:S01]  /*1dd0*/  @P6 IMAD.MOV.U32 R35, RZ, RZ, R10 ;  /* 0x000000ffff236224 */ /* 0x000fe200078e000a */
[----:B------:R-:W-:Y:S01]  /*1de0*/  @P0 MOV R35, R12 ;  /* 0x0000000c00230202 */ /* 0x000fe20000000f00 */
[----:B------:R-:W-:Y:S02]  /*1df0*/  @P0 IMAD.MOV.U32 R33, RZ, RZ, R11 ;  /* 0x000000ffff210224 */ /* 0x000fe400078e000b */
        /* <DEDUP_REMOVED lines=10> */
[----:B------:R-:W-:Y:S02]  /*1ea0*/  VIADD R39, R39, 0x4 ;  /* 0x0000000427277836 */ /* 0x000fe40000000000 */
[--C-:B--2---:R-:W-:Y:S02]  /*1eb0*/  HADD2.F32 R28, -RZ, R26.reuse.H0_H0 ;  /* 0x2000001aff1c7230 */ /* 0x104fe40000004100 */
[----:B------:R-:W-:-:S03]  /*1ec0*/  HADD2.F32 R26, -RZ, R26.H1_H1 ;  /* 0x3000001aff1a7230 */ /* 0x000fc60000004100 */
[----:B------:R-:W-:Y:S02]  /*1ed0*/  FMUL.FTZ R27, R28, R33 ;  /* 0x000000211c1b7220 */ /* 0x000fe40000410000 */
[----:B------:R-:W-:Y:S02]  /*1ee0*/  FMUL.FTZ R29, R26, R35 ;  /* 0x000000231a1d7220 */ /* 0x000fe40000410000 */
[C---:B------:R-:W-:Y:S02]  /*1ef0*/  FMUL.FTZ R27, R32.reuse, R27 ;  /* 0x0000001b201b7220 */ /* 0x040fe40000410000 */
[----:B------:R-:W-:-:S05]  /*1f00*/  FMUL.FTZ R26, R32, R29 ;  /* 0x0000001d201a7220 */ /* 0x000fca0000410000 */
[----:B------:R-:W-:Y:S02]  /*1f10*/  F2FP.F16.F32.PACK_AB R27, R26, R27 ;  /* 0x0000001b1a1b723e */ /* 0x000fe400000000ff */
[----:B------:R-:W-:-:S03]  /*1f20*/  SHF.L.U32 R26, R39, 0xa, RZ ;  /* 0x0000000a271a7819 */ /* 0x000fc600000006ff */
[----:B---3--:R-:W-:Y:S01]  /*1f30*/  HFMA2 R27, R27, 1, 1, R36 ;  /* 0x3c003c001b1b7831 */ /* 0x008fe20000000024 */
[----:B------:R-:W-:-:S04]  /*1f40*/  LOP3.LUT R33, R23, R26, RZ, 0xfc, !PT ;  /* 0x0000001a17217212 */ /* 0x000fc800078efcff */
[----:B------:R1:W-:Y:S01]  /*1f50*/  STG.E desc[UR6][R30.64+0x3000], R27 ;  /* 0x0030001b1e007986 */ /* 0x0003e2000c101906 */
[----:B------:R-:W-:-:S13]  /*1f60*/  ISETP.GE.AND P0, PT, R33, R34, PT ;  /* 0x000000222100720c */ /* 0x000fda0003f06270 */
[----:B-1----:R-:W-:Y:S05]  /*1f70*/  @!P0 BRA `(.L_x_66) ;  /* 0xfffffff000e08947 */ /* 0x002fea000383ffff */
[----:B------:R-:W-:Y:S05]  /*1f80*/  EXIT ;  /* 0x000000000000794d */ /* 0x000fea0003800000 */
.L_x_65:
[----:B------:R-:W-:-:S13]  /*1f90*/  ISETP.GE.AND P0, PT, R23, R34, PT ;  /* 0x000000221700720c */ /* 0x000fda0003f06270 */
[----:B------:R-:W-:Y:S05]  /*1fa0*/  @P0 EXIT ;  /* 0x000000000000094d */ /* 0x000fea0003800000 */
[----:B------:R-:W-:Y:S02]  /*1fb0*/  IMAD.MOV.U32 R37, RZ, RZ, RZ ;  /* 0x000000ffff257224 */ /* 0x000fe400078e00ff */
[----:B------:R-:W-:-:S07]  /*1fc0*/  IMAD.MOV.U32 R31, RZ, RZ, R23 ;  /* 0x000000ffff1f7224 */ /* 0x000fce00078e0017 */
.L_x_67:
[----:B------:R-:W-:-:S04]  /*1fd0*/  SHF.L.U32 R38, R37, 0x3, RZ ;  /* 0x0000000325267819 */ /* 0x000fc800000006ff */
[C---:B------:R-:W-:Y:S02]  /*1fe0*/  ISETP.EQ.AND P2, PT, R38.reuse, RZ, PT ;  /* 0x000000ff2600720c */ /* 0x040fe40003f42270 */
[C---:B------:R-:W-:Y:S02]  /*1ff0*/  ISETP.EQ.AND P3, PT, R38.reuse, 0x8, PT ;  /* 0x000000082600780c */ /* 0x040fe40003f62270 */
[C---:B------:R-:W-:Y:S02]  /*2000*/  ISETP.EQ.AND P0, PT, R38.reuse, 0x10, PT ;  /* 0x000000102600780c */ /* 0x040fe40003f02270 */
[----:B------:R-:W-:Y:S02]  /*2010*/  ISETP.EQ.AND P1, PT, R38, 0x18, PT ;  /* 0x000000182600780c */ /* 0x000fe40003f22270 */
[----:B0-----:R-:W-:Y:S02]  /*2020*/  P2R R26, PR, RZ, 0x4 ;  /* 0x00000004ff1a7803 */ /* 0x001fe40000000000 */
[----:B------:R-:W-:-:S02]  /*2030*/  P2R R26, PR, RZ, 0x8 ;  /* 0x00000008ff1a7803 */ /* 0x000fc40000000000 */
        /* <DEDUP_REMOVED lines=26> */
[----:B------:R-:W0:Y:S03]  /*21e0*/  LDC.64 R26, c[0x0][0x388] ;  /* 0x0000e200ff1a7b82 */ /* 0x000e260000000a00 */
[----:B------:R-:W-:Y:S02]  /*21f0*/  @P6 IMAD.MOV.U32 R29, RZ, RZ, R19 ;  /* 0x000000ffff1d6224 */ /* 0x000fe400078e0013 */
[----:B------:R-:W-:Y:S01]  /*2200*/  @P6 IMAD.MOV.U32 R30, RZ, RZ, R20 ;  /* 0x000000ffff1e6224 */ /* 0x000fe200078e0014 */
[----:B------:R-:W-:Y:S01]  /*2210*/  ISETP.EQ.AND P6, PT, R38, 0x50, PT ;  /* 0x000000502600780c */ /* 0x000fe20003fc2270 */
[----:B------:R-:W-:-:S12]  /*2220*/  VIADD R35, R31, 0x400 ;  /* 0x000004001f237836 */ /* 0x000fd80000000000 */
[----:B------:R-:W-:Y:S01]  /*2230*/  @P6 MOV R29, R21 ;  /* 0x00000015001d6202 */ /* 0x000fe20000000f00 */
[----:B------:R-:W-:Y:S02]  /*2240*/  @P6 IMAD.MOV.U32 R30, RZ, RZ, R22 ;  /* 0x000000ffff1e6224 */ /* 0x000fe400078e0016 */
[----:B0-----:R-:W-:-:S05]  /*2250*/  IMAD.WIDE.U32 R26, R31, 0x4, R26 ;  /* 0x000000041f1a7825 */ /* 0x001fca00078e001a */
[----:B------:R-:W3:Y:S01]  /*2260*/  LDG.E.CONSTANT R28, desc[UR6][R26.64] ;  /* 0x000000061a1c7981 */ /* 0x000ee2000c1e9900 */
[----:B------:R-:W-:Y:S01]  /*2270*/  ISETP.GE.AND P6, PT, R35, R34, PT ;  /* 0x000000222300720c */ /* 0x000fe20003fc6270 */
[--C-:B---3--:R-:W-:Y:S02]  /*2280*/  HADD2.F32 R36, -RZ, R28.reuse.H0_H0 ;  /* 0x2000001cff247230 */ /* 0x108fe40000004100 */
[----:B------:R-:W-:-:S03]  /*2290*/  HADD2.F32 R33, -RZ, R28.H1_H1 ;  /* 0x3000001cff217230 */ /* 0x000fc60000004100 */
[----:B------:R-:W-:Y:S02]  /*22a0*/  FMUL.FTZ R29, R36, R29 ;  /* 0x0000001d241d7220 */ /* 0x000fe40000410000 */
[----:B------:R-:W-:Y:S02]  /*22b0*/  FMUL.FTZ R33, R33, R30 ;  /* 0x0000001e21217220 */ /* 0x000fe40000410000 */
[----:B--2---:R-:W-:Y:S01]  /*22c0*/  FMUL.FTZ R30, R32, R29 ;  /* 0x0000001d201e7220 */ /* 0x004fe20000410000 */
[----:B------:R-:W-:-:S04]  /*22d0*/  IMAD.WIDE.U32 R28, R31, 0x4, R24 ;  /* 0x000000041f1c7825 */ /* 0x000fc800078e0018 */
[----:B------:R-:W-:-:S05]  /*22e0*/  FMUL.FTZ R33, R32, R33 ;  /* 0x0000002120217220 */ /* 0x000fca0000410000 */
[----:B------:R-:W-:-:S05]  /*22f0*/  F2FP.F16.F32.PACK_AB R33, R33, R30 ;  /* 0x0000001e2121723e */ /* 0x000fca00000000ff */
[----:B------:R0:W-:Y:S01]  /*2300*/  STG.E desc[UR6][R28.64], R33 ;  /* 0x000000211c007986 */ /* 0x0001e2000c101906 */
[----:B------:R-:W-:Y:S05]  /*2310*/  @P6 EXIT ;  /* 0x000000000000694d */ /* 0x000fea0003800000 */
[----:B------:R-:W-:Y:S02]  /*2320*/  P2R R30, PR, RZ, 0x10 ;  /* 0x00000010ff1e7803 */ /* 0x000fe40000000000 */
[----:B------:R-:W-:Y:S02]  /*2330*/  P2R R36, PR, RZ, 0x20 ;  /* 0x00000020ff247803 */ /* 0x000fe40000000000 */
[C---:B------:R-:W-:Y:S02]  /*2340*/  ISETP.EQ.AND P4, PT, R38.reuse, -0x8, PT ;  /* 0xfffffff82600780c */ /* 0x040fe40003f82270 */
[C---:B------:R-:W-:Y:S02]  /*2350*/  ISETP.EQ.AND P5, PT, R38.reuse, RZ, PT ;  /* 0x000000ff2600720c */ /* 0x040fe40003fa2270 */
[----:B------:R-:W-:Y:S02]  /*2360*/  ISETP.EQ.AND P6, PT, R38, 0x8, PT ;  /* 0x000000082600780c */ /* 0x000fe40003fc2270 */
[----:B0-----:R-:W-:-:S07]  /*2370*/  P2R R33, PR, RZ, 0x10 ;  /* 0x00000010ff217803 */ /* 0x001fce0000000000 */
[----:B------:R-:W-:Y:S01]  /*2380*/  @P4 MOV R33, R0 ;  /* 0x0000000000214202 */ /* 0x000fe20000000f00 */
[----:B------:R-:W-:Y:S01]  /*2390*/  @P4 IMAD.MOV.U32 R35, RZ, RZ, R2 ;  /* 0x000000ffff234224 */ /* 0x000fe200078e0002 */
        /* <DEDUP_REMOVED lines=24> */
[----:B------:R-:W2:Y:S04]  /*2520*/  LDG.E.CONSTANT R30, desc[UR6][R26.64+0x1000] ;  /* 0x001000061a1e7981 */ /* 0x000ea8000c1e9900 */
[----:B------:R-:W-:Y:S01]  /*2530*/  @P6 MOV R35, R22 ;  /* 0x0000001600236202 */ /* 0x000fe20000000f00 */
[----:B------:R-:W-:-:S02]  /*2540*/  @P6 IMAD.MOV.U32 R33, RZ, RZ, R21 ;  /* 0x000000ffff216224 */ /* 0x000fc400078e0015 */
[--C-:B--2---:R-:W-:Y:S02]  /*2550*/  HADD2.F32 R36, -RZ, R30.reuse.H0_H0 ;  /* 0x2000001eff247230 */ /* 0x104fe40000004100 */
[----:B------:R-:W-:-:S05]  /*2560*/  HADD2.F32 R30, -RZ, R30.H1_H1 ;  /* 0x3000001eff1e7230 */ /* 0x000fca0000004100 */
[----:B------:R-:W-:-:S04]  /*2570*/  FMUL.FTZ R35, R30, R35 ;  /* 0x000000231e237220 */ /* 0x000fc80000410000 */
[----:B------:R-:W-:Y:S01]  /*2580*/  FMUL.FTZ R30, R32, R35 ;  /* 0x00000023201e7220 */ /* 0x000fe20000410000 */
[----:B------:R-:W-:Y:S02]  /*2590*/  VIADD R35, R31, 0x800 ;  /* 0x000008001f237836 */ /* 0x000fe40000000000 */
[----:B------:R-:W-:-:S03]  /*25a0*/  FMUL.FTZ R33, R36, R33 ;  /* 0x0000002124217220 */ /* 0x000fc60000410000 */
[----:B------:R-:W-:Y:S01]  /*25b0*/  ISETP.GE.AND P6, PT, R35, R34, PT ;  /* 0x000000222300720c */ /* 0x000fe20003fc6270 */
[----:B------:R-:W-:-:S05]  /*25c0*/  FMUL.FTZ R33, R32, R33 ;  /* 0x0000002120217220 */ /* 0x000fca0000410000 */
[----:B------:R-:W-:-:S05]  /*25d0*/  F2FP.F16.F32.PACK_AB R33, R30, R33 ;  /* 0x000000211e21723e */ /* 0x000fca00000000ff */
[----:B------:R0:W-:Y:S02]  /*25e0*/  STG.E desc[UR6][R28.64+0x1000], R33 ;  /* 0x001000211c007986 */ /* 0x0001e4000c101906 */
[----:B------:R-:W-:Y:S05]  /*25f0*/  @P6 EXIT ;  /* 0x000000000000694d */ /* 0x000fea0003800000 */
[----:B------:R-:W-:Y:S02]  /*2600*/  P2R R30, PR, RZ, 0x10 ;  /* 0x00000010ff1e7803 */ /* 0x000fe40000000000 */
[C---:B------:R-:W-:Y:S02]  /*2610*/  ISETP.EQ.AND P6, PT, R38.reuse, -0x10, PT ;  /* 0xfffffff02600780c */ /* 0x040fe40003fc2270 */
[C---:B------:R-:W-:Y:S02]  /*2620*/  ISETP.EQ.AND P4, PT, R38.reuse, -0x8, PT ;  /* 0xfffffff82600780c */ /* 0x040fe40003f82270 */
[----:B0-----:R-:W-:Y:S02]  /*2630*/  P2R R33, PR, RZ, 0x40 ;  /* 0x00000040ff217803 */ /* 0x001fe40000000000 */
        /* <DEDUP_REMOVED lines=8> */
[----:B------:R-:W2:Y:S01]  /*26c0*/  LDG.E.CONSTANT R30, desc[UR6][R26.64+0x2000] ;  /* 0x002000061a1e7981 */ /* 0x000ea2000c1e9900 */
        /* <DEDUP_REMOVED lines=33> */
[----:B------:R-:W2:Y:S01]  /*28e0*/  LDG.E.CONSTANT R26, desc[UR6][R26.64+0x3000] ;  /* 0x003000061a1a7981 */ /* 0x000ea2000c1e9900 */
[C---:B------:R-:W-:Y:S02]  /*28f0*/  ISETP.EQ.AND P6, PT, R38.reuse, -0x18, PT ;  /* 0xffffffe82600780c */ /* 0x040fe40003fc2270 */
[----:B0-----:R-:W-:Y:S02]  /*2900*/  P2R R33, PR, RZ, 0x20 ;  /* 0x00000020ff217803 */ /* 0x001fe40000000000 */
[----:B------:R-:W-:-:S09]  /*2910*/  ISETP.EQ.AND P5, PT, R38, -0x10, PT ;  /* 0xfffffff02600780c */ /* 0x000fd20003fa2270 */
[----:B------:R-:W-:Y:S02]  /*2920*/  @P6 IMAD.MOV.U32 R30, RZ, RZ, R0 ;  /* 0x000000ffff1e6224 */ /* 0x000fe400078e0000 */
[----:B------:R-:W-:Y:S01]  /*2930*/  @P6 IMAD.MOV.U32 R31, RZ, RZ, R2 ;  /* 0x000000ffff1f6224 */ /* 0x000fe200078e0002 */
[C---:B------:R-:W-:Y:S01]  /*2940*/  ISETP.EQ.AND P6, PT, R38.reuse, -0x8, PT ;  /* 0xfffffff82600780c */ /* 0x040fe20003fc2270 */
[----:B------:R-:W-:Y:S01]  /*2950*/  @P5 IMAD.MOV.U32 R31, RZ, RZ, R4 ;  /* 0x000000ffff1f5224 */ /* 0x000fe200078e0004 */
[----:B------:R-:W-:Y:S02]  /*2960*/  @P5 MOV R30, R3 ;  /* 0x00000003001e5202 */ /* 0x000fe40000000f00 */
[----:B------:R-:W-:-:S09]  /*2970*/  ISETP.EQ.AND P5, PT, R38, RZ, PT ;  /* 0x000000ff2600720c */ /* 0x000fd20003fa2270 */
[----:B------:R-:W-:Y:S01]  /*2980*/  @P6 IMAD.MOV.U32 R30, RZ, RZ, R5 ;  /* 0x000000ffff1e6224 */ /* 0x000fe200078e0005 */
[----:B------:R-:W-:Y:S02]  /*2990*/  @P6 MOV R31, R6 ;  /* 0x00000006001f6202 */ /* 0x000fe40000000f00 */
[----:B------:R-:W-:Y:S01]  /*29a0*/  ISETP.EQ.AND P6, PT, R38, 0x8, PT ;  /* 0x000000082600780c */ /* 0x000fe20003fc2270 */
[----:B------:R-:W-:Y:S02]  /*29b0*/  @P5 IMAD.MOV.U32 R30, RZ, RZ, R7 ;  /* 0x000000ffff1e5224 */ /* 0x000fe400078e0007 */
[----:B------:R-:W-:Y:S01]  /*29c0*/  @P5 IMAD.MOV.U32 R31, RZ, RZ, R8 ;  /* 0x000000ffff1f5224 */ /* 0x000fe200078e0008 */
[----:B------:R-:W-:-:S09]  /*29d0*/  ISETP.NE.AND P5, PT, R33, RZ, PT ;  /* 0x000000ff2100720c */ /* 0x000fd20003fa5270 */
        /* <DEDUP_REMOVED lines=23> */
[----:B------:R1:W-:Y:S01]  /*2b50*/  STG.E desc[UR6][R28.64+0x3000], R27 ;  /* 0x0030001b1c007986 */ /* 0x0003e2000c101906 */
[----:B------:R-:W-:-:S04]  /*2b60*/  LOP3.LUT R31, R23, R26, RZ, 0xfc, !PT ;  /* 0x0000001a171f7212 */ /* 0x000fc800078efcff */
[----:B------:R-:W-:-:S13]  /*2b70*/  ISETP.GE.AND P0, PT, R31, R34, PT ;  /* 0x000000221f00720c */ /* 0x000fda0003f06270 */
[----:B-1----:R-:W-:Y:S05]  /*2b80*/  @!P0 BRA `(.L_x_67) ;  /* 0xfffffff400108947 */ /* 0x002fea000383ffff */
[----:B------:R-:W-:Y:S05]  /*2b90*/  EXIT ;  /* 0x000000000000794d */ /* 0x000fea0003800000 */
.L_x_64:
        /* <DEDUP_REMOVED lines=8> */
.L_x_69:
        /* <DEDUP_REMOVED lines=36> */
[----:B------:R-:W-:Y:S01]  /*2e60*/  IMAD.WIDE.U32 R30, R33, 0x4, R24 ;  /* 0x00000004211e7825 */ /* 0x000fe200078e0018 */
[----:B------:R-:W3:Y:S03]  /*2e70*/  LDG.E.CONSTANT R40, desc[UR6][R28.64] ;  /* 0x000000061c287981 */ /* 0x000ee6000c1e9900 */
[----:B------:R-:W-:Y:S01]  /*2e80*/  @P6 IMAD.MOV.U32 R36, RZ, RZ, R19 ;  /* 0x000000ffff246224 */ /* 0x000fe200078e0013 */
[----:B------:R-:W4:Y:S01]  /*2e90*/  LDG.E R41, desc[UR6][R30.64] ;  /* 0x000000061e297981 */ /* 0x000f22000c1e1900 */
[----:B------:R-:W-:Y:S01]  /*2ea0*/  @P6 IMAD.MOV.U32 R37, RZ, RZ, R20 ;  /* 0x000000ffff256224 */ /* 0x000fe200078e0014 */
[----:B------:R-:W-:Y:S01]  /*2eb0*/  ISETP.EQ.AND P6, PT, R43, 0x50, PT ;  /* 0x000000502b00780c */ /* 0x000fe20003fc2270 */
[----:B0-----:R-:W-:-:S12]  /*2ec0*/  IMAD.WIDE.U32 R26, R33, 0x4, R26 ;  /* 0x00000004211a7825 */ /* 0x001fd800078e001a */
[----:B------:R-:W-:Y:S01]  /*2ed0*/  @P6 MOV R36, R21 ;  /* 0x0000001500246202 */ /* 0x000fe20000000f00 */
[----:B------:R-:W-:Y:S01]  /*2ee0*/  @P6 IMAD.MOV.U32 R37, RZ, RZ, R22 ;  /* 0x000000ffff256224 */ /* 0x000fe200078e0016 */
[----:B------:R-:W5:Y:S02]  /*2ef0*/  LDG.E.CONSTANT R35, desc[UR6][R26.64] ;  /* 0x000000061a237981 */ /* 0x000f64000c1e9900 */
[--C-:B-----5:R-:W-:Y:S02]  /*2f00*/  HADD2.F32 R39, -RZ, R35.reuse.H0_H0 ;  /* 0x20000023ff277230 */ /* 0x120fe40000004100 */
[----:B------:R-:W-:-:S03]  /*2f10*/  HADD2.F32 R38, -RZ, R35.H1_H1 ;  /* 0x30000023ff267230 */ /* 0x000fc60000004100 */
[----:B------:R-:W-:Y:S02]  /*2f20*/  FMUL.FTZ R39, R39, R36 ;  /* 0x0000002427277220 */ /* 0x000fe40000410000 */
[----:B------:R-:W-:Y:S02]  /*2f30*/  FMUL.FTZ R35, R38, R37 ;  /* 0x0000002526237220 */ /* 0x000fe40000410000 */
[C---:B--2---:R-:W-:Y:S02]  /*2f40*/  FMUL.FTZ R39, R32.reuse, R39 ;  /* 0x0000002720277220 */ /* 0x044fe40000410000 */
[----:B------:R-:W-:Y:S01]  /*2f50*/  FMUL.FTZ R36, R32, R35 ;  /* 0x0000002320247220 */ /* 0x000fe20000410000 */
[----:B------:R-:W-:-:S04]  /*2f60*/  VIADD R35, R33, 0x400 ;  /* 0x0000040021237836 */ /* 0x000fc80000000000 */
[----:B------:R-:W-:Y:S02]  /*2f70*/  F2FP.F16.F32.PACK_AB R36, R36, R39 ;  /* 0x000000272424723e */ /* 0x000fe400000000ff */
[----:B------:R-:W-:-:S03]  /*2f80*/  ISETP.GE.AND P6, PT, R35, R34, PT ;  /* 0x000000222300720c */ /* 0x000fc60003fc6270 */
[----:B---3--:R-:W-:-:S04]  /*2f90*/  HFMA2 R40, R36, 1, 1, R40 ;  /* 0x3c003c0024287831 */ /* 0x008fc80000000028 */
[----:B----4-:R-:W-:-:S05]  /*2fa0*/  HADD2 R41, R40, R41 ;  /* 0x0000002928297230 */ /* 0x010fca0000000000 */
[----:B------:R0:W-:Y:S01]  /*2fb0*/  STG.E desc[UR6][R30.64], R41 ;  /* 0x000000291e007986 */ /* 0x0001e2000c101906 */
[----:B------:R-:W-:Y:S05]  /*2fc0*/  @P6 EXIT ;  /* 0x000000000000694d */ /* 0x000fea0003800000 */
[----:B------:R-:W-:Y:S01]  /*2fd0*/  P2R R35, PR, RZ, 0x10 ;  /* 0x00000010ff237803 */ /* 0x000fe20000000000 */
[----:B------:R-:W2:Y:S01]  /*2fe0*/  LDG.E.CONSTANT R40, desc[UR6][R28.64+0x1000] ;  /* 0x001000061c287981 */ /* 0x000ea2000c1e9900 */
[----:B------:R-:W-:Y:S02]  /*2ff0*/  P2R R38, PR, RZ, 0x20 ;  /* 0x00000020ff267803 */ /* 0x000fe40000000000 */
[C---:B------:R-:W-:Y:S01]  /*3000*/  ISETP.EQ.AND P4, PT, R43.reuse, -0x8, PT ;  /* 0xfffffff82b00780c */ /* 0x040fe20003f82270 */
[----:B0-----:R-:W3:Y:S01]  /*3010*/  LDG.E R41, desc[UR6][R30.64+0x1000] ;  /* 0x001000061e297981 */ /* 0x001ee2000c1e1900 */
[C---:B------:R-:W-:Y:S02]  /*3020*/  ISETP.EQ.AND P5, PT, R43.reuse, RZ, PT ;  /* 0x000000ff2b00720c */ /* 0x040fe40003fa2270 */
[----:B------:R-:W-:Y:S02]  /*3030*/  ISETP.EQ.AND P6, PT, R43, 0x8, PT ;  /* 0x000000082b00780c */ /* 0x000fe40003fc2270 */
[----:B------:R-:W-:-:S07]  /*3040*/  P2R R36, PR, RZ, 0x10 ;  /* 0x00000010ff247803 */ /* 0x000fce0000000000 */
[----:B------:R-:W-:Y:S01]  /*3050*/  @P4 MOV R36, R0 ;  /* 0x0000000000244202 */ /* 0x000fe20000000f00 */
[----:B------:R-:W-:Y:S01]  /*3060*/  @P4 IMAD.MOV.U32 R37, RZ, RZ, R2 ;  /* 0x000000ffff254224 */ /* 0x000fe200078e0002 */
[----:B------:R-:W-:Y:S01]  /*3070*/  @P5 MOV R37, R4 ;  /* 0x0000000400255202 */ /* 0x000fe20000000f00 */
[----:B------:R-:W-:Y:S01]  /*3080*/  @P5 IMAD.MOV.U32 R36, RZ, RZ, R3 ;  /* 0x000000ffff245224 */ /* 0x000fe200078e0003 */
[----:B------:R-:W-:Y:S01]  /*3090*/  ISETP.NE.AND P4, PT, R35, RZ, PT ;  /* 0x000000ff2300720c */ /* 0x000fe20003f85270 */
[----:B------:R-:W-:Y:S01]  /*30a0*/  @P6 IMAD.MOV.U32 R36, RZ, RZ, R5 ;  /* 0x000000ffff246224 */ /* 0x000fe200078e0005 */
[----:B------:R-:W-:Y:S01]  /*30b0*/  @P6 MOV R37, R6 ;  /* 0x0000000600256202 */ /* 0x000fe20000000f00 */
[----:B------:R-:W-:Y:S01]  /*30c0*/  @P0 IMAD.MOV.U32 R36, RZ, RZ, R7 ;  /* 0x000000ffff240224 */ /* 0x000fe200078e0007 */
[----:B------:R-:W-:Y:S01]  /*30d0*/  ISETP.NE.AND P5, PT, R38, RZ, PT ;  /* 0x000000ff2600720c */ /* 0x000fe20003fa5270 */
[----:B------:R-:W-:Y:S01]  /*30e0*/  @P1 IMAD.MOV.U32 R36, RZ, RZ, R9 ;  /* 0x000000ffff241224 */ /* 0x000fe200078e0009 */
[----:B------:R-:W-:Y:S01]  /*30f0*/  @P0 MOV R37, R8 ;  /* 0x0000000800250202 */ /* 0x000fe20000000f00 */
[----:B------:R-:W-:Y:S01]  /*3100*/  @P2 IMAD.MOV.U32 R36, RZ, RZ, R11 ;  /* 0x000000ffff242224 */ /* 0x000fe200078e000b */
[----:B------:R-:W-:Y:S01]  /*3110*/  P2R R35, PR, RZ, 0x1 ;  /* 0x00000001ff237803 */ /* 0x000fe20000000000 */
[----:B------:R-:W-:Y:S01]  /*3120*/  @P3 IMAD.MOV.U32 R36, RZ, RZ, R13 ;  /* 0x000000ffff243224 */ /* 0x000fe200078e000d */
[----:B------:R-:W-:-:S02]  /*3130*/  ISETP.EQ.AND P0, PT, R43, 0x40, PT ;  /* 0x000000402b00780c */ /* 0x000fc40003f02270 */
[----:B------:R-:W-:Y:S01]  /*3140*/  @P1 MOV R37, R10 ;  /* 0x0000000a00251202 */ /* 0x000fe20000000f00 */
[----:B------:R-:W-:Y:S01]  /*3150*/  @P4 IMAD.MOV.U32 R36, RZ, RZ, R15 ;  /* 0x000000ffff244224 */ /* 0x000fe200078e000f */
[----:B------:R-:W-:Y:S02]  /*3160*/  @P2 MOV R37, R12 ;  /* 0x0000000c00252202 */ /* 0x000fe40000000f00 */
[----:B------:R-:W-:Y:S01]  /*3170*/  @P3 MOV R37, R14 ;  /* 0x0000000e00253202 */ /* 0x000fe20000000f00 */
[----:B------:R-:W-:Y:S01]  /*3180*/  @P5 IMAD.MOV.U32 R36, RZ, RZ, R17 ;  /* 0x000000ffff245224 */ /* 0x000fe200078e0011 */
[----:B------:R-:W-:Y:S02]  /*3190*/  @P4 MOV R37, R16 ;  /* 0x0000001000254202 */ /* 0x000fe40000000f00 */
[----:B------:R-:W-:Y:S02]  /*31a0*/  @P5 MOV R37, R18 ;  /* 0x0000001200255202 */ /* 0x000fe40000000f00 */
[----:B------:R-:W-:Y:S01]  /*31b0*/  ISETP.EQ.AND P6, PT, R43, 0x48, PT ;  /* 0x000000482b00780c */ /* 0x000fe20003fc2270 */
[----:B------:R-:W-:Y:S01]  /*31c0*/  @P0 IMAD.MOV.U32 R36, RZ, RZ, R19 ;  /* 0x000000ffff240224 */ /* 0x000fe200078e0013 */
[----:B------:R-:W-:-:S02]  /*31d0*/  @P0 MOV R37, R20 ;  /* 0x0000001400250202 */ /* 0x000fc40000000f00 */
[----:B------:R-:W-:Y:S02]  /*31e0*/  ISETP.NE.AND P0, PT, R35, RZ, PT ;  /* 0x000000ff2300720c */ /* 0x000fe40003f05270 */
[----:B------:R-:W4:Y:S07]  /*31f0*/  LDG.E.CONSTANT R35, desc[UR6][R26.64+0x1000] ;  /* 0x001000061a237981 */ /* 0x000f2e000c1e9900 */
[----:B------:R-:W-:Y:S01]  /*3200*/  @P6 MOV R37, R22 ;  /* 0x0000001600256202 */ /* 0x000fe20000000f00 */
[----:B------:R-:W-:-:S02]  /*3210*/  @P6 IMAD.MOV.U32 R36, RZ, RZ, R21 ;  /* 0x000000ffff246224 */ /* 0x000fc400078e0015 */
[--C-:B----4-:R-:W-:Y:S02]  /*3220*/  HADD2.F32 R39, -RZ, R35.reuse.H0_H0 ;  /* 0x20000023ff277230 */ /* 0x110fe40000004100 */
[----:B------:R-:W-:-:S03]  /*3230*/  HADD2.F32 R38, -RZ, R35.H1_H1 ;  /* 0x30000023ff267230 */ /* 0x000fc60000004100 */
[----:B------:R-:W-:Y:S02]  /*3240*/  FMUL.FTZ R39, R39, R36 ;  /* 0x0000002427277220 */ /* 0x000fe40000410000 */
[----:B------:R-:W-:Y:S02]  /*3250*/  FMUL.FTZ R35, R38, R37 ;  /* 0x0000002526237220 */ /* 0x000fe40000410000 */
[C---:B------:R-:W-:Y:S02]  /*3260*/  FMUL.FTZ R39, R32.reuse, R39 ;  /* 0x0000002720277220 */ /* 0x040fe40000410000 */
[----:B------:R-:W-:Y:S01]  /*3270*/  FMUL.FTZ R36, R32, R35 ;  /* 0x0000002320247220 */ /* 0x000fe20000410000 */
[----:B------:R-:W-:-:S04]  /*3280*/  VIADD R35, R33, 0x800 ;  /* 0x0000080021237836 */ /* 0x000fc80000000000 */
[----:B------:R-:W-:Y:S02]  /*3290*/  F2FP.F16.F32.PACK_AB R36, R36, R39 ;  /* 0x000000272424723e */ /* 0x000fe400000000ff */
[----:B------:R-:W-:-:S03]  /*32a0*/  ISETP.GE.AND P6, PT, R35, R34, PT ;  /* 0x000000222300720c */ /* 0x000fc60003fc6270 */
[----:B--2---:R-:W-:-:S04]  /*32b0*/  HFMA2 R40, R36, 1, 1, R40 ;  /* 0x3c003c0024287831 */ /* 0x004fc80000000028 */
[----:B---3--:R-:W-:-:S05]  /*32c0*/  HADD2 R41, R40, R41 ;  /* 0x0000002928297230 */ /* 0x008fca0000000000 */
[----:B------:R0:W-:Y:S01]  /*32d0*/  STG.E desc[UR6][R30.64+0x1000], R41 ;  /* 0x001000291e007986 */ /* 0x0001e2000c101906 */
[----:B------:R-:W-:Y:S05]  /*32e0*/  @P6 EXIT ;  /* 0x000000000000694d */ /* 0x000fea0003800000 */
[----:B------:R-:W-:Y:S01]  /*32f0*/  P2R R35, PR, RZ, 0x10 ;  /* 0x00000010ff237803 */ /* 0x000fe20000000000 */
[----:B------:R-:W2:Y:S01]  /*3300*/  LDG.E.CONSTANT R40, desc[UR6][R28.64+0x2000] ;  /* 0x002000061c287981 */ /* 0x000ea2000c1e9900 */
[C---:B------:R-:W-:Y:S02]  /*3310*/  ISETP.EQ.AND P6, PT, R43.reuse, -0x10, PT ;  /* 0xfffffff02b00780c */ /* 0x040fe40003fc2270 */
[C---:B------:R-:W-:Y:S01]  /*3320*/  ISETP.EQ.AND P4, PT, R43.reuse, -0x8, PT ;  /* 0xfffffff82b00780c */ /* 0x040fe20003f82270 */
[----:B0-----:R-:W3:Y:S01]  /*3330*/  LDG.E R41, desc[UR6][R30.64+0x2000] ;  /* 0x002000061e297981 */ /* 0x001ee2000c1e1900 */
[----:B------:R-:W-:Y:S02]  /*3340*/  P2R R36, PR, RZ, 0x40 ;  /* 0x00000040ff247803 */ /* 0x000fe40000000000 */
[----:B------:R-:W-:Y:S02]  /*3350*/  P2R R38, PR, RZ, 0x20 ;  /* 0x00000020ff267803 */ /* 0x000fe40000000000 */
[----:B------:R-:W-:-:S05]  /*3360*/  ISETP.EQ.AND P5, PT, R43, RZ, PT ;  /* 0x000000ff2b00720c */ /* 0x000fca0003fa2270 */
[----:B------:R-:W-:Y:S01]  /*3370*/  @P6 MOV R36, R0 ;  /* 0x0000000000246202 */ /* 0x000fe20000000f00 */
[----:B------:R-:W-:Y:S01]  /*3380*/  @P6 IMAD.MOV.U32 R37, RZ, RZ, R2 ;  /* 0x000000ffff256224 */ /* 0x000fe200078e0002 */
[----:B------:R-:W-:Y:S01]  /*3390*/  @P4 MOV R36, R3 ;  /* 0x0000000300244202 */ /* 0x000fe20000000f00 */
[----:B------:R-:W-:Y:S01]  /*33a0*/  @P4 IMAD.MOV.U32 R37, RZ, RZ, R4 ;  /* 0x000000ffff254224 */ /* 0x000fe200078e0004 */
[----:B------:R-:W-:Y:S02]  /*33b0*/  ISETP.NE.AND P4, PT, R35, RZ, PT ;  /* 0x000000ff2300720c */ /* 0x000fe40003f85270 */
[----:B------:R-:W4:Y:S01]  /*33c0*/  LDG.E.CONSTANT R35, desc[UR6][R26.64+0x2000] ;  /* 0x002000061a237981 */ /* 0x000f22000c1e9900 */
[----:B------:R-:W-:Y:S01]  /*33d0*/  ISETP.EQ.AND P6, PT, R43, 0x8, PT ;  /* 0x000000082b00780c */ /* 0x000fe20003fc2270 */
[----:B------:R-:W-:Y:S01]  /*33e0*/  @P5 IMAD.MOV.U32 R37, RZ, RZ, R6 ;  /* 0x000000ffff255224 */ /* 0x000fe200078e0006 */
[----:B------:R-:W-:Y:S02]  /*33f0*/  @P5 MOV R36, R5 ;  /* 0x0000000500245202 */ /* 0x000fe40000000f00 */
[----:B------:R-:W-:-:S09]  /*3400*/  ISETP.NE.AND P5, PT, R38, RZ, PT ;  /* 0x000000ff2600720c */ /* 0x000fd20003fa5270 */
[----:B------:R-:W-:Y:S01]  /*3410*/  @P6 MOV R36, R7 ;  /* 0x0000000700246202 */ /* 0x000fe20000000f00 */
[----:B------:R-:W-:Y:S01]  /*3420*/  @P6 IMAD.MOV.U32 R37, RZ, RZ, R8 ;  /* 0x000000ffff256224 */ /* 0x000fe200078e0008 */
[----:B------:R-:W-:Y:S01]  /*3430*/  ISETP.EQ.AND P6, PT, R43, 0x40, PT ;  /* 0x000000402b00780c */ /* 0x000fe20003fc2270 */
[----:B------:R-:W-:Y:S01]  /*3440*/  @P0 IMAD.MOV.U32 R37, RZ, RZ, R10 ;  /* 0x000000ffff250224 */ /* 0x000fe200078e000a */
[----:B------:R-:W-:Y:S01]  /*3450*/  @P0 MOV R36, R9 ;  /* 0x0000000900240202 */ /* 0x000fe20000000f00 */
        /* <DEDUP_REMOVED lines=11> */
[----:B------:R-:W-:-:S02]  /*3510*/  @P6 MOV R36, R21 ;  /* 0x0000001500246202 */ /* 0x000fc40000000f00 */
[----:B------:R-:W-:Y:S01]  /*3520*/  ISETP.NE.AND P6, PT, R42, 0x8, PT ;  /* 0x000000082a00780c */ /* 0x000fe20003fc5270 */
[--C-:B----4-:R-:W-:Y:S02]  /*3530*/  HADD2.F32 R39, -RZ, R35.reuse.H0_H0 ;  /* 0x20000023ff277230 */ /* 0x110fe40000004100 */
[----:B------:R-:W-:-:S03]  /*3540*/  HADD2.F32 R38, -RZ, R35.H1_H1 ;  /* 0x30000023ff267230 */ /* 0x000fc60000004100 */
[----:B------:R-:W-:Y:S02]  /*3550*/  FMUL.FTZ R39, R39, R36 ;  /* 0x0000002427277220 */ /* 0x000fe40000410000 */
[----:B------:R-:W-:Y:S02]  /*3560*/  FMUL.FTZ R35, R38, R37 ;  /* 0x0000002526237220 */ /* 0x000fe40000410000 */
[C---:B------:R-:W-:Y:S02]  /*3570*/  FMUL.FTZ R39, R32.reuse, R39 ;  /* 0x0000002720277220 */ /* 0x040fe40000410000 */
[----:B------:R-:W-:-:S05]  /*3580*/  FMUL.FTZ R36, R32, R35 ;  /* 0x0000002320247220 */ /* 0x000fca0000410000 */
[----:B------:R-:W-:-:S05]  /*3590*/  F2FP.F16.F32.PACK_AB R36, R36, R39 ;  /* 0x000000272424723e */ /* 0x000fca00000000ff */
[----:B--2---:R-:W-:-:S04]  /*35a0*/  HFMA2 R40, R36, 1, 1, R40 ;  /* 0x3c003c0024287831 */ /* 0x004fc80000000028 */
[----:B---3--:R-:W-:-:S05]  /*35b0*/  HADD2 R41, R40, R41 ;  /* 0x0000002928297230 */ /* 0x008fca0000000000 */
        /* <DEDUP_REMOVED lines=10> */
[----:B------:R-:W-:-:S07]  /*3660*/  ISETP.EQ.AND P5, PT, R43, -0x8, PT ;  /* 0xfffffff82b00780c */ /* 0x000fce0003fa2270 */
[----:B------:R-:W-:Y:S01]  /*3670*/  @P6 IMAD.MOV.U32 R33, RZ, RZ, R0 ;  /* 0x000000ffff216224 */ /* 0x000fe200078e0000 */
[----:B------:R-:W-:Y:S01]  /*3680*/  @P6 MOV R35, R2 ;  /* 0x0000000200236202 */ /* 0x000fe20000000f00 */
[----:B------:R-:W-:Y:S01]  /*3690*/  @P4 IMAD.MOV.U32 R33, RZ, RZ, R3 ;  /* 0x000000ffff214224 */ /* 0x000fe200078e0003 */
[----:B------:R-:W-:Y:S02]  /*36a0*/  @P4 MOV R35, R4 ;  /* 0x0000000400234202 */ /* 0x000fe40000000f00 */
[----:B------:R-:W-:Y:S01]  /*36b0*/  ISETP.NE.AND P4, PT, R36, RZ, PT ;  /* 0x000000ff2400720c */ /* 0x000fe20003f85270 */
[----:B------:R-:W-:Y:S01]  /*36c0*/  @P5 IMAD.MOV.U32 R33, RZ, RZ, R5 ;  /* 0x000000ffff215224 */ /* 0x000fe200078e0005 */
[----:B------:R2:W3:Y:S01]  /*36d0*/  LDG.E.CONSTANT R36, desc[UR6][R28.64+0x3000] ;  /* 0x003000061c247981 */ /* 0x0004e2000c1e9900 */
[----:B------:R-:W-:Y:S02]  /*36e0*/  @P5 MOV R35, R6 ;  /* 0x0000000600235202 */ /* 0x000fe40000000f00 */
[----:B------:R-:W-:-:S02]  /*36f0*/  ISETP.NE.AND P5, PT, R37, RZ, PT ;  /* 0x000000ff2500720c */ /* 0x000fc40003fa5270 */
[----:B------:R-:W4:Y:S01]  /*3700*/  LDG.E R37, desc[UR6][R30.64+0x3000] ;  /* 0x003000061e257981 */ /* 0x000f22000c1e1900 */
[----:B------:R-:W-:-:S13]  /*3710*/  ISETP.EQ.AND P6, PT, R43, RZ, PT ;  /* 0x000000ff2b00720c */ /* 0x000fda0003fc2270 */
[----:B------:R-:W-:Y:S01]  /*3720*/  @P6 IMAD.MOV.U32 R33, RZ, RZ, R7 ;  /* 0x000000ffff216224 */ /* 0x000fe200078e0007 */
[----:B------:R-:W-:Y:S02]  /*3730*/  @P6 MOV R35, R8 ;  /* 0x0000000800236202 */ /* 0x000fe40000000f00 */
[----:B------:R-:W-:-:S13]  /*3740*/  ISETP.EQ.AND P6, PT, R43, 0x8, PT ;  /* 0x000000082b00780c */ /* 0x000fda0003fc2270 */
        /* <DEDUP_REMOVED lines=13> */
[----:B------:R-:W-:-:S02]  /*3820*/  @P5 IMAD.MOV.U32 R33, RZ, RZ, R21 ;  /* 0x000000ffff215224 */ /* 0x000fc400078e0015 */
[----:B------:R-:W-:Y:S02]  /*3830*/  VIADD R42, R42, 0x4 ;  /* 0x000000042a2a7836 */ /* 0x000fe40000000000 */
        /* <DEDUP_REMOVED lines=8> */
[----:B------:R-:W-:-:S03]  /*38c0*/  SHF.L.U32 R26, R42, 0xa, RZ ;  /* 0x0000000a2a1a7819 */ /* 0x000fc600000006ff */
[----:B----4-:R-:W-:Y:S01]  /*38d0*/  HADD2 R37, R36, R37 ;  /* 0x0000002524257230 */ /* 0x010fe20000000000 */
[----:B------:R-:W-:-:S04]  /*38e0*/  LOP3.LUT R33, R23, R26, RZ, 0xfc, !PT ;  /* 0x0000001a17217212 */ /* 0x000fc800078efcff */
[----:B------:R1:W-:Y:S01]  /*38f0*/  STG.E desc[UR6][R30.64+0x3000], R37 ;  /* 0x003000251e007986 */ /* 0x0003e2000c101906 */
[----:B------:R-:W-:-:S13]  /*3900*/  ISETP.GE.AND P0, PT, R33, R34, PT ;  /* 0x000000222100720c */ /* 0x000fda0003f06270 */
[----:B-1----:R-:W-:Y:S05]  /*3910*/  @!P0 BRA `(.L_x_69) ;  /* 0xfffffff000c08947 */ /* 0x002fea000383ffff */
[----:B------:R-:W-:Y:S05]  /*3920*/  EXIT ;  /* 0x000000000000794d */ /* 0x000fea0003800000 */
.L_x_68:
[----:B------:R-:W-:-:S13]  /*3930*/  ISETP.GE.AND P0, PT, R23, R34, PT ;  /* 0x000000221700720c */ /* 0x000fda0003f06270 */
[----:B------:R-:W-:Y:S05]  /*3940*/  @P0 EXIT ;  /* 0x000000000000094d */ /* 0x000fea0003800000 */
[----:B------:R-:W-:Y:S01]  /*3950*/  IMAD.MOV.U32 R38, RZ, RZ, RZ ;  /* 0x000000ffff267224 */ /* 0x000fe200078e00ff */
[----:B------:R-:W-:-:S07]  /*3960*/  MOV R31, R23 ;  /* 0x00000017001f7202 */ /* 0x000fce0000000f00 */
.L_x_70:
[----:B------:R-:W-:-:S05]  /*3970*/  IMAD.SHL.U32 R39, R38, 0x8, RZ ;  /* 0x0000000826277824 */ /* 0x000fca00078e00ff */
        /* <DEDUP_REMOVED lines=8> */
[----:B------:R-:W-:Y:S01]  /*3a00*/  @P2 MOV R33, R0 ;  /* 0x0000000000212202 */ /* 0x000fe20000000f00 */
[----:B------:R-:W-:Y:S01]  /*3a10*/  @P3 IMAD.MOV.U32 R35, RZ, RZ, R4 ;  /* 0x000000ffff233224 */ /* 0x000fe200078e0004 */
[C---:B------:R-:W-:Y:S01]  /*3a20*/  ISETP.EQ.AND P2, PT, R39.reuse, 0x20, PT ;  /* 0x000000202700780c */ /* 0x040fe20003f42270 */
[----:B------:R-:W-:Y:S01]  /*3a30*/  @P0 IMAD.MOV.U32 R35, RZ, RZ, R6 ;  /* 0x000000ffff230224 */ /* 0x000fe200078e0006 */
[----:B------:R-:W-:Y:S01]  /*3a40*/  @P3 MOV R33, R3 ;  /* 0x0000000300213202 */ /* 0x000fe20000000f00 */
[----:B------:R-:W-:Y:S01]  /*3a50*/  @P1 IMAD.MOV.U32 R35, RZ, RZ, R8 ;  /* 0x000000ffff231224 */ /* 0x000fe200078e0008 */
[C---:B------:R-:W-:Y:S02]  /*3a60*/  ISETP.EQ.AND P3, PT, R39.reuse, 0x28, PT ;  /* 0x000000282700780c */ /* 0x040fe40003f62270 */
[----:B------:R-:W-:-:S02]  /*3a70*/  ISETP.EQ.AND P5, PT, R39, 0x38, PT ;  /* 0x000000382700780c */ /* 0x000fc40003fa2270 */
[----:B------:R-:W-:Y:S02]  /*3a80*/  ISETP.EQ.AND P6, PT, R39, 0x40, PT ;  /* 0x000000402700780c */ /* 0x000fe40003fc2270 */
[----:B------:R-:W-:Y:S02]  /*3a90*/  @P0 MOV R33, R5 ;  /* 0x0000000500210202 */ /* 0x000fe40000000f00 */
[----:B------:R-:W-:Y:S01]  /*3aa0*/  @P1 MOV R33, R7 ;  /* 0x0000000700211202 */ /* 0x000fe20000000f00 */
[----:B------:R-:W-:Y:S01]  /*3ab0*/  @P2 IMAD.MOV.U32 R35, RZ, RZ, R10 ;  /* 0x000000ffff232224 */ /* 0x000fe200078e000a */
[----:B------:R-:W-:Y:S02]  /*3ac0*/  @P2 MOV R33, R9 ;  /* 0x0000000900212202 */ /* 0x000fe40000000f00 */
[----:B------:R-:W-:Y:S01]  /*3ad0*/  P2R R26, PR, RZ, 0x40 ;  /* 0x00000040ff1a7803 */ /* 0x000fe20000000000 */
        /* <DEDUP_REMOVED lines=8> */
[----:B------:R-:W-:-:S04]  /*3b60*/  ISETP.EQ.AND P6, PT, R39, 0x48, PT ;  /* 0x000000482700780c */ /* 0x000fc80003fc2270 */
[----:B------:R-:W-:-:S06]  /*3b70*/  P2R R26, PR, RZ, 0x40 ;  /* 0x00000040ff1a7803 */ /* 0x000fcc0000000000 */
[----:B------:R-:W0:Y:S01]  /*3b80*/  LDC.64 R26, c[0x0][0x388] ;  /* 0x0000e200ff1a7b82 */ /* 0x000e220000000a00 */
[----:B------:R-:W-:Y:S02]  /*3b90*/  IMAD.WIDE.U32 R28, R31, 0x4, R24 ;  /* 0x000000041f1c7825 */ /* 0x000fe400078e0018 */
[----:B------:R-:W-:Y:S02]  /*3ba0*/  @P6 MOV R33, R19 ;  /* 0x0000001300216202 */ /* 0x000fe40000000f00 */
[----:B------:R-:W-:Y:S01]  /*3bb0*/  @P6 IMAD.MOV.U32 R35, RZ, RZ, R20 ;  /* 0x000000ffff236224 */ /* 0x000fe200078e0014 */
[----:B------:R-:W3:Y:S01]  /*3bc0*/  LDG.E R37, desc[UR6][R28.64] ;  /* 0x000000061c257981 */ /* 0x000ee2000c1e1900 */
        /* <DEDUP_REMOVED lines=11> */
[----:B------:R-:W-:Y:S02]  /*3c80*/  F2FP.F16.F32.PACK_AB R30, R30, R33 ;  /* 0x000000211e1e723e */ /* 0x000fe400000000ff */
[----:B------:R-:W-:-:S04]  /*3c90*/  IADD3 R33, PT, PT, R31, 0x400, RZ ;  /* 0x000004001f217810 */ /* 0x000fc80007ffe0ff */
[----:B------:R-:W-:Y:S01]  /*3ca0*/  ISETP.GE.AND P6, PT, R33, R34, PT ;  /* 0x000000222100720c */ /* 0x000fe20003fc6270 */
[----:B---3--:R-:W-:-:S05]  /*3cb0*/  HFMA2 R37, R30, 1, 1, R37 ;  /* 0x3c003c001e257831 */ /* 0x008fca0000000025 */
[----:B------:R0:W-:Y:S07]  /*3cc0*/  STG.E desc[UR6][R28.64], R37 ;  /* 0x000000251c007986 */ /* 0x0001ee000c101906 */
[----:B------:R-:W-:Y:S05]  /*3cd0*/  @P6 EXIT ;  /* 0x000000000000694d */ /* 0x000fea0003800000 */
[----:B------:R-:W-:Y:S01]  /*3ce0*/  P2R R30, PR, RZ, 0x10 ;  /* 0x00000010ff1e7803 */ /* 0x000fe20000000000 */
[----:B0-----:R-:W2:Y:S01]  /*3cf0*/  LDG.E R37, desc[UR6][R28.64+0x1000] ;  /* 0x001000061c257981 */ /* 0x001ea2000c1e1900 */
[----:B------:R-:W-:Y:S02]  /*3d00*/  P2R R36, PR, RZ, 0x20 ;  /* 0x00000020ff247803 */ /* 0x000fe40000000000 */
[C---:B------:R-:W-:Y:S02]  /*3d10*/  ISETP.EQ.AND P4, PT, R39.reuse, -0x8, PT ;  /* 0xfffffff82700780c */ /* 0x040fe40003f82270 */
[C---:B------:R-:W-:Y:S02]  /*3d20*/  ISETP.EQ.AND P5, PT, R39.reuse, RZ, PT ;  /* 0x000000ff2700720c */ /* 0x040fe40003fa2270 */
[----:B------:R-:W-:Y:S02]  /*3d30*/  ISETP.EQ.AND P6, PT, R39, 0x8, PT ;  /* 0x000000082700780c */ /* 0x000fe40003fc2270 */
[----:B------:R-:W-:-:S07]  /*3d40*/  P2R R33, PR, RZ, 0x10 ;  /* 0x00000010ff217803 */ /* 0x000fce0000000000 */
[----:B------:R-:W-:Y:S01]  /*3d50*/  @P4 IMAD.MOV.U32 R33, RZ, RZ, R0 ;  /* 0x000000ffff214224 */ /* 0x000fe200078e0000 */
        /* <DEDUP_REMOVED lines=12> */
[----:B------:R-:W-:-:S02]  /*3e20*/  P2R R30, PR, RZ, 0x1 ;  /* 0x00000001ff1e7803 */ /* 0x000fc40000000000 */
[----:B------:R-:W-:Y:S02]  /*3e30*/  ISETP.EQ.AND P0, PT, R39, 0x40, PT ;  /* 0x000000402700780c */ /* 0x000fe40003f02270 */
[----:B------:R-:W-:Y:S01]  /*3e40*/  @P1 MOV R35, R10 ;  /* 0x0000000a00231202 */ /* 0x000fe20000000f00 */
[----:B------:R-:W-:Y:S01]  /*3e50*/  @P4 IMAD.MOV.U32 R33, RZ, RZ, R15 ;  /* 0x000000ffff214224 */ /* 0x000fe200078e000f */
[----:B------:R-:W-:Y:S02]  /*3e60*/  @P2 MOV R35, R12 ;  /* 0x0000000c00232202 */ /* 0x000fe40000000f00 */
[----:B------:R-:W-:Y:S01]  /*3e70*/  @P3 MOV R35, R14 ;  /* 0x0000000e00233202 */ /* 0x000fe20000000f00 */
[----:B------:R-:W-:Y:S01]  /*3e80*/  @P5 IMAD.MOV.U32 R33, RZ, RZ, R17 ;  /* 0x000000ffff215224 */ /* 0x000fe200078e0011 */
[----:B------:R-:W-:Y:S02]  /*3e90*/  @P4 MOV R35, R16 ;  /* 0x0000001000234202 */ /* 0x000fe40000000f00 */
[----:B------:R-:W-:-:S02]  /*3ea0*/  @P5 MOV R35, R18 ;  /* 0x0000001200235202 */ /* 0x000fc40000000f00 */
[----:B------:R-:W-:Y:S01]  /*3eb0*/  ISETP.EQ.AND P6, PT, R39, 0x48, PT ;  /* 0x000000482700780c */ /* 0x000fe20003fc2270 */
[----:B------:R-:W-:Y:S01]  /*3ec0*/  @P0 IMAD.MOV.U32 R33, RZ, RZ, R19 ;  /* 0x000000ffff210224 */ /* 0x000fe200078e0013 */
[----:B------:R-:W-:Y:S02]  /*3ed0*/  @P0 MOV R35, R20 ;  /* 0x0000001400230202 */ /* 0x000fe40000000f00 */
[----:B------:R-:W-:Y:S02]  /*3ee0*/  ISETP.NE.AND P0, PT, R30, RZ, PT ;  /* 0x000000ff1e00720c */ /* 0x000fe40003f05270 */
[----:B------:R-:W3:Y:S07]  /*3ef0*/  LDG.E.CONSTANT R30, desc[UR6][R26.64+0x1000] ;  /* 0x001000061a1e7981 */ /* 0x000eee000c1e9900 */
[----:B------:R-:W-:Y:S01]  /*3f00*/  @P6 MOV R35, R22 ;  /* 0x0000001600236202 */ /* 0x000fe20000000f00 */
[----:B------:R-:W-:-:S02]  /*3f10*/  @P6 IMAD.MOV.U32 R33, RZ, RZ, R21 ;  /* 0x000000ffff216224 */ /* 0x000fc400078e0015 */
[--C-:B---3--:R-:W-:Y:S02]  /*3f20*/  HADD2.F32 R36, -RZ, R30.reuse.H0_H0 ;  /* 0x2000001eff247230 */ /* 0x108fe40000004100 */
[----:B------:R-:W-:-:S03]  /*3f30*/  HADD2.F32 R30, -RZ, R30.H1_H1 ;  /* 0x3000001eff1e7230 */ /* 0x000fc60000004100 */
[----:B------:R-:W-:Y:S02]  /*3f40*/  FMUL.FTZ R33, R36, R33 ;  /* 0x0000002124217220 */ /* 0x000fe40000410000 */
[----:B------:R-:W-:Y:S02]  /*3f50*/  FMUL.FTZ R35, R30, R35 ;  /* 0x000000231e237220 */ /* 0x000fe40000410000 */
[C---:B------:R-:W-:Y:S02]  /*3f60*/  FMUL.FTZ R33, R32.reuse, R33 ;  /* 0x0000002120217220 */ /* 0x040fe40000410000 */
[----:B------:R-:W-:-:S05]  /*3f70*/  FMUL.FTZ R30, R32, R35 ;  /* 0x00000023201e7220 */ /* 0x000fca0000410000 */
[----:B------:R-:W-:Y:S01]  /*3f80*/  F2FP.F16.F32.PACK_AB R30, R30, R33 ;  /* 0x000000211e1e723e */ /* 0x000fe200000000ff */
[----:B------:R-:W-:-:S05]  /*3f90*/  VIADD R33, R31, 0x800 ;  /* 0x000008001f217836 */ /* 0x000fca0000000000 */
[----:B------:R-:W-:Y:S01]  /*3fa0*/  ISETP.GE.AND P6, PT, R33, R34, PT ;  /* 0x000000222100720c */ /* 0x000fe20003fc6270 */
[----:B--2---:R-:W-:-:S05]  /*3fb0*/  HFMA2 R37, R30, 1, 1, R37 ;  /* 0x3c003c001e257831 */ /* 0x004fca0000000025 */
[----:B------:R0:W-:Y:S07]  /*3fc0*/  STG.E desc[UR6][R28.64+0x1000], R37 ;  /* 0x001000251c007986 */ /* 0x0001ee000c101906 */
[----:B------:R-:W-:Y:S05]  /*3fd0*/  @P6 EXIT ;  /* 0x000000000000694d */ /* 0x000fea0003800000 */
[----:B------:R-:W-:Y:S01]  /*3fe0*/  P2R R30, PR, RZ, 0x10 ;  /* 0x00000010ff1e7803 */ /* 0x000fe20000000000 */
[----:B0-----:R-:W2:Y:S01]  /*3ff0*/  LDG.E R37, desc[UR6][R28.64+0x2000] ;  /* 0x002000061c257981 */ /* 0x001ea2000c1e1900 */
[C---:B------:R-:W-:Y:S02]  /*4000*/  ISETP.EQ.AND P6, PT, R39.reuse, -0x10, PT ;  /* 0xfffffff02700780c */ /* 0x040fe40003fc2270 */
[C---:B------:R-:W-:Y:S02]  /*4010*/  ISETP.EQ.AND P4, PT, R39.reuse, -0x8, PT ;  /* 0xfffffff82700780c */ /* 0x040fe40003f82270 */
        /* <DEDUP_REMOVED lines=8> */
[----:B------:R-:W3:Y:S01]  /*40a0*/  LDG.E.CONSTANT R30, desc[UR6][R26.64+0x2000] ;  /* 0x002000061a1e7981 */ /* 0x000ee2000c1e9900 */
        /* <DEDUP_REMOVED lines=41> */
[----:B------:R-:W-:Y:S01]  /*4340*/  @P6 IMAD.MOV.U32 R30, RZ, RZ, R0 ;  /* 0x000000ffff1e6224 */ /* 0x000fe200078e0000 */
[----:B------:R-:W-:Y:S01]  /*4350*/  @P6 MOV R31, R2 ;  /* 0x00000002001f6202 */ /* 0x000fe20000000f00 */
[----:B------:R-:W-:Y:S01]  /*4360*/  @P4 IMAD.MOV.U32 R30, RZ, RZ, R3 ;  /* 0x000000ffff1e4224 */ /* 0x000fe200078e0003 */
[----:B------:R-:W-:Y:S02]  /*4370*/  @P4 MOV R31, R4 ;  /* 0x00000004001f4202 */ /* 0x000fe40000000f00 */
[----:B------:R-:W-:Y:S02]  /*4380*/  ISETP.NE.AND P4, PT, R33, RZ, PT ;  /* 0x000000ff2100720c */ /* 0x000fe40003f85270 */
[----:B------:R-:W3:Y:S01]  /*4390*/  LDG.E R33, desc[UR6][R28.64+0x3000] ;  /* 0x003000061c217981 */ /* 0x000ee2000c1e1900 */
[----:B------:R-:W-:-:S13]  /*43a0*/  ISETP.EQ.AND P6, PT, R39, -0x8, PT ;  /* 0xfffffff82700780c */ /* 0x000fda0003fc2270 */
[----:B------:R-:W-:Y:S01]  /*43b0*/  @P6 IMAD.MOV.U32 R30, RZ, RZ, R5 ;  /* 0x000000ffff1e6224 */ /* 0x000fe200078e0005 */
[----:B------:R-:W-:Y:S01]  /*43c0*/  @P6 MOV R31, R6 ;  /* 0x00000006001f6202 */ /* 0x000fe20000000f00 */
[----:B------:R-:W-:Y:S01]  /*43d0*/  @P5 IMAD.MOV.U32 R30, RZ, RZ, R7 ;  /* 0x000000ffff1e5224 */ /* 0x000fe200078e0007 */
[----:B------:R-:W-:Y:S02]  /*43e0*/  ISETP.EQ.AND P6, PT, R39, 0x8, PT ;  /* 0x000000082700780c */ /* 0x000fe40003fc2270 */
[----:B------:R-:W-:Y:S02]  /*43f0*/  @P5 MOV R31, R8 ;  /* 0x00000008001f5202 */ /* 0x000fe40000000f00 */
[----:B------:R-:W-:-:S09]  /*4400*/  ISETP.NE.AND P5, PT, R35, RZ, PT ;  /* 0x000000ff2300720c */ /* 0x000fd20003fa5270 */
        /* <DEDUP_REMOVED lines=23> */
[----:B------:R-:W-:-:S04]  /*4580*/  SHF.L.U32 R26, R38, 0xa, RZ ;  /* 0x0000000a261a7819 */ /* 0x000fc800000006ff */
[----:B------:R-:W-:Y:S01]  /*4590*/  LOP3.LUT R31, R23, R26, RZ, 0xfc, !PT ;  /* 0x0000001a171f7212 */ /* 0x000fe200078efcff */
[----:B------:R1:W-:Y:S03]  /*45a0*/  STG.E desc[UR6][R28.64+0x3000], R33 ;  /* 0x003000211c007986 */ /* 0x0003e6000c101906 */
[----:B------:R-:W-:-:S13]  /*45b0*/  ISETP.GE.AND P0, PT, R31, R34, PT ;  /* 0x000000221f00720c */ /* 0x000fda0003f06270 */
[----:B-1----:R-:W-:Y:S05]  /*45c0*/  @!P0 BRA `(.L_x_70) ;  /* 0xfffffff000e88947 */ /* 0x002fea000383ffff */
[----:B------:R-:W-:Y:S05]  /*45d0*/  EXIT ;  /* 0x000000000000794d */ /* 0x000fea0003800000 */
.L_x_71:
        /* <DEDUP_REMOVED lines=10> */
.L_x_174:


//--------------------- .text._Z17layer_norm_kernelILi10EEvPK6__halfS2_S2_PS0_ffiib --------------------------
	.section	.text._Z17layer_norm_kernelILi10EEvPK6__halfS2_S2_PS0_ffiib,"ax",@progbits
	.align	128
        .global         _Z17layer_norm_kernelILi10EEvPK6__halfS2_S2_PS0_ffiib
        .type           _Z17layer_norm_kernelILi10EEvPK6__halfS2_S2_PS0_ffiib,@function
        .size           _Z17layer_norm_kernelILi10EEvPK6__halfS2_S2_PS0_ffiib,(.L_x_175 - _Z17layer_norm_kernelILi10EEvPK6__halfS2_S2_PS0_ffiib)
        .other          _Z17layer_norm_kernelILi10EEvPK6__halfS2_S2_PS0_ffiib,@"STO_CUDA_ENTRY STV_DEFAULT"
_Z17layer_norm_kernelILi10EEvPK6__halfS2_S2_PS0_ffiib:
.text._Z17layer_norm_kernelILi10EEvPK6__halfS2_S2_PS0_ffiib:
        /* <DEDUP_REMOVED lines=15> */
[----:B------:R-:W-:Y:S02]  /*00f0*/  SHF.R.U32.HI R23, RZ, 0x5, R4 ;  /* 0x00000005ff177819 */ /* 0x000fe40000011604 */
[----:B------:R-:W-:-:S09]  /*0100*/  LOP3.LUT R22, R4, 0x1f, RZ, 0xc0, !PT ;  /* 0x0000001f04167812 */ /* 0x000fd200078ec0ff */
        /* <DEDUP_REMOVED lines=113> */
[----:B------:R-:W-:-:S02]  /*0820*/  MOV R2, R27 ;  /* 0x0000001b00027202 */ /* 0x000fc40000000f00 */
[----:B------:R-:W-:Y:S01]  /*0830*/  @!P0 FMNMX.FTZ R31, R31, 65504, PT ;  /* 0x477fe0001f1f8809 */ /* 0x000fe20003810000 */
[----:B------:R-:W-:Y:S01]  /*0840*/  FADD.FTZ R24, R28, R29 ;  /* 0x0000001d1c187221 */ /* 0x000fe20000010000 */
[----:B------:R-:W-:Y:S02]  /*0850*/  @!P0 FMNMX.FTZ R30, R30, 65504, PT ;  /* 0x477fe0001e1e8809 */ /* 0x000fe40003810000 */
[----:B------:R-:W-:Y:S02]  /*0860*/  @!P0 FMNMX.FTZ R25, R31, -65504, !PT ;  /* 0xc77fe0001f198809 */ /* 0x000fe40007810000 */
[----:B------:R-:W-:Y:S02]  /*0870*/  @!P0 FMNMX.FTZ R26, R30, -65504, !PT ;  /* 0xc77fe0001e1a8809 */ /* 0x000fe40007810000 */
[----:B------:R-:W-:Y:S01]  /*0880*/  MOV R3, R28 ;  /* 0x0000001c00037202 */ /* 0x000fe20000000f00 */
[--C-:B------:R-:W-:Y:S01]  /*0890*/  @!P0 FADD.FTZ R29, R24, R25.reuse ;  /* 0x00000019181d8221 */ /* 0x100fe20000010000 */
[----:B------:R-:W-:Y:S01]  /*08a0*/  @!P0 IMAD.MOV.U32 R20, RZ, RZ, R25 ;  /* 0x000000ffff148224 */ /* 0x000fe200078e0019 */
[----:B------:R-:W-:-:S02]  /*08b0*/  @!P0 MOV R21, R26 ;  /* 0x0000001a00158202 */ /* 0x000fc40000000f00 */
[----:B------:R-:W-:-:S07]  /*08c0*/  @!P0 FADD.FTZ R24, R26, R29 ;  /* 0x0000001d1a188221 */ /* 0x000fce0000010000 */
.L_x_73:
[----:B------:R-:W-:Y:S05]  /*08d0*/  BSYNC.RECONVERGENT B0 ;  /* 0x0000000000007941 */ /* 0x000fea0003800200 */
.L_x_72:
[----:B------:R-:W0:Y:S01]  /*08e0*/  SHFL.BFLY PT, R29, R24, 0x10, 0x1f ;  /* 0x0e001f00181d7f89 */ /* 0x000e2200000e0000 */
[----:B------:R-:W1:Y:S01]  /*08f0*/  S2UR UR5, SR_CgaCtaId ;  /* 0x00000000000579c3 */ /* 0x000e620000008800 */
[----:B------:R-:W-:Y:S01]  /*0900*/  UMOV UR4, 0x400 ;  /* 0x0000040000047882 */ /* 0x000fe20000000000 */
[----:B------:R-:W-:Y:S01]  /*0910*/  ISETP.NE.AND P0, PT, R22, RZ, PT ;  /* 0x000000ff1600720c */ /* 0x000fe20003f05270 */
[----:B------:R-:W-:Y:S01]  /*0920*/  BSSY.RECONVERGENT B0, `(.L_x_74) ;  /* 0x000005b000007945 */ /* 0x000fe20003800200 */
[----:B------:R-:W-:Y:S02]  /*0930*/  HFMA2 R36, -RZ, RZ, 0, 0 ;  /* 0x00000000ff247431 */ /* 0x000fe400000001ff */
[----:B0-----:R-:W-:Y:S01]  /*0940*/  FADD.FTZ R29, R29, R24 ;  /* 0x000000181d1d7221 */ /* 0x001fe20000010000 */
[----:B-1----:R-:W-:-:S04]  /*0950*/  ULEA UR4, UR5, UR4, 0x18 ;  /* 0x0000000405047291 */ /* 0x002fc8000f8ec0ff */
[----:B------:R-:W0:Y:S02]  /*0960*/  SHFL.BFLY PT, R30, R29, 0x8, 0x1f ;  /* 0x0d001f001d1e7f89 */ /* 0x000e2400000e0000 */
[----:B------:R-:W-:Y:S02]  /*0970*/  LEA R23, R23, UR4, 0x2 ;  /* 0x0000000417177c11 */ /* 0x000fe4000f8e10ff */
[----:B------:R-:W-:Y:S01]  /*0980*/  LEA R22, R22, UR4, 0x2 ;  /* 0x0000000416167c11 */ /* 0x000fe2000f8e10ff */
        /* <DEDUP_REMOVED lines=8> */
[----:B------:R-:W-:Y:S01]  /*0a10*/  BAR.SYNC.DEFER_BLOCKING 0x0 ;  /* 0x0000000000007b1d */ /* 0x000fe20000010000 */
[----:B0-----:R-:W-:-:S04]  /*0a20*/  IADD3 R34, PT, PT, -R4, UR9, RZ ;  /* 0x0000000904227c10 */ /* 0x001fc8000fffe1ff */
[----:B------:R-:W-:Y:S02]  /*0a30*/  ISETP.GE.AND P1, PT, R34, 0x1, PT ;  /* 0x000000012200780c */ /* 0x000fe40003f26270 */
[----:B------:R-:W-:Y:S01]  /*0a40*/  VIMNMX R34, PT, PT, RZ, R34, !PT ;  /* 0x00000022ff227248 */ /* 0x000fe20007fe0100 */
        /* <DEDUP_REMOVED lines=10> */
[----:B0-----:R-:W-:Y:S01]  /*0af0*/  FADD.FTZ R24, R32, R33 ;  /* 0x0000002120187221 */ /* 0x001fe20000010000 */
[----:B------:R-:W-:Y:S06]  /*0b00*/  @!P1 BRA `(.L_x_75) ;  /* 0x0000000000f09947 */ /* 0x000fec0003800000 */
[----:B------:R-:W0:Y:S01]  /*0b10*/  LDC R29, c[0x0][0x3a4] ;  /* 0x0000e900ff1d7b82 */ /* 0x000e220000000800 */
[----:B------:R-:W-:-:S05]  /*0b20*/  VIADD R30, R34, 0x3ff ;  /* 0x000003ff221e7836 */ /* 0x000fca0000000000 */
        /* <DEDUP_REMOVED lines=58> */
.L_x_75:
[----:B------:R-:W-:Y:S05]  /*0ed0*/  BSYNC.RECONVERGENT B0 ;  /* 0x0000000000007941 */ /* 0x000fea0003800200 */
.L_x_74:
[----:B------:R-:W0:Y:S01]  /*0ee0*/  SHFL.BFLY PT, R25, R36, 0x10, 0x1f ;  /* 0x0e001f0024197f89 */ /* 0x000e2200000e0000 */
[----:B------:R-:W1:Y:S02]  /*0ef0*/  LDCU.U8 UR4, c[0x0][0x3b0] ;  /* 0x00007600ff0477ac */ /* 0x000e640008000000 */
[----:B-1----:R-:W-:-:S04]  /*0f00*/  UPRMT UR4, UR4, 0x8880, URZ ;  /* 0x0000888004047896 */ /* 0x002fc800080000ff */
[----:B------:R-:W-:Y:S01]  /*0f10*/  UISETP.NE.AND UP0, UPT, UR4, URZ, UPT ;  /* 0x000000ff0400728c */ /* 0x000fe2000bf05270 */
        /* <DEDUP_REMOVED lines=11> */
[----:B0-----:R-:W0:Y:S01]  /*0fd0*/  LDC.64 R28, c[0x0][0x3a0] ;  /* 0x0000e800ff1c7b82 */ /* 0x001e220000000a00 */
        /* <DEDUP_REMOVED lines=11> */
[----:B0-----:R-:W-:-:S04]  /*1090*/  FFMA.FTZ R23, R23, R29, R28 ;  /* 0x0000001d17177223 */ /* 0x001fc8000001001c */
[----:B------:R0:W1:Y:S01]  /*10a0*/  MUFU.RSQ R28, R23 ;  /* 0x00000017001c7308 */ /* 0x0000620000001400 */
[----:B------:R-:W-:Y:S05]  /*10b0*/  BRA.U UP0, `(.L_x_76) ;  /* 0x0000000d00987547 */ /* 0x000fea000b800000 */
[----:B------:R-:W2:Y:S02]  /*10c0*/  LDCU.64 UR4, c[0x0][0x390] ;  /* 0x00007200ff0477ac */ /* 0x000ea40008000a00 */
[----:B--2---:R-:W-:-:S04]  /*10d0*/  UISETP.NE.U32.AND UP0, UPT, UR4, URZ, UPT ;  /* 0x000000ff0400728c */ /* 0x004fc8000bf05070 */
[----:B------:R-:W-:-:S09]  /*10e0*/  UISETP.NE.AND.EX UP0, UPT, UR5, URZ, UPT, UP0 ;  /* 0x000000ff0500728c */ /* 0x000fd2000bf05300 */
[----:B------:R-:W-:Y:S05]  /*10f0*/  BRA.U !UP0, `(.L_x_77) ;  /* 0x0000000508d87547 */ /* 0x000fea000b800000 */
[----:B------:R-:W-:-:S13]  /*1100*/  ISETP.GE.AND P0, PT, R4, UR9, PT ;  /* 0x0000000904007c0c */ /* 0x000fda000bf06270 */
[----:B------:R-:W-:Y:S05]  /*1110*/  @P0 EXIT ;  /* 0x000000000000094d */ /* 0x000fea0003800000 */
[----:B------:R-:W-:Y:S02]  /*1120*/  MOV R36, RZ ;  /* 0x000000ff00247202 */ /* 0x000fe40000000f00 */
[----:B------:R-:W-:-:S07]  /*1130*/  MOV R29, R4 ;  /* 0x00000004001d7202 */ /* 0x000fce0000000f00 */
.L_x_78:
[----:B0-2---:R-:W0:Y:S08]  /*1140*/  LDC.64 R22, c[0x0][0x388] ;  /* 0x0000e200ff167b82 */ /* 0x005e300000000a00 */
[----:B------:R-:W2:Y:S01]  /*1150*/  LDC.64 R24, c[0x0][0x390] ;  /* 0x0000e400ff187b82 */ /* 0x000ea20000000a00 */
[----:B0-----:R-:W-:-:S05]  /*1160*/  IMAD.WIDE.U32 R22, R29, 0x4, R22 ;  /* 0x000000041d167825 */ /* 0x001fca00078e0016 */
[----:B-1----:R-:W3:Y:S01]  /*1170*/  LDG.E.CONSTANT R26, desc[UR12][R22.64] ;  /* 0x0000000c161a7981 */ /* 0x002ee2000c1e9900 */
[----:B--2---:R-:W-:-:S05]  /*1180*/  IMAD.WIDE.U32 R24, R29, 0x4, R24 ;  /* 0x000000041d187825 */ /* 0x004fca00078e0018 */
[----:B------:R-:W2:Y:S01]  /*1190*/  LDG.E.CONSTANT R33, desc[UR12][R24.64] ;  /* 0x0000000c18217981 */ /* 0x000ea2000c1e9900 */
[----:B------:R-:W-:Y:S02]  /*11a0*/  IMAD.SHL.U32 R30, R36, 0x8, RZ ;  /* 0x00000008241e7824 */ /* 0x000fe400078e00ff */
[----:B------:R-:W-:-:S03]  /*11b0*/  VIADD R34, R29, 0x400 ;  /* 0x000004001d227836 */ /* 0x000fc60000000000 */
[C---:B------:R-:W-:Y:S02]  /*11c0*/  ISETP.EQ.AND P0, PT, R30.reuse, RZ, PT ;  /* 0x000000ff1e00720c */ /* 0x040fe40003f02270 */
[C---:B------:R-:W-:Y:S02]  /*11d0*/  ISETP.EQ.AND P1, PT, R30.reuse, 0x10, PT ;  /* 0x000000101e00780c */ /* 0x040fe40003f22270 */
[C---:B------:R-:W-:Y:S02]  /*11e0*/  ISETP.EQ.AND P2, PT, R30.reuse, 0x20, PT ;  /* 0x000000201e00780c */ /* 0x040fe40003f42270 */
[C---:B------:R-:W-:Y:S02]  /*11f0*/  ISETP.EQ.AND P3, PT, R30.reuse, 0x30, PT ;  /* 0x000000301e00780c */ /* 0x040fe40003f62270 */
[----:B------:R-:W-:Y:S02]  /*1200*/  ISETP.EQ.AND P5, PT, R30, 0x40, PT ;  /* 0x000000401e00780c */ /* 0x000fe40003fa2270 */
[----:B------:R-:W-:-:S03]  /*1210*/  ISETP.GE.AND P4, PT, R34, UR9, PT ;  /* 0x0000000922007c0c */ /* 0x000fc6000bf86270 */
        /* <DEDUP_REMOVED lines=10> */
[----:B---3--:R-:W-:-:S02]  /*12c0*/  HADD2.F32 R32, -RZ, R26.H0_H0 ;  /* 0x2000001aff207230 */ /* 0x008fc40000004100 */
[----:B------:R-:W-:-:S03]  /*12d0*/  HADD2.F32 R26, -RZ, R26.H1_H1 ;  /* 0x3000001aff1a7230 */ /* 0x000fc60000004100 */
[----:B------:R-:W-:Y:S01]  /*12e0*/  FMUL.FTZ R27, R32, R27 ;  /* 0x0000001b201b7220 */ /* 0x000fe20000410000 */
[----:B------:R-:W-:Y:S02]  /*12f0*/  HFMA2 R32, -RZ, RZ, 0, 2.384185791015625e-07 ;  /* 0x00000004ff207431 */ /* 0x000fe400000001ff */
[----:B------:R-:W-:Y:S01]  /*1300*/  FMUL.FTZ R31, R26, R31 ;  /* 0x0000001f1a1f7220 */ /* 0x000fe20000410000 */
[----:B-1----:R-:W-:-:S03]  /*1310*/  FMUL.FTZ R27, R28, R27 ;  /* 0x0000001b1c1b7220 */ /* 0x002fc60000410000 */
[----:B------:R-:W-:-:S05]  /*1320*/  FMUL.FTZ R26, R28, R31 ;  /* 0x0000001f1c1a7220 */ /* 0x000fca0000410000 */
[----:B------:R-:W-:Y:S01]  /*1330*/  F2FP.F16.F32.PACK_AB R31, R26, R27 ;  /* 0x0000001b1a1f723e */ /* 0x000fe200000000ff */
[----:B------:R-:W-:-:S04]  /*1340*/  IMAD.WIDE.U32 R26, R29, R32, UR6 ;  /* 0x000000061d1a7e25 */ /* 0x000fc8000f8e0020 */
[----:B--2---:R-:W-:-:S05]  /*1350*/  HFMA2 R33, R31, 1, 1, R33 ;  /* 0x3c003c001f217831 */ /* 0x004fca0000000021 */
[----:B------:R0:W-:Y:S01]  /*1360*/  STG.E desc[UR12][R26.64], R33 ;  /* 0x000000211a007986 */ /* 0x0001e2000c10190c */
[----:B------:R-:W-:Y:S05]  /*1370*/  @P4 EXIT ;  /* 0x000000000000494d */ /* 0x000fea0003800000 */
[----:B------:R-:W2:Y:S04]  /*1380*/  LDG.E.CONSTANT R31, desc[UR12][R22.64+0x1000] ;  /* 0x0010000c161f7981 */ /* 0x000ea8000c1e9900 */
[----:B------:R-:W3:Y:S01]  /*1390*/  LDG.E.CONSTANT R37, desc[UR12][R24.64+0x1000] ;  /* 0x0010000c18257981 */ /* 0x000ee2000c1e9900 */
[----:B0-----:R-:W-:Y:S02]  /*13a0*/  @P0 MOV R33, R16 ;  /* 0x0000001000210202 */ /* 0x001fe40000000f00 */
        /* <DEDUP_REMOVED lines=21> */
[----:B------:R-:W-:-:S13]  /*1500*/  ISETP.GE.AND P4, PT, R31, UR9, PT ;  /* 0x000000091f007c0c */ /* 0x000fda000bf86270 */
[----:B------:R-:W-:Y:S05]  /*1510*/  @P4 EXIT ;  /* 0x000000000000494d */ /* 0x000fea0003800000 */
[----:B------:R-:W2:Y:S04]  /*1520*/  LDG.E.CONSTANT R31, desc[UR12][R22.64+0x2000] ;  /* 0x0020000c161f7981 */ /* 0x000ea8000c1e9900 */
[----:B------:R-:W3:Y:S01]  /*1530*/  LDG.E.CONSTANT R34, desc[UR12][R24.64+0x2000] ;  /* 0x0020000c18227981 */ /* 0x000ee2000c1e9900 */
[----:B------:R-:W-:Y:S02]  /*1540*/  ISETP.EQ.AND P5, PT, R30, -0x10, PT ;  /* 0xfffffff01e00780c */ /* 0x000fe40003fa2270 */
[----:B------:R-:W-:-:S04]  /*1550*/  IADD3 R29, PT, PT, R29, 0xc00, RZ ;  /* 0x00000c001d1d7810 */ /* 0x000fc80007ffe0ff */
        /* <DEDUP_REMOVED lines=10> */
[----:B------:R-:W-:Y:S01]  /*1600*/  @P3 MOV R30, R2 ;  /* 0x00000002001e3202 */ /* 0x000fe20000000f00 */
[----:B--2---:R-:W-:-:S02]  /*1610*/  HADD2.F32 R33, -RZ, R31.H0_H0 ;  /* 0x2000001fff217230 */ /* 0x004fc40000004100 */
        /* <DEDUP_REMOVED lines=10> */
[----:B------:R3:W4:Y:S01]  /*16c0*/  LDG.E.CONSTANT R24, desc[UR12][R24.64+0x3000] ;  /* 0x0030000c18187981 */ /* 0x000722000c1e9900 */
[----:B------:R-:W-:Y:S01]  /*16d0*/  @P5 MOV R29, R17 ;  /* 0x00000011001d5202 */ /* 0x000fe20000000f00 */
[----:B------:R-:W-:Y:S01]  /*16e0*/  @P5 IMAD.MOV.U32 R30, RZ, RZ, R16 ;  /* 0x000000ffff1e5224 */ /* 0x000fe200078e0010 */
[----:B------:R-:W-:Y:S01]  /*16f0*/  @P0 MOV R29, R13 ;  /* 0x0000000d001d0202 */ /* 0x000fe20000000f00 */
[----:B------:R-:W-:Y:S01]  /*1700*/  @P1 IMAD.MOV.U32 R29, RZ, RZ, R9 ;  /* 0x000000ffff1d1224 */ /* 0x000fe200078e0009 */
[----:B------:R-:W-:Y:S01]  /*1710*/  @P0 MOV R30, R12 ;  /* 0x0000000c001e0202 */ /* 0x000fe20000000f00 */
[----:B------:R-:W-:Y:S01]  /*1720*/  VIADD R36, R36, 0x4 ;  /* 0x0000000424247836 */ /* 0x000fe20000000000 */
[----:B------:R-:W-:Y:S01]  /*1730*/  @P1 MOV R30, R8 ;  /* 0x00000008001e1202 */ /* 0x000fe20000000f00 */
[----:B------:R-:W-:Y:S01]  /*1740*/  @P2 IMAD.MOV.U32 R30, RZ, RZ, R5 ;  /* 0x000000ffff1e2224 */ /* 0x000fe200078e0005 */
[----:B------:R-:W-:-:S02]  /*1750*/  @P2 MOV R29, R19 ;  /* 0x00000013001d2202 */ /* 0x000fc40000000f00 */
[----:B------:R-:W-:Y:S02]  /*1760*/  @P3 MOV R29, R20 ;  /* 0x00000014001d3202 */ /* 0x000fe40000000f00 */
[----:B------:R-:W-:Y:S01]  /*1770*/  @P3 MOV R30, R21 ;  /* 0x00000015001e3202 */ /* 0x000fe20000000f00 */
[--C-:B--2---:R-:W-:Y:S02]  /*1780*/  HADD2.F32 R32, -RZ, R22.reuse.H0_H0 ;  /* 0x20000016ff207230 */ /* 0x104fe40000004100 */
[----:B------:R-:W-:-:S03]  /*1790*/  HADD2.F32 R23, -RZ, R22.H1_H1 ;  /* 0x30000016ff177230 */ /* 0x000fc60000004100 */
[----:B---3--:R-:W-:Y:S01]  /*17a0*/  FMUL.FTZ R25, R32, R29 ;  /* 0x0000001d20197220 */ /* 0x008fe20000410000 */
[----:B------:R-:W-:Y:S01]  /*17b0*/  SHF.L.U32 R29, R36, 0xa, RZ ;  /* 0x0000000a241d7819 */ /* 0x000fe200000006ff */
[----:B------:R-:W-:Y:S02]  /*17c0*/  FMUL.FTZ R23, R23, R30 ;  /* 0x0000001e17177220 */ /* 0x000fe40000410000 */
[----:B------:R-:W-:Y:S01]  /*17d0*/  FMUL.FTZ R25, R28, R25 ;  /* 0x000000191c197220 */ /* 0x000fe20000410000 */
[----:B------:R-:W-:Y:S01]  /*17e0*/  LOP3.LUT R29, R4, R29, RZ, 0xfc, !PT ;  /* 0x0000001d041d7212 */ /* 0x000fe200078efcff */
[----:B------:R-:W-:-:S03]  /*17f0*/  FMUL.FTZ R22, R28, R23 ;  /* 0x000000171c167220 */ /* 0x000fc60000410000 */
[----:B------:R-:W-:Y:S02]  /*1800*/  ISETP.GE.AND P0, PT, R29, UR9, PT ;  /* 0x000000091d007c0c */ /* 0x000fe4000bf06270 */
[----:B------:R-:W-:-:S05]  /*1810*/  F2FP.F16.F32.PACK_AB R22, R22, R25 ;  /* 0x000000191616723e */ /* 0x000fca00000000ff */
[----:B----4-:R-:W-:-:S05]  /*1820*/  HFMA2 R23, R22, 1, 1, R24 ;  /* 0x3c003c0016177831 */ /* 0x010fca0000000018 */
[----:B------:R2:W-:Y:S01]  /*1830*/  STG.E desc[UR12][R26.64+0x3000], R23 ;  /* 0x003000171a007986 */ /* 0x0005e2000c10190c */
[----:B------:R-:W-:Y:S05]  /*1840*/  @!P0 BRA `(.L_x_78) ;  /* 0xfffffff8003c8947 */ /* 0x000fea000383ffff */
[----:B------:R-:W-:Y:S05]  /*1850*/  EXIT ;  /* 0x000000000000794d */ /* 0x000fea0003800000 */
.L_x_77:
[----:B------:R-:W-:-:S13]  /*1860*/  ISETP.GE.AND P0, PT, R4, UR9, PT ;  /* 0x0000000904007c0c */ /* 0x000fda000bf06270 */
[----:B------:R-:W-:Y:S05]  /*1870*/  @P0 EXIT ;  /* 0x000000000000094d */ /* 0x000fea0003800000 */
[----:B------:R-:W-:Y:S01]  /*1880*/  MOV R31, RZ ;  /* 0x000000ff001f7202 */ /* 0x000fe20000000f00 */
[----:B------:R-:W-:-:S07]  /*1890*/  IMAD.MOV.U32 R26, RZ, RZ, R4 ;  /* 0x000000ffff1a7224 */ /* 0x000fce00078e0004 */
.L_x_79:
[----:B0-----:R-:W0:Y:S02]  /*18a0*/  LDC.64 R22, c[0x0][0x388] ;  /* 0x0000e200ff167b82 */ /* 0x001e240000000a00 */
[----:B0-----:R-:W-:-:S05]  /*18b0*/  IMAD.WIDE.U32 R22, R26, 0x4, R22 ;  /* 0x000000041a167825 */ /* 0x001fca00078e0016 */
[----:B------:R-:W2:Y:S01]  /*18c0*/  LDG.E.CONSTANT R24, desc[UR12][R22.64] ;  /* 0x0000000c16187981 */ /* 0x000ea2000c1e9900 */
[----:B------:R-:W-:Y:S01]  /*18d0*/  SHF.L.U32 R33, R31, 0x3, RZ ;  /* 0x000000031f217819 */ /* 0x000fe200000006ff */
[----:B------:R-:W-:-:S03]  /*18e0*/  IMAD.MOV.U32 R35, RZ, RZ, 0x4 ;  /* 0x00000004ff237424 */ /* 0x000fc600078e00ff */
[C---:B------:R-:W-:Y:S02]  /*18f0*/  ISETP.EQ.AND P0, PT, R33.reuse, RZ, PT ;  /* 0x000000ff2100720c */ /* 0x040fe40003f02270 */
[C---:B------:R-:W-:Y:S02]  /*1900*/  ISETP.EQ.AND P1, PT, R33.reuse, 0x10, PT ;  /* 0x000000102100780c */ /* 0x040fe40003f22270 */
[C---:B------:R-:W-:Y:S02]  /*1910*/  ISETP.EQ.AND P2, PT, R33.reuse, 0x20, PT ;  /* 0x000000202100780c */ /* 0x040fe40003f42270 */
[C---:B------:R-:W-:Y:S02]  /*1920*/  ISETP.EQ.AND P3, PT, R33.reuse, 0x30, PT ;  /* 0x000000302100780c */ /* 0x040fe40003f62270 */
[----:B------:R-:W-:-:S05]  /*1930*/  ISETP.EQ.AND P5, PT, R33, 0x40, PT ;  /* 0x000000402100780c */ /* 0x000fca0003fa2270 */
        /* <DEDUP_REMOVED lines=10> */
[--C-:B--2---:R-:W-:Y:S02]  /*19e0*/  HADD2.F32 R30, -RZ, R24.reuse.H0_H0 ;  /* 0x20000018ff1e7230 */ /* 0x104fe40000004100 */
[----:B------:R-:W-:-:S03]  /*19f0*/  HADD2.F32 R24, -RZ, R24.H1_H1 ;  /* 0x30000018ff187230 */ /* 0x000fc60000004100 */
[----:B------:R-:W-:Y:S02]  /*1a00*/  FMUL.FTZ R25, R30, R25 ;  /* 0x000000191e197220 */ /* 0x000fe40000410000 */
[----:B------:R-:W-:Y:S01]  /*1a10*/  FMUL.FTZ R29, R24, R27 ;  /* 0x0000001b181d7220 */ /* 0x000fe20000410000 */
[----:B------:R-:W-:Y:S01]  /*1a20*/  IADD3 R24, PT, PT, R26, 0x400, RZ ;  /* 0x000004001a187810 */ /* 0x000fe20007ffe0ff */
[C---:B-1----:R-:W-:Y:S02]  /*1a30*/  FMUL.FTZ R27, R28.reuse, R25 ;  /* 0x000000191c1b7220 */ /* 0x042fe40000410000 */
[----:B------:R-:W-:Y:S01]  /*1a40*/  FMUL.FTZ R30, R28, R29 ;  /* 0x0000001d1c1e7220 */ /* 0x000fe20000410000 */
[----:B------:R-:W-:Y:S01]  /*1a50*/  ISETP.GE.AND P4, PT, R24, UR9, PT ;  /* 0x0000000918007c0c */ /* 0x000fe2000bf86270 */
[----:B------:R-:W-:-:S03]  /*1a60*/  IMAD.WIDE.U32 R24, R26, R35, UR6 ;  /* 0x000000061a187e25 */ /* 0x000fc6000f8e0023 */
[----:B------:R-:W-:-:S05]  /*1a70*/  F2FP.F16.F32.PACK_AB R27, R30, R27 ;  /* 0x0000001b1e1b723e */ /* 0x000fca00000000ff */
[----:B------:R0:W-:Y:S04]  /*1a80*/  STG.E desc[UR12][R24.64], R27 ;  /* 0x0000001b18007986 */ /* 0x0001e8000c10190c */
[----:B------:R-:W-:Y:S05]  /*1a90*/  @P4 EXIT ;  /* 0x000000000000494d */ /* 0x000fea0003800000 */
[----:B0-----:R-:W2:Y:S01]  /*1aa0*/  LDG.E.CONSTANT R27, desc[UR12][R22.64+0x1000] ;  /* 0x0010000c161b7981 */ /* 0x001ea2000c1e9900 */
[----:B------:R-:W-:Y:S01]  /*1ab0*/  @P0 MOV R29, R17 ;  /* 0x00000011001d0202 */ /* 0x000fe20000000f00 */
[----:B------:R-:W-:Y:S01]  /*1ac0*/  @P0 IMAD.MOV.U32 R30, RZ, RZ, R16 ;  /* 0x000000ffff1e0224 */ /* 0x000fe200078e0010 */
[----:B------:R-:W-:Y:S01]  /*1ad0*/  @P1 MOV R29, R13 ;  /* 0x0000000d001d1202 */ /* 0x000fe20000000f00 */
[----:B------:R-:W-:Y:S01]  /*1ae0*/  @P2 IMAD.MOV.U32 R29, RZ, RZ, R9 ;  /* 0x000000ffff1d2224 */ /* 0x000fe200078e0009 */
[----:B------:R-:W-:Y:S02]  /*1af0*/  @P1 MOV R30, R12 ;  /* 0x0000000c001e1202 */ /* 0x000fe40000000f00 */
[----:B------:R-:W-:Y:S01]  /*1b00*/  @P2 MOV R30, R8 ;  /* 0x00000008001e2202 */ /* 0x000fe20000000f00 */
[----:B------:R-:W-:Y:S01]  /*1b10*/  @P3 IMAD.MOV.U32 R30, RZ, RZ, R5 ;  /* 0x000000ffff1e3224 */ /* 0x000fe200078e0005 */
[----:B------:R-:W-:Y:S02]  /*1b20*/  @P3 MOV R29, R19 ;  /* 0x00000013001d3202 */ /* 0x000fe40000000f00 */
[----:B------:R-:W-:-:S02]  /*1b30*/  @P5 MOV R29, R20 ;  /* 0x00000014001d5202 */ /* 0x000fc40000000f00 */
        /* <DEDUP_REMOVED lines=11> */
[----:B------:R-:W-:-:S05]  /*1bf0*/  VIADD R27, R26, 0x800 ;  /* 0x000008001a1b7836 */ /* 0x000fca0000000000 */
[----:B------:R-:W-:-:S13]  /*1c00*/  ISETP.GE.AND P4, PT, R27, UR9, PT ;  /* 0x000000091b007c0c */ /* 0x000fda000bf86270 */
[----:B------:R-:W-:Y:S05]  /*1c10*/  @P4 EXIT ;  /* 0x000000000000494d */ /* 0x000fea0003800000 */
[----:B------:R-:W2:Y:S01]  /*1c20*/  LDG.E.CONSTANT R27, desc[UR12][R22.64+0x2000] ;  /* 0x0020000c161b7981 */ /* 0x000ea2000c1e9900 */
[----:B------:R-:W-:Y:S02]  /*1c30*/  ISETP.EQ.AND P5, PT, R33, -0x10, PT ;  /* 0xfffffff02100780c */ /* 0x000fe40003fa2270 */
[----:B------:R-:W-:-:S04]  /*1c40*/  IADD3 R26, PT, PT, R26, 0xc00, RZ ;  /* 0x00000c001a1a7810 */ /* 0x000fc80007ffe0ff */
[----:B------:R-:W-:-:S07]  /*1c50*/  ISETP.GE.AND P4, PT, R26, UR9, PT ;  /* 0x000000091a007c0c */ /* 0x000fce000bf86270 */
[----:B------:R-:W-:Y:S02]  /*1c60*/  @P5 MOV R30, R18 ;  /* 0x00000012001e5202 */ /* 0x000fe40000000f00 */
[----:B0-----:R-:W-:Y:S01]  /*1c70*/  @P5 MOV R29, R0 ;  /* 0x00000000001d5202 */ /* 0x001fe20000000f00 */
        /* <DEDUP_REMOVED lines=15> */
[----:B------:R0:W-:Y:S01]  /*1d70*/  STG.E desc[UR12][R24.64+0x2000], R29 ;  /* 0x0020001d18007986 */ /* 0x0001e2000c10190c */
[----:B------:R-:W-:Y:S05]  /*1d80*/  @P4 EXIT ;  /* 0x000000000000494d */ /* 0x000fea0003800000 */
[----:B------:R-:W0:Y:S01]  /*1d90*/  LDG.E.CONSTANT R22, desc[UR12][R22.64+0x3000] ;  /* 0x0030000c16167981 */ /* 0x000e22000c1e9900 */
        /* <DEDUP_REMOVED lines=10> */
[----:B------:R-:W-:Y:S01]  /*1e40*/  IADD3 R31, PT, PT, R31, 0x4, RZ ;  /* 0x000000041f1f7810 */ /* 0x000fe20007ffe0ff */
[--C-:B0-----:R-:W-:Y:S02]  /*1e50*/  HADD2.F32 R29, -RZ, R22.reuse.H0_H0 ;  /* 0x20000016ff1d7230 */ /* 0x101fe40000004100 */
[----:B------:R-:W-:-:S03]  /*1e60*/  HADD2.F32 R30, -RZ, R22.H1_H1 ;  /* 0x30000016ff1e7230 */ /* 0x000fc60000004100 */
[----:B------:R-:W-:Y:S02]  /*1e70*/  FMUL.FTZ R29, R29, R26 ;  /* 0x0000001a1d1d7220 */ /* 0x000fe40000410000 */
[----:B------:R-:W-:Y:S02]  /*1e80*/  FMUL.FTZ R23, R30, R27 ;  /* 0x0000001b1e177220 */ /* 0x000fe40000410000 */
[C---:B------:R-:W-:Y:S02]  /*1e90*/  FMUL.FTZ R29, R28.reuse, R29 ;  /* 0x0000001d1c1d7220 */ /* 0x040fe40000410000 */
[----:B------:R-:W-:Y:S01]  /*1ea0*/  FMUL.FTZ R22, R28, R23 ;  /* 0x000000171c167220 */ /* 0x000fe20000410000 */
[----:B------:R-:W-:-:S04]  /*1eb0*/  SHF.L.U32 R23, R31, 0xa, RZ ;  /* 0x0000000a1f177819 */ /* 0x000fc800000006ff */
[----:B------:R-:W-:Y:S02]  /*1ec0*/  F2FP.F16.F32.PACK_AB R29, R22, R29 ;  /* 0x0000001d161d723e */ /* 0x000fe400000000ff */
[----:B------:R-:W-:-:S03]  /*1ed0*/  LOP3.LUT R26, R4, R23, RZ, 0xfc, !PT ;  /* 0x00000017041a7212 */ /* 0x000fc600078efcff */
[----:B------:R2:W-:Y:S01]  /*1ee0*/  STG.E desc[UR12][R24.64+0x3000], R29 ;  /* 0x0030001d18007986 */ /* 0x0005e2000c10190c */
[----:B------:R-:W-:-:S13]  /*1ef0*/  ISETP.GE.AND P0, PT, R26, UR9, PT ;  /* 0x000000091a007c0c */ /* 0x000fda000bf06270 */
[----:B--2---:R-:W-:Y:S05]  /*1f00*/  @!P0 BRA `(.L_x_79) ;  /* 0xfffffff800648947 */ /* 0x004fea000383ffff */
[----:B------:R-:W-:Y:S05]  /*1f10*/  EXIT ;  /* 0x000000000000794d */ /* 0x000fea0003800000 */
.L_x_76:
[----:B------:R-:W2:Y:S02]  /*1f20*/  LDCU.64 UR4, c[0x0][0x390] ;  /* 0x00007200ff0477ac */ /* 0x000ea40008000a00 */
[----:B--2---:R-:W-:-:S04]  /*1f30*/  UISETP.NE.U32.AND UP0, UPT, UR4, URZ, UPT ;  /* 0x000000ff0400728c */ /* 0x004fc8000bf05070 */
[----:B------:R-:W-:-:S09]  /*1f40*/  UISETP.NE.AND.EX UP0, UPT, UR5, URZ, UPT, UP0 ;  /* 0x000000ff0500728c */ /* 0x000fd2000bf05300 */
[----:B------:R-:W-:Y:S05]  /*1f50*/  BRA.U !UP0, `(.L_x_80) ;  /* 0x0000000508f87547 */ /* 0x000fea000b800000 */
[----:B------:R-:W-:-:S13]  /*1f60*/  ISETP.GE.AND P0, PT, R4, UR9, PT ;  /* 0x0000000904007c0c */ /* 0x000fda000bf06270 */
[----:B------:R-:W-:Y:S05]  /*1f70*/  @P0 EXIT ;  /* 0x000000000000094d */ /* 0x000fea0003800000 */
[----:B------:R-:W-:Y:S01]  /*1f80*/  IMAD.MOV.U32 R38, RZ, RZ, RZ ;  /* 0x000000ffff267224 */ /* 0x000fe200078e00ff */
[----:B------:R-:W-:-:S07]  /*1f90*/  MOV R29, R4 ;  /* 0x00000004001d7202 */ /* 0x000fce0000000f00 */
.L_x_81:
[----:B0-----:R-:W0:Y:S08]  /*1fa0*/  LDC.64 R22, c[0x0][0x388] ;  /* 0x0000e200ff167b82 */ /* 0x001e300000000a00 */
[----:B--2---:R-:W2:Y:S01]  /*1fb0*/  LDC.64 R26, c[0x0][0x390] ;  /* 0x0000e400ff1a7b82 */ /* 0x004ea20000000a00 */
[----:B0-----:R-:W-:-:S05]  /*1fc0*/  IMAD.WIDE.U32 R22, R29, 0x4, R22 ;  /* 0x000000041d167825 */ /* 0x001fca00078e0016 */
[----:B------:R-:W3:Y:S01]  /*1fd0*/  LDG.E.CONSTANT R31, desc[UR12][R22.64] ;  /* 0x0000000c161f7981 */ /* 0x000ee2000c1e9900 */
[----:B-1----:R-:W-:Y:S02]  /*1fe0*/  HFMA2 R24, -RZ, RZ, 0, 2.384185791015625e-07 ;  /* 0x00000004ff187431 */ /* 0x002fe400000001ff */
[----:B--2---:R-:W-:-:S05]  /*1ff0*/  IMAD.WIDE.U32 R26, R29, 0x4, R26 ;  /* 0x000000041d1a7825 */ /* 0x004fca00078e001a */
[----:B------:R-:W2:Y:S01]  /*2000*/  LDG.E.CONSTANT R36, desc[UR12][R26.64] ;  /* 0x0000000c1a247981 */ /* 0x000ea2000c1e9900 */
[----:B------:R-:W-:-:S05]  /*2010*/  IMAD.WIDE.U32 R24, R29, R24, UR6 ;  /* 0x000000061d187e25 */ /* 0x000fca000f8e0018 */
[----:B------:R-:W4:Y:S01]  /*2020*/  LDG.E R37, desc[UR12][R24.64] ;  /* 0x0000000c18257981 */ /* 0x000f22000c1e1900 */
[----:B------:R-:W-:-:S05]  /*2030*/  IMAD.SHL.U32 R30, R38, 0x8, RZ ;  /* 0x00000008261e7824 */ /* 0x000fca00078e00ff */
[C---:B------:R-:W-:Y:S02]  /*2040*/  ISETP.EQ.AND P0, PT, R30.reuse, RZ, PT ;  /* 0x000000ff1e00720c */ /* 0x040fe40003f02270 */
[C---:B------:R-:W-:Y:S02]  /*2050*/  ISETP.EQ.AND P1, PT, R30.reuse, 0x10, PT ;  /* 0x000000101e00780c */ /* 0x040fe40003f22270 */
[C---:B------:R-:W-:Y:S02]  /*2060*/  ISETP.EQ.AND P2, PT, R30.reuse, 0x20, PT ;  /* 0x000000201e00780c */ /* 0x040fe40003f42270 */
[C---:B------:R-:W-:Y:S02]  /*2070*/  ISETP.EQ.AND P3, PT, R30.reuse, 0x30, PT ;  /* 0x000000301e00780c */ /* 0x040fe40003f62270 */
[----:B------:R-:W-:-:S05]  /*2080*/  ISETP.EQ.AND P5, PT, R30, 0x40, PT ;  /* 0x000000401e00780c */ /* 0x000fca0003fa2270 */
        /* <DEDUP_REMOVED lines=12> */
[----:B------:R-:W-:Y:S02]  /*2150*/  FMUL.FTZ R35, R35, R32 ;  /* 0x0000002023237220 */ /* 0x000fe40000410000 */
[----:B------:R-:W-:Y:S02]  /*2160*/  FMUL.FTZ R31, R34, R33 ;  /* 0x00000021221f7220 */ /* 0x000fe40000410000 */
[C---:B-1----:R-:W-:Y:S02]  /*2170*/  FMUL.FTZ R35, R28.reuse, R35 ;  /* 0x000000231c237220 */ /* 0x042fe40000410000 */
[----:B------:R-:W-:-:S05]  /*2180*/  FMUL.FTZ R32, R28, R31 ;  /* 0x0000001f1c207220 */ /* 0x000fca0000410000 */
[----:B------:R-:W-:Y:S02]  /*2190*/  F2FP.F16.F32.PACK_AB R32, R32, R35 ;  /* 0x000000232020723e */ /* 0x000fe400000000ff */
[----:B------:R-:W-:-:S03]  /*21a0*/  IADD3 R31, PT, PT, R29, 0x400, RZ ;  /* 0x000004001d1f7810 */ /* 0x000fc60007ffe0ff */
[----:B--2---:R-:W-:Y:S01]  /*21b0*/  HFMA2 R36, R32, 1, 1, R36 ;  /* 0x3c003c0020247831 */ /* 0x004fe20000000024 */
[----:B------:R-:W-:-:S03]  /*21c0*/  ISETP.GE.AND P4, PT, R31, UR9, PT ;  /* 0x000000091f007c0c */ /* 0x000fc6000bf86270 */
[----:B----4-:R-:W-:-:S05]  /*21d0*/  HADD2 R37, R36, R37 ;  /* 0x0000002524257230 */ /* 0x010fca0000000000 */
[----:B------:R0:W-:Y:S05]  /*21e0*/  STG.E desc[UR12][R24.64], R37 ;  /* 0x0000002518007986 */ /* 0x0001ea000c10190c */
[----:B------:R-:W-:Y:S05]  /*21f0*/  @P4 EXIT ;  /* 0x000000000000494d */ /* 0x000fea0003800000 */
[----:B------:R-:W2:Y:S04]  /*2200*/  LDG.E.CONSTANT R31, desc[UR12][R22.64+0x1000] ;  /* 0x0010000c161f7981 */ /* 0x000ea8000c1e9900 */
[----:B------:R-:W3:Y:S04]  /*2210*/  LDG.E.CONSTANT R36, desc[UR12][R26.64+0x1000] ;  /* 0x0010000c1a247981 */ /* 0x000ee8000c1e9900 */
[----:B0-----:R-:W4:Y:S01]  /*2220*/  LDG.E R37, desc[UR12][R24.64+0x1000] ;  /* 0x0010000c18257981 */ /* 0x001f22000c1e1900 */
        /* <DEDUP_REMOVED lines=23> */
[----:B------:R-:W-:-:S13]  /*23a0*/  ISETP.GE.AND P4, PT, R31, UR9, PT ;  /* 0x000000091f007c0c */ /* 0x000fda000bf86270 */
[----:B------:R-:W-:Y:S05]  /*23b0*/  @P4 EXIT ;  /* 0x000000000000494d */ /* 0x000fea0003800000 */
[----:B------:R-:W2:Y:S04]  /*23c0*/  LDG.E.CONSTANT R31, desc[UR12][R22.64+0x2000] ;  /* 0x0020000c161f7981 */ /* 0x000ea8000c1e9900 */
[----:B------:R-:W3:Y:S04]  /*23d0*/  LDG.E.CONSTANT R34, desc[UR12][R26.64+0x2000] ;  /* 0x0020000c1a227981 */ /* 0x000ee8000c1e9900 */
[----:B------:R-:W4:Y:S01]  /*23e0*/  LDG.E R35, desc[UR12][R24.64+0x2000] ;  /* 0x0020000c18237981 */ /* 0x000f22000c1e1900 */
[----:B------:R-:W-:Y:S01]  /*23f0*/  ISETP.EQ.AND P5, PT, R30, -0x10, PT ;  /* 0xfffffff01e00780c */ /* 0x000fe20003fa2270 */
[----:B------:R-:W-:-:S05]  /*2400*/  VIADD R29, R29, 0xc00 ;  /* 0x00000c001d1d7836 */ /* 0x000fca0000000000 */
[----:B------:R-:W-:-:S07]  /*2410*/  ISETP.GE.AND P4, PT, R29, UR9, PT ;  /* 0x000000091d007c0c */ /* 0x000fce000bf86270 */
        /* <DEDUP_REMOVED lines=22> */
[----:B------:R3:W4:Y:S04]  /*2580*/  LDG.E.CONSTANT R26, desc[UR12][R26.64+0x3000] ;  /* 0x0030000c1a1a7981 */ /* 0x000728000c1e9900 */
[----:B------:R-:W5:Y:S01]  /*2590*/  LDG.E R31, desc[UR12][R24.64+0x3000] ;  /* 0x0030000c181f7981 */ /* 0x000f62000c1e1900 */
        /* <DEDUP_REMOVED lines=8> */
[----:B------:R-:W-:Y:S01]  /*2620*/  @P3 IMAD.MOV.U32 R30, RZ, RZ, R21 ;  /* 0x000000ffff1e3224 */ /* 0x000fe200078e0015 */
[----:B------:R-:W-:Y:S02]  /*2630*/  @P3 MOV R29, R20 ;  /* 0x00000014001d3202 */ /* 0x000fe40000000f00 */
[----:B------:R-:W-:Y:S01]  /*2640*/  IADD3 R38, PT, PT, R38, 0x4, RZ ;  /* 0x0000000426267810 */ /* 0x000fe20007ffe0ff */
[----:B--2---:R-:W-:-:S02]  /*2650*/  HADD2.F32 R32, -RZ, R22.H0_H0 ;  /* 0x20000016ff207230 */ /* 0x004fc40000004100 */
        /* <DEDUP_REMOVED lines=9> */
[----:B----4-:R-:W-:-:S04]  /*26f0*/  HFMA2 R26, R22, 1, 1, R26 ;  /* 0x3c003c00161a7831 */ /* 0x010fc8000000001a */
[----:B-----5:R-:W-:-:S05]  /*2700*/  HADD2 R31, R26, R31 ;  /* 0x0000001f1a1f7230 */ /* 0x020fca0000000000 */
[----:B------:R2:W-:Y:S01]  /*2710*/  STG.E desc[UR12][R24.64+0x3000], R31 ;  /* 0x0030001f18007986 */ /* 0x0005e2000c10190c */
[----:B------:R-:W-:Y:S05]  /*2720*/  @!P0 BRA `(.L_x_81) ;  /* 0xfffffff8001c8947 */ /* 0x000fea000383ffff */
[----:B------:R-:W-:Y:S05]  /*2730*/  EXIT ;  /* 0x000000000000794d */ /* 0x000fea0003800000 */
.L_x_80:
[----:B------:R-:W-:-:S13]  /*2740*/  ISETP.GE.AND P0, PT, R4, UR9, PT ;  /* 0x0000000904007c0c */ /* 0x000fda000bf06270 */
[----:B------:R-:W-:Y:S05]  /*2750*/  @P0 EXIT ;  /* 0x000000000000094d */ /* 0x000fea0003800000 */
[----:B------:R-:W-:Y:S01]  /*2760*/  MOV R35, RZ ;  /* 0x000000ff00237202 */ /* 0x000fe20000000f00 */
[----:B------:R-:W-:-:S07]  /*2770*/  IMAD.MOV.U32 R26, RZ, RZ, R4 ;  /* 0x000000ffff1a7224 */ /* 0x000fce00078e0004 */
.L_x_82:
[----:B--2---:R-:W2:Y:S01]  /*2780*/  LDC.64 R24, c[0x0][0x388] ;  /* 0x0000e200ff187b82 */ /* 0x004ea20000000a00 */
[----:B0-----:R-:W-:Y:S02]  /*2790*/  HFMA2 R23, -RZ, RZ, 0, 2.384185791015625e-07 ;  /* 0x00000004ff177431 */ /* 0x001fe400000001ff */
[----:B--2---:R-:W-:-:S05]  /*27a0*/  IMAD.WIDE.U32 R24, R26, 0x4, R24 ;  /* 0x000000041a187825 */ /* 0x004fca00078e0018 */
[----:B------:R-:W2:Y:S01]  /*27b0*/  LDG.E.CONSTANT R29, desc[UR12][R24.64] ;  /* 0x0000000c181d7981 */ /* 0x000ea2000c1e9900 */
[----:B------:R-:W-:-:S05]  /*27c0*/  IMAD.WIDE.U32 R22, R26, R23, UR6 ;  /* 0x000000061a167e25 */ /* 0x000fca000f8e0017 */
[----:B------:R-:W3:Y:S01]  /*27d0*/  LDG.E R34, desc[UR12][R22.64] ;  /* 0x0000000c16227981 */ /* 0x000ee2000c1e1900 */
[----:B------:R-:W-:-:S04]  /*27e0*/  SHF.L.U32 R27, R35, 0x3, RZ ;  /* 0x00000003231b7819 */ /* 0x000fc800000006ff */
[C---:B------:R-:W-:Y:S02]  /*27f0*/  ISETP.EQ.AND P0, PT, R27.reuse, RZ, PT ;  /* 0x000000ff1b00720c */ /* 0x040fe40003f02270 */
[C---:B------:R-:W-:Y:S02]  /*2800*/  ISETP.EQ.AND P1, PT, R27.reuse, 0x10, PT ;  /* 0x000000101b00780c */ /* 0x040fe40003f22270 */
[C---:B------:R-:W-:Y:S02]  /*2810*/  ISETP.EQ.AND P2, PT, R27.reuse, 0x20, PT ;  /* 0x000000201b00780c */ /* 0x040fe40003f42270 */
[C---:B------:R-:W-:Y:S02]  /*2820*/  ISETP.EQ.AND P3, PT, R27.reuse, 0x30, PT ;  /* 0x000000301b00780c */ /* 0x040fe40003f62270 */
[----:B------:R-:W-:-:S05]  /*2830*/  ISETP.EQ.AND P5, PT, R27, 0x40, PT ;  /* 0x000000401b00780c */ /* 0x000fca0003fa2270 */
        /* <DEDUP_REMOVED lines=15> */
[C---:B-1----:R-:W-:Y:S02]  /*2930*/  FMUL.FTZ R33, R28.reuse, R33 ;  /* 0x000000211c217220 */ /* 0x042fe40000410000 */
[----:B------:R-:W-:Y:S01]  /*2940*/  FMUL.FTZ R30, R28, R29 ;  /* 0x0000001d1c1e7220 */ /* 0x000fe20000410000 */
[----:B------:R-:W-:-:S04]  /*2950*/  ISETP.GE.AND P4, PT, R31, UR9, PT ;  /* 0x000000091f007c0c */ /* 0x000fc8000bf86270 */
[----:B------:R-:W-:-:S05]  /*2960*/  F2FP.F16.F32.PACK_AB R29, R30, R33 ;  /* 0x000000211e1d723e */ /* 0x000fca00000000ff */
[----:B---3--:R-:W-:-:S05]  /*2970*/  HFMA2 R29, R29, 1, 1, R34 ;  /* 0x3c003c001d1d7831 */ /* 0x008fca0000000022 */
[----:B------:R0:W-:Y:S01]  /*2980*/  STG.E desc[UR12][R22.64], R29 ;  /* 0x0000001d16007986 */ /* 0x0001e2000c10190c */
[----:B------:R-:W-:Y:S05]  /*2990*/  @P4 EXIT ;  /* 0x000000000000494d */ /* 0x000fea0003800000 */
[----:B0-----:R-:W2:Y:S04]  /*29a0*/  LDG.E.CONSTANT R29, desc[UR12][R24.64+0x1000] ;  /* 0x0010000c181d7981 */ /* 0x001ea8000c1e9900 */
[----:B------:R-:W3:Y:S01]  /*29b0*/  LDG.E R34, desc[UR12][R22.64+0x1000] ;  /* 0x0010000c16227981 */ /* 0x000ee2000c1e1900 */
[----:B------:R-:W-:Y:S01]  /*29c0*/  @P0 MOV R30, R17 ;  /* 0x00000011001e0202 */ /* 0x000fe20000000f00 */
[----:B------:R-:W-:Y:S01]  /*29d0*/  @P1 IMAD.MOV.U32 R30, RZ, RZ, R13 ;  /* 0x000000ffff1e1224 */ /* 0x000fe200078e000d */
[----:B------:R-:W-:Y:S02]  /*29e0*/  @P0 MOV R31, R16 ;  /* 0x00000010001f0202 */ /* 0x000fe40000000f00 */
[----:B------:R-:W-:Y:S02]  /*29f0*/  @P1 MOV R31, R12 ;  /* 0x0000000c001f1202 */ /* 0x000fe40000000f00 */
[----:B------:R-:W-:Y:S01]  /*2a00*/  @P2 MOV R30, R9 ;  /* 0x00000009001e2202 */ /* 0x000fe20000000f00 */
[----:B------:R-:W-:Y:S01]  /*2a10*/  @P3 IMAD.MOV.U32 R30, RZ, RZ, R19 ;  /* 0x000000ffff1e3224 */ /* 0x000fe200078e0013 */
[----:B------:R-:W-:-:S02]  /*2a20*/  @P2 MOV R31, R8 ;  /* 0x00000008001f2202 */ /* 0x000fc40000000f00 */
[----:B------:R-:W-:Y:S02]  /*2a30*/  @P3 MOV R31, R5 ;  /* 0x00000005001f3202 */ /* 0x000fe40000000f00 */
[----:B------:R-:W-:Y:S02]  /*2a40*/  @P5 MOV R30, R20 ;  /* 0x00000014001e5202 */ /* 0x000fe40000000f00 */
        /* <DEDUP_REMOVED lines=12> */
[----:B0-----:R-:W-:-:S05]  /*2b10*/  VIADD R29, R26, 0x800 ;  /* 0x000008001a1d7836 */ /* 0x001fca0000000000 */
[----:B------:R-:W-:-:S13]  /*2b20*/  ISETP.GE.AND P4, PT, R29, UR9, PT ;  /* 0x000000091d007c0c */ /* 0x000fda000bf86270 */
[----:B------:R-:W-:Y:S05]  /*2b30*/  @P4 EXIT ;  /* 0x000000000000494d */ /* 0x000fea0003800000 */
[----:B------:R-:W2:Y:S04]  /*2b40*/  LDG.E.CONSTANT R29, desc[UR12][R24.64+0x2000] ;  /* 0x0020000c181d7981 */ /* 0x000ea8000c1e9900 */
[----:B------:R-:W3:Y:S01]  /*2b50*/  LDG.E R31, desc[UR12][R22.64+0x2000] ;  /* 0x0020000c161f7981 */ /* 0x000ee2000c1e1900 */
[----:B------:R-:W-:Y:S02]  /*2b60*/  ISETP.EQ.AND P5, PT, R27, -0x10, PT ;  /* 0xfffffff01b00780c */ /* 0x000fe40003fa2270 */
[----:B------:R-:W-:-:S04]  /*2b70*/  IADD3 R26, PT, PT, R26, 0xc00, RZ ;  /* 0x00000c001a1a7810 */ /* 0x000fc80007ffe0ff */
[----:B------:R-:W-:-:S07]  /*2b80*/  ISETP.GE.AND P4, PT, R26, UR9, PT ;  /* 0x000000091a007c0c */ /* 0x000fce000bf86270 */
[----:B------:R-:W-:Y:S02]  /*2b90*/  @P5 MOV R27, R0 ;  /* 0x00000000001b5202 */ /* 0x000fe40000000f00 */
        /* <DEDUP_REMOVED lines=29> */
[----:B------:R-:W-:Y:S01]  /*2d70*/  @P3 IMAD.MOV.U32 R26, RZ, RZ, R20 ;  /* 0x000000ffff1a3224 */ /* 0x000fe200078e0014 */
[----:B------:R-:W-:Y:S02]  /*2d80*/  @P3 MOV R27, R21 ;  /* 0x00000015001b3202 */ /* 0x000fe40000000f00 */
[----:B------:R-:W-:Y:S01]  /*2d90*/  IADD3 R35, PT, PT, R35, 0x4, RZ ;  /* 0x0000000423237810 */ /* 0x000fe20007ffe0ff */
[--C-:B--2---:R-:W-:Y:S02]  /*2da0*/  HADD2.F32 R29, -RZ, R24.reuse.H0_H0 ;  /* 0x20000018ff1d7230 */ /* 0x104fe40000004100 */
[----:B------:R-:W-:-:S03]  /*2db0*/  HADD2.F32 R24, -RZ, R24.H1_H1 ;  /* 0x30000018ff187230 */ /* 0x000fc60000004100 */
[----:B------:R-:W-:Y:S02]  /*2dc0*/  FMUL.FTZ R29, R29, R26 ;  /* 0x0000001a1d1d7220 */ /* 0x000fe40000410000 */
[----:B------:R-:W-:Y:S01]  /*2dd0*/  FMUL.FTZ R25, R24, R27 ;  /* 0x0000001b18197220 */ /* 0x000fe20000410000 */
[----:B------:R-:W-:Y:S01]  /*2de0*/  SHF.L.U32 R27, R35, 0xa, RZ ;  /* 0x0000000a231b7819 */ /* 0x000fe200000006ff */
[C---:B------:R-:W-:Y:S02]  /*2df0*/  FMUL.FTZ R29, R28.reuse, R29 ;  /* 0x0000001d1c1d7220 */ /* 0x040fe40000410000 */
[----:B------:R-:W-:Y:S01]  /*2e00*/  FMUL.FTZ R24, R28, R25 ;  /* 0x000000191c187220 */ /* 0x000fe20000410000 */
[----:B------:R-:W-:-:S04]  /*2e10*/  LOP3.LUT R26, R4, R27, RZ, 0xfc, !PT ;  /* 0x0000001b041a7212 */ /* 0x000fc800078efcff */
[----:B------:R-:W-:Y:S02]  /*2e20*/  F2FP.F16.F32.PACK_AB R24, R24, R29 ;  /* 0x0000001d1818723e */ /* 0x000fe400000000ff */
[----:B------:R-:W-:-:S03]  /*2e30*/  ISETP.GE.AND P0, PT, R26, UR9, PT ;  /* 0x000000091a007c0c */ /* 0x000fc6000bf06270 */
[----:B---3--:R-:W-:-:S05]  /*2e40*/  HFMA2 R25, R24, 1, 1, R30 ;  /* 0x3c003c0018197831 */ /* 0x008fca000000001e */
[----:B------:R2:W-:Y:S05]  /*2e50*/  STG.E desc[UR12][R22.64+0x3000], R25 ;  /* 0x0030001916007986 */ /* 0x0005ea000c10190c */
[----:B------:R-:W-:Y:S05]  /*2e60*/  @!P0 BRA `(.L_x_82) ;  /* 0xfffffff800448947 */ /* 0x000fea000383ffff */
[----:B------:R-:W-:Y:S05]  /*2e70*/  EXIT ;  /* 0x000000000000794d */ /* 0x000fea0003800000 */
.L_x_83:
        /* <DEDUP_REMOVED lines=16> */
.L_x_175:


//--------------------- .text._Z17layer_norm_kernelILi9EEvPK6__halfS2_S2_PS0_ffiib --------------------------
	.section	.text._Z17layer_norm_kernelILi9EEvPK6__halfS2_S2_PS0_ffiib,"ax",@progbits
	.align	128
        .global         _Z17layer_norm_kernelILi9EEvPK6__halfS2_S2_PS0_ffiib
        .type           _Z17layer_norm_kernelILi9EEvPK6__halfS2_S2_PS0_ffiib,@function
        .size           _Z17layer_norm_kernelILi9EEvPK6__halfS2_S2_PS0_ffiib,(.L_x_176 - _Z17layer_norm_kernelILi9EEvPK6__halfS2_S2_PS0_ffiib)
        .other          _Z17layer_norm_kernelILi9EEvPK6__halfS2_S2_PS0_ffiib,@"STO_CUDA_ENTRY STV_DEFAULT"
_Z17layer_norm_kernelILi9EEvPK6__halfS2_S2_PS0_ffiib:
.text._Z17layer_norm_kernelILi9EEvPK6__halfS2_S2_PS0_ffiib:
        /* <DEDUP_REMOVED lines=11> */
[----:B-1----:R-:W-:Y:S01]  /*00b0*/  ISETP.GT.AND P0, PT, R7, R4, PT ;  /* 0x000000040700720c */ /* 0x002fe20003f04270 */
[----:B----4-:R-:W-:Y:S01]  /*00c0*/  IMAD.WIDE R2, R5, 0x2, R2 ;  /* 0x0000000205027825 */ /* 0x010fe200078e0202 */
[----:B------:R-:W-:-:S11]  /*00d0*/  LOP3.LUT R5, R4, 0x1f, RZ, 0xc0, !PT ;  /* 0x0000001f04057812 */ /* 0x000fd600078ec0ff */
        /* <DEDUP_REMOVED lines=103> */
[----:B------:R-:W-:-:S02]  /*0750*/  @!P0 FMNMX.FTZ R22, R22, 65504, PT ;  /* 0x477fe00016168809 */ /* 0x000fc40003810000 */
[----:B------:R-:W-:Y:S01]  /*0760*/  @!P0 FMNMX.FTZ R23, R23, 65504, PT ;  /* 0x477fe00017178809 */ /* 0x000fe20003810000 */
[----:B------:R-:W-:Y:S01]  /*0770*/  FADD.FTZ R21, R7, R20 ;  /* 0x0000001407157221 */ /* 0x000fe20000010000 */
[----:B------:R-:W-:Y:S02]  /*0780*/  @!P0 FMNMX.FTZ R2, R22, -65504, !PT ;  /* 0xc77fe00016028809 */ /* 0x000fe40007810000 */
[----:B------:R-:W-:-:S03]  /*0790*/  @!P0 FMNMX.FTZ R3, R23, -65504, !PT ;  /* 0xc77fe00017038809 */ /* 0x000fc60007810000 */
[--C-:B------:R-:W-:Y:S01]  /*07a0*/  @!P0 FADD.FTZ R20, R21, R2.reuse ;  /* 0x0000000215148221 */ /* 0x100fe20000010000 */
[----:B------:R-:W-:Y:S01]  /*07b0*/  @!P0 IMAD.MOV.U32 R6, RZ, RZ, R2 ;  /* 0x000000ffff068224 */ /* 0x000fe200078e0002 */
[----:B------:R-:W-:Y:S02]  /*07c0*/  @!P0 MOV R4, R3 ;  /* 0x0000000300048202 */ /* 0x000fe40000000f00 */
[----:B------:R-:W-:-:S07]  /*07d0*/  @!P0 FADD.FTZ R21, R3, R20 ;  /* 0x0000001403158221 */ /* 0x000fce0000010000 */
.L_x_85:
[----:B------:R-:W-:Y:S05]  /*07e0*/  BSYNC.RECONVERGENT B0 ;  /* 0x0000000000007941 */ /* 0x000fea0003800200 */
.L_x_84:
        /* <DEDUP_REMOVED lines=8> */
[----:B------:R-:W1:Y:S01]  /*0870*/  SHFL.BFLY PT, R23, R22, 0x8, 0x1f ;  /* 0x0d001f0016177f89 */ /* 0x000e6200000e0000 */
[----:B0-----:R-:W-:-:S04]  /*0880*/  ULEA.HI UR5, UR5, UR5, URZ, 0x1 ;  /* 0x0000000505057291 */ /* 0x001fc8000f8f08ff */
[----:B------:R-:W-:Y:S01]  /*0890*/  USHF.R.S32.HI UR5, URZ, 0x1, UR5 ;  /* 0x00000001ff057899 */ /* 0x000fe20008011405 */
[----:B-1----:R-:W-:-:S05]  /*08a0*/  FADD.FTZ R23, R22, R23 ;  /* 0x0000001716177221 */ /* 0x002fca0000010000 */
[----:B------:R-:W0:Y:S02]  /*08b0*/  SHFL.BFLY PT, R20, R23, 0x4, 0x1f ;  /* 0x0c801f0017147f89 */ /* 0x000e2400000e0000 */
[----:B0-----:R-:W-:Y:S02]  /*08c0*/  FADD.FTZ R24, R23, R20 ;  /* 0x0000001417187221 */ /* 0x001fe40000010000 */
[----:B------:R-:W0:Y:S03]  /*08d0*/  S2R R20, SR_TID.X ;  /* 0x0000000000147919 */ /* 0x000e260000002100 */
[----:B------:R-:W1:Y:S02]  /*08e0*/  SHFL.BFLY PT, R25, R24, 0x2, 0x1f ;  /* 0x0c401f0018197f89 */ /* 0x000e6400000e0000 */
[----:B-1----:R-:W-:Y:S01]  /*08f0*/  FADD.FTZ R25, R24, R25 ;  /* 0x0000001918197221 */ /* 0x002fe20000010000 */
[----:B0-----:R-:W-:-:S04]  /*0900*/  @!P0 SHF.R.U32.HI R21, RZ, 0x3, R20 ;  /* 0x00000003ff158819 */ /* 0x001fc80000011614 */
[----:B------:R-:W0:Y:S01]  /*0910*/  SHFL.BFLY PT, R26, R25, 0x1, 0x1f ;  /* 0x0c201f00191a7f89 */ /* 0x000e2200000e0000 */
[----:B------:R-:W-:Y:S02]  /*0920*/  IADD3 R20, PT, PT, -R20, UR5, RZ ;  /* 0x0000000514147c10 */ /* 0x000fe4000fffe1ff */
[----:B------:R-:W-:Y:S02]  /*0930*/  @!P0 LOP3.LUT R22, R21, 0x7c, RZ, 0xc0, !PT ;  /* 0x0000007c15168812 */ /* 0x000fe400078ec0ff */
[----:B------:R-:W-:Y:S02]  /*0940*/  LEA R21, R5, UR4, 0x2 ;  /* 0x0000000405157c11 */ /* 0x000fe4000f8e10ff */
[----:B------:R-:W-:Y:S01]  /*0950*/  ISETP.GE.AND P1, PT, R20, 0x1, PT ;  /* 0x000000011400780c */ /* 0x000fe20003f26270 */
[----:B0-----:R-:W-:-:S05]  /*0960*/  FADD.FTZ R27, R25, R26 ;  /* 0x0000001a191b7221 */ /* 0x001fca0000010000 */
[----:B------:R-:W-:Y:S01]  /*0970*/  @!P0 STS [R22+UR4], R27 ;  /* 0x0000001b16008988 */ /* 0x000fe20008000804 */
[----:B------:R-:W-:Y:S06]  /*0980*/  BAR.SYNC.DEFER_BLOCKING 0x0 ;  /* 0x0000000000007b1d */ /* 0x000fec0000010000 */
[----:B------:R-:W0:Y:S04]  /*0990*/  LDS R5, [R21] ;  /* 0x0000000015057984 */ /* 0x000e280000000800 */
[----:B0-----:R-:W0:Y:S02]  /*09a0*/  SHFL.BFLY PT, R24, R5, 0x10, 0x1f ;  /* 0x0e001f0005187f89 */ /* 0x001e2400000e0000 */
[----:B0-----:R-:W-:-:S05]  /*09b0*/  FADD.FTZ R24, R5, R24 ;  /* 0x0000001805187221 */ /* 0x001fca0000010000 */
[----:B------:R-:W0:Y:S02]  /*09c0*/  SHFL.BFLY PT, R23, R24, 0x8, 0x1f ;  /* 0x0d001f0018177f89 */ /* 0x000e2400000e0000 */
[----:B0-----:R-:W-:-:S05]  /*09d0*/  FADD.FTZ R23, R24, R23 ;  /* 0x0000001718177221 */ /* 0x001fca0000010000 */
[----:B------:R-:W0:Y:S02]  /*09e0*/  SHFL.BFLY PT, R26, R23, 0x4, 0x1f ;  /* 0x0c801f00171a7f89 */ /* 0x000e2400000e0000 */
[----:B0-----:R-:W-:Y:S01]  /*09f0*/  FADD.FTZ R26, R23, R26 ;  /* 0x0000001a171a7221 */ /* 0x001fe20000010000 */
[----:B------:R-:W-:-:S04]  /*0a00*/  IMAD.MOV.U32 R23, RZ, RZ, RZ ;  /* 0x000000ffff177224 */ /* 0x000fc800078e00ff */
[----:B------:R-:W0:Y:S02]  /*0a10*/  SHFL.BFLY PT, R25, R26, 0x2, 0x1f ;  /* 0x0c401f001a197f89 */ /* 0x000e2400000e0000 */
[----:B0-----:R-:W-:-:S05]  /*0a20*/  FADD.FTZ R25, R26, R25 ;  /* 0x000000191a197221 */ /* 0x001fca0000010000 */
[----:B------:R-:W0:Y:S02]  /*0a30*/  SHFL.BFLY PT, R22, R25, 0x1, 0x1f ;  /* 0x0c201f0019167f89 */ /* 0x000e2400000e0000 */
[----:B0-----:R-:W-:Y:S01]  /*0a40*/  FADD.FTZ R5, R25, R22 ;  /* 0x0000001619057221 */ /* 0x001fe20000010000 */
[----:B------:R-:W-:Y:S01]  /*0a50*/  VIMNMX R22, PT, PT, RZ, R20, !PT ;  /* 0x00000014ff167248 */ /* 0x000fe20007fe0100 */
        /* <DEDUP_REMOVED lines=55> */
.L_x_87:
[----:B------:R-:W-:Y:S05]  /*0dd0*/  BSYNC.RECONVERGENT B0 ;  /* 0x0000000000007941 */ /* 0x000fea0003800200 */
.L_x_86:
[----:B------:R-:W0:Y:S01]  /*0de0*/  SHFL.BFLY PT, R2, R23, 0x10, 0x1f ;  /* 0x0e001f0017027f89 */ /* 0x000e2200000e0000 */
[----:B------:R-:W1:Y:S01]  /*0df0*/  LDC R30, c[0x0][0x3ac] ;  /* 0x0000eb00ff1e7b82 */ /* 0x000e620000000800 */
[----:B------:R-:W2:Y:S01]  /*0e00*/  S2R R5, SR_TID.X ;  /* 0x0000000000057919 */ /* 0x000ea20000002100 */
[----:B0-----:R-:W-:-:S05]  /*0e10*/  FADD.FTZ R2, R2, R23 ;  /* 0x0000001702027221 */ /* 0x001fca0000010000 */
[----:B------:R-:W0:Y:S01]  /*0e20*/  SHFL.BFLY PT, R3, R2, 0x8, 0x1f ;  /* 0x0d001f0002037f89 */ /* 0x000e2200000e0000 */
[----:B--2---:R-:W-:-:S04]  /*0e30*/  @!P0 SHF.R.U32.HI R24, RZ, 0x3, R5 ;  /* 0x00000003ff188819 */ /* 0x004fc80000011605 */
        /* <DEDUP_REMOVED lines=15> */
[----:B0-----:R-:W-:Y:S02]  /*0f30*/  FADD.FTZ R22, R21, R2 ;  /* 0x0000000215167221 */ /* 0x001fe40000010000 */
[----:B------:R-:W0:Y:S03]  /*0f40*/  LDC.64 R20, c[0x0][0x398] ;  /* 0x0000e600ff147b82 */ /* 0x000e260000000a00 */
[----:B------:R-:W2:Y:S02]  /*0f50*/  SHFL.BFLY PT, R3, R22, 0x8, 0x1f ;  /* 0x0d001f0016037f89 */ /* 0x000ea400000e0000 */
[----:B--2---:R-:W-:-:S05]  /*0f60*/  FADD.FTZ R23, R22, R3 ;  /* 0x0000000316177221 */ /* 0x004fca0000010000 */
[----:B------:R-:W2:Y:S02]  /*0f70*/  SHFL.BFLY PT, R2, R23, 0x4, 0x1f ;  /* 0x0c801f0017027f89 */ /* 0x000ea400000e0000 */
[----:B--2---:R-:W-:Y:S01]  /*0f80*/  FADD.FTZ R24, R23, R2 ;  /* 0x0000000217187221 */ /* 0x004fe20000010000 */
[----:B-1----:R-:W-:-:S04]  /*0f90*/  IMAD R23, R30, UR8, RZ ;  /* 0x000000081e177c24 */ /* 0x002fc8000f8e02ff */
[----:B------:R-:W1:Y:S01]  /*0fa0*/  SHFL.BFLY PT, R3, R24, 0x2, 0x1f ;  /* 0x0c401f0018037f89 */ /* 0x000e6200000e0000 */
[----:B0-----:R-:W-:-:S04]  /*0fb0*/  IMAD.WIDE R20, R23, 0x2, R20 ;  /* 0x0000000217147825 */ /* 0x001fc800078e0214 */
[----:B-1----:R-:W-:Y:S02]  /*0fc0*/  FADD.FTZ R25, R24, R3 ;  /* 0x0000000318197221 */ /* 0x002fe40000010000 */
[----:B------:R-:W0:Y:S03]  /*0fd0*/  LDC.64 R2, c[0x0][0x3a0] ;  /* 0x0000e800ff027b82 */ /* 0x000e260000000a00 */
[----:B------:R-:W1:Y:S02]  /*0fe0*/  SHFL.BFLY PT, R26, R25, 0x1, 0x1f ;  /* 0x0c201f00191a7f89 */ /* 0x000e6400000e0000 */
[----:B-1----:R-:W-:-:S04]  /*0ff0*/  FADD.FTZ R27, R25, R26 ;  /* 0x0000001a191b7221 */ /* 0x002fc80000010000 */
[----:B0-----:R-:W-:Y:S01]  /*1000*/  FFMA.FTZ R3, R27, R3, R2 ;  /* 0x000000031b037223 */ /* 0x001fe20000010002 */
[----:B------:R-:W-:-:S04]  /*1010*/  LEA.HI R2, R30, R30, RZ, 0x1 ;  /* 0x0000001e1e027211 */ /* 0x000fc800078f08ff */
[----:B------:R-:W-:Y:S01]  /*1020*/  SHF.R.S32.HI R2, RZ, 0x1, R2 ;  /* 0x00000001ff027819 */ /* 0x000fe20000011402 */
[----:B------:R-:W0:Y:S01]  /*1030*/  MUFU.RSQ R3, R3 ;  /* 0x0000000300037308 */ /* 0x000e220000001400 */
[----:B------:R-:W-:Y:S05]  /*1040*/  BRA.U UP0, `(.L_x_88) ;  /* 0x0000001500407547 */ /* 0x000fea000b800000 */
[----:B------:R-:W1:Y:S02]  /*1050*/  LDCU.64 UR4, c[0x0][0x390] ;  /* 0x00007200ff0477ac */ /* 0x000e640008000a00 */
[----:B-1----:R-:W-:-:S04]  /*1060*/  UISETP.NE.U32.AND UP0, UPT, UR4, URZ, UPT ;  /* 0x000000ff0400728c */ /* 0x002fc8000bf05070 */
[----:B------:R-:W-:-:S09]  /*1070*/  UISETP.NE.AND.EX UP0, UPT, UR5, URZ, UPT, UP0 ;  /* 0x000000ff0500728c */ /* 0x000fd2000bf05300 */
[----:B------:R-:W-:Y:S05]  /*1080*/  BRA.U !UP0, `(.L_x_89) ;  /* 0x0000000908ac7547 */ /* 0x000fea000b800000 */
[----:B------:R-:W-:-:S13]  /*1090*/  ISETP.GE.AND P0, PT, R5, R2, PT ;  /* 0x000000020500720c */ /* 0x000fda0003f06270 */
[----:B------:R-:W-:Y:S05]  /*10a0*/  @P0 EXIT ;  /* 0x000000000000094d */ /* 0x000fea0003800000 */
[----:B------:R-:W-:Y:S02]  /*10b0*/  HFMA2 R34, -RZ, RZ, 0, 0 ;  /* 0x00000000ff227431 */ /* 0x000fe400000001ff */
[----:B------:R-:W-:-:S07]  /*10c0*/  IMAD.MOV.U32 R31, RZ, RZ, R5 ;  /* 0x000000ffff1f7224 */ /* 0x000fce00078e0005 */
.L_x_90:
[----:B------:R-:W-:Y:S01]  /*10d0*/  IMAD.SHL.U32 R35, R34, 0x8, RZ ;  /* 0x0000000822237824 */ /* 0x000fe200078e00ff */
[----:B------:R-:W1:Y:S04]  /*10e0*/  LDC.64 R24, c[0x0][0x390] ;  /* 0x0000e400ff187b82 */ /* 0x000e680000000a00 */
[C---:B------:R-:W-:Y:S02]  /*10f0*/  ISETP.EQ.AND P0, PT, R35.reuse, RZ, PT ;  /* 0x000000ff2300720c */ /* 0x040fe40003f02270 */
[C---:B------:R-:W-:Y:S02]  /*1100*/  ISETP.EQ.AND P1, PT, R35.reuse, 0x8, PT ;  /* 0x000000082300780c */ /* 0x040fe40003f22270 */
[C---:B------:R-:W-:Y:S02]  /*1110*/  ISETP.EQ.AND P2, PT, R35.reuse, 0x10, PT ;  /* 0x000000102300780c */ /* 0x040fe40003f42270 */
[----:B------:R-:W-:-:S02]  /*1120*/  ISETP.EQ.AND P3, PT, R35, 0x18, PT ;  /* 0x000000182300780c */ /* 0x000fc40003f62270 */
[C---:B------:R-:W-:Y:S02]  /*1130*/  ISETP.EQ.AND P4, PT, R35.reuse, 0x20, PT ;  /* 0x000000202300780c */ /* 0x040fe40003f82270 */
[C---:B------:R-:W-:Y:S02]  /*1140*/  ISETP.EQ.AND P5, PT, R35.reuse, 0x28, PT ;  /* 0x000000282300780c */ /* 0x040fe40003fa2270 */
[----:B------:R-:W-:Y:S01]  /*1150*/  ISETP.EQ.AND P6, PT, R35, 0x30, PT ;  /* 0x000000302300780c */ /* 0x000fe20003fc2270 */
[----:B------:R-:W-:Y:S01]  /*1160*/  @P0 IMAD.MOV.U32 R30, RZ, RZ, R29 ;  /* 0x000000ffff1e0224 */ /* 0x000fe200078e001d */
[----:B0-----:R-:W-:Y:S01]  /*1170*/  @P0 MOV R27, R0 ;  /* 0x00000000001b0202 */ /* 0x001fe20000000f00 */
[----:B------:R-:W-:Y:S01]  /*1180*/  @P1 IMAD.MOV.U32 R27, RZ, RZ, R28 ;  /* 0x000000ffff1b1224 */ /* 0x000fe200078e001c */
[----:B------:R-:W-:Y:S01]  /*1190*/  @P1 MOV R30, R19 ;  /* 0x00000013001e1202 */ /* 0x000fe20000000f00 */
[----:B------:R-:W-:Y:S01]  /*11a0*/  @P2 IMAD.MOV.U32 R27, RZ, RZ, R18 ;  /* 0x000000ffff1b2224 */ /* 0x000fe200078e0012 */
[----:B------:R-:W-:Y:S01]  /*11b0*/  P2R R22, PR, RZ, 0x40 ;  /* 0x00000040ff167803 */ /* 0x000fe20000000000 */
[----:B------:R-:W-:Y:S01]  /*11c0*/  @P2 IMAD.MOV.U32 R30, RZ, RZ, R17 ;  /* 0x000000ffff1e2224 */ /* 0x000fe200078e0011 */
[----:B------:R-:W-:Y:S01]  /*11d0*/  @P3 MOV R27, R16 ;  /* 0x00000010001b3202 */ /* 0x000fe20000000f00 */
[----:B------:R-:W-:Y:S01]  /*11e0*/  @P3 IMAD.MOV.U32 R30, RZ, RZ, R15 ;  /* 0x000000ffff1e3224 */ /* 0x000fe200078e000f */
[----:B------:R-:W-:Y:S01]  /*11f0*/  @P4 MOV R30, R13 ;  /* 0x0000000d001e4202 */ /* 0x000fe20000000f00 */
[----:B------:R-:W-:-:S02]  /*1200*/  @P4 IMAD.MOV.U32 R27, RZ, RZ, R14 ;  /* 0x000000ffff1b4224 */ /* 0x000fc400078e000e */
[----:B------:R-:W-:Y:S01]  /*1210*/  @P5 IMAD.MOV.U32 R27, RZ, RZ, R12 ;  /* 0x000000ffff1b5224 */ /* 0x000fe200078e000c */
[----:B------:R-:W-:Y:S01]  /*1220*/  @P6 MOV R27, R10 ;  /* 0x0000000a001b6202 */ /* 0x000fe20000000f00 */
[----:B------:R-:W-:Y:S02]  /*1230*/  @P5 IMAD.MOV.U32 R30, RZ, RZ, R11 ;  /* 0x000000ffff1e5224 */ /* 0x000fe400078e000b */
[----:B------:R-:W-:Y:S01]  /*1240*/  @P6 IMAD.MOV.U32 R30, RZ, RZ, R9 ;  /* 0x000000ffff1e6224 */ /* 0x000fe200078e0009 */
[----:B------:R-:W-:-:S04]  /*1250*/  ISETP.EQ.AND P6, PT, R35, 0x38, PT ;  /* 0x000000382300780c */ /* 0x000fc80003fc2270 */
[----:B------:R-:W-:-:S06]  /*1260*/  P2R R22, PR, RZ, 0x40 ;  /* 0x00000040ff167803 */ /* 0x000fcc0000000000 */
[----:B------:R-:W2:Y:S01]  /*1270*/  LDC.64 R22, c[0x0][0x388] ;  /* 0x0000e200ff167b82 */ /* 0x000ea20000000a00 */
[----:B-1----:R-:W-:Y:S02]  /*1280*/  IMAD.WIDE.U32 R24, R31, 0x4, R24 ;  /* 0x000000041f187825 */ /* 0x002fe400078e0018 */
[----:B------:R-:W-:Y:S02]  /*1290*/  @P6 MOV R27, R8 ;  /* 0x00000008001b6202 */ /* 0x000fe40000000f00 */
[----:B------:R-:W-:Y:S01]  /*12a0*/  @P6 IMAD.MOV.U32 R30, RZ, RZ, R7 ;  /* 0x000000ffff1e6224 */ /* 0x000fe200078e0007 */
[----:B------:R-:W3:Y:S01]  /*12b0*/  LDG.E.CONSTANT R36, desc[UR6][R24.64] ;  /* 0x0000000618247981 */ /* 0x000ee2000c1e9900 */
[----:B------:R-:W-:-:S13]  /*12c0*/  ISETP.EQ.AND P6, PT, R35, 0x40, PT ;  /* 0x000000402300780c */ /* 0x000fda0003fc2270 */
[----:B------:R-:W-:Y:S01]  /*12d0*/  @P6 MOV R27, R6 ;  /* 0x00000006001b6202 */ /* 0x000fe20000000f00 */
[----:B------:R-:W-:Y:S02]  /*12e0*/  @P6 IMAD.MOV.U32 R30, RZ, RZ, R4 ;  /* 0x000000ffff1e6224 */ /* 0x000fe400078e0004 */
[----:B--2---:R-:W-:-:S05]  /*12f0*/  IMAD.WIDE.U32 R22, R31, 0x4, R22 ;  /* 0x000000041f167825 */ /* 0x004fca00078e0016 */
[----:B------:R-:W2:Y:S01]  /*1300*/  LDG.E.CONSTANT R26, desc[UR6][R22.64] ;  /* 0x00000006161a7981 */ /* 0x000ea2000c1e9900 */
[----:B------:R-:W-:Y:S01]  /*1310*/  ISETP.NE.AND P6, PT, R34, 0x8, PT ;  /* 0x000000082200780c */ /* 0x000fe20003fc5270 */
[--C-:B--2---:R-:W-:Y:S02]  /*1320*/  HADD2.F32 R32, -RZ, R26.reuse.H0_H0 ;  /* 0x2000001aff207230 */ /* 0x104fe40000004100 */
[----:B------:R-:W-:-:S03]  /*1330*/  HADD2.F32 R33, -RZ, R26.H1_H1 ;  /* 0x3000001aff217230 */ /* 0x000fc60000004100 */
[----:B------:R-:W-:Y:S02]  /*1340*/  FMUL.FTZ R32, R32, R27 ;  /* 0x0000001b20207220 */ /* 0x000fe40000410000 */
[----:B------:R-:W-:Y:S02]  /*1350*/  FMUL.FTZ R26, R33, R30 ;  /* 0x0000001e211a7220 */ /* 0x000fe40000410000 */
[C---:B0-----:R-:W-:Y:S02]  /*1360*/  FMUL.FTZ R32, R3.reuse, R32 ;  /* 0x0000002003207220 */ /* 0x041fe40000410000 */
        /* <DEDUP_REMOVED lines=9> */
[----:B------:R-:W-:Y:S01]  /*1400*/  ISETP.EQ.AND P6, PT, R35, -0x8, PT ;  /* 0xfffffff82300780c */ /* 0x000fe20003fc2270 */
[----:B------:R-:W2:Y:S03]  /*1410*/  LDG.E.CONSTANT R36, desc[UR6][R24.64+0x1000] ;  /* 0x0010000618247981 */ /* 0x000ea6000c1e9900 */
[----:B------:R-:W-:Y:S02]  /*1420*/  P2R R30, PR, RZ, 0x40 ;  /* 0x00000040ff1e7803 */ /* 0x000fe40000000000 */
[----:B------:R-:W-:-:S07]  /*1430*/  P2R R30, PR, RZ, 0x1 ;  /* 0x00000001ff1e7803 */ /* 0x000fce0000000000 */
[----:B------:R-:W-:Y:S01]  /*1440*/  @P6 IMAD.MOV.U32 R32, RZ, RZ, R0 ;  /* 0x000000ffff206224 */ /* 0x000fe200078e0000 */
[----:B------:R-:W-:Y:S01]  /*1450*/  @P6 MOV R33, R29 ;  /* 0x0000001d00216202 */ /* 0x000fe20000000f00 */
        /* <DEDUP_REMOVED lines=12> */
[----:B------:R-:W-:Y:S02]  /*1520*/  @P5 MOV R33, R9 ;  /* 0x0000000900215202 */ /* 0x000fe40000000f00 */
        /* <DEDUP_REMOVED lines=19> */
[----:B------:R-:W-:Y:S01]  /*1660*/  P2R R30, PR, RZ, 0x20 ;  /* 0x00000020ff1e7803 */ /* 0x000fe20000000000 */
[----:B------:R-:W2:Y:S01]  /*1670*/  LDG.E.CONSTANT R36, desc[UR6][R24.64+0x2000] ;  /* 0x0020000618247981 */ /* 0x000ea2000c1e9900 */
[C---:B------:R-:W-:Y:S02]  /*1680*/  ISETP.EQ.AND P5, PT, R35.reuse, -0x10, PT ;  /* 0xfffffff02300780c */ /* 0x040fe40003fa2270 */
[----:B------:R-:W-:Y:S02]  /*1690*/  ISETP.EQ.AND P6, PT, R35, -0x8, PT ;  /* 0xfffffff82300780c */ /* 0x000fe40003fc2270 */
[----:B------:R-:W-:-:S09]  /*16a0*/  P2R R32, PR, RZ, 0x20 ;  /* 0x00000020ff207803 */ /* 0x000fd20000000000 */
[----:B------:R-:W-:Y:S01]  /*16b0*/  @P5 MOV R32, R0 ;  /* 0x0000000000205202 */ /* 0x000fe20000000f00 */
[----:B0-----:R-:W-:Y:S01]  /*16c0*/  @P5 IMAD.MOV.U32 R33, RZ, RZ, R29 ;  /* 0x000000ffff215224 */ /* 0x001fe200078e001d */
[----:B------:R-:W-:Y:S01]  /*16d0*/  ISETP.NE.AND P5, PT, R30, RZ, PT ;  /* 0x000000ff1e00720c */ /* 0x000fe20003fa5270 */
[----:B------:R-:W-:Y:S01]  /*16e0*/  @P6 IMAD.MOV.U32 R33, RZ, RZ, R19 ;  /* 0x000000ffff216224 */ /* 0x000fe200078e0013 */
[----:B------:R-:W3:Y:S01]  /*16f0*/  LDG.E.CONSTANT R30, desc[UR6][R22.64+0x2000] ;  /* 0x00200006161e7981 */ /* 0x000ee2000c1e9900 */
        /* <DEDUP_REMOVED lines=13> */
[----:B------:R-:W-:Y:S01]  /*17d0*/  @P5 MOV R32, R8 ;  /* 0x0000000800205202 */ /* 0x000fe20000000f00 */
[----:B------:R-:W-:Y:S01]  /*17e0*/  @P6 IMAD.MOV.U32 R33, RZ, RZ, R4 ;  /* 0x000000ffff216224 */ /* 0x000fe200078e0004 */
[----:B------:R-:W-:Y:S02]  /*17f0*/  @P6 MOV R32, R6 ;  /* 0x0000000600206202 */ /* 0x000fe40000000f00 */
[----:B------:R-:W-:-:S04]  /*1800*/  IADD3 R31, PT, PT, R31, 0xc00, RZ ;  /* 0x00000c001f1f7810 */ /* 0x000fc80007ffe0ff */
[----:B------:R-:W-:Y:S01]  /*1810*/  ISETP.GE.AND P6, PT, R31, R2, PT ;  /* 0x000000021f00720c */ /* 0x000fe20003fc6270 */
        /* <DEDUP_REMOVED lines=9> */
[----:B------:R-:W-:Y:S05]  /*18b0*/  @P6 EXIT ;  /* 0x000000000000694d */ /* 0x000fea0003800000 */
[----:B------:R-:W2:Y:S01]  /*18c0*/  LDG.E.CONSTANT R22, desc[UR6][R22.64+0x3000] ;  /* 0x0030000616167981 */ /* 0x000ea2000c1e9900 */
[C---:B------:R-:W-:Y:S02]  /*18d0*/  ISETP.EQ.AND P6, PT, R35.reuse, -0x18, PT ;  /* 0xffffffe82300780c */ /* 0x040fe40003fc2270 */
[----:B------:R-:W-:Y:S01]  /*18e0*/  P2R R32, PR, RZ, 0x20 ;  /* 0x00000020ff207803 */ /* 0x000fe20000000000 */
[----:B------:R1:W3:Y:S01]  /*18f0*/  LDG.E.CONSTANT R25, desc[UR6][R24.64+0x3000] ;  /* 0x0030000618197981 */ /* 0x0002e2000c1e9900 */
[----:B------:R-:W-:-:S09]  /*1900*/  ISETP.EQ.AND P5, PT, R35, -0x10, PT ;  /* 0xfffffff02300780c */ /* 0x000fd20003fa2270 */
[----:B------:R-:W-:Y:S01]  /*1910*/  @P6 IMAD.MOV.U32 R30, RZ, RZ, R0 ;  /* 0x000000ffff1e6224 */ /* 0x000fe200078e0000 */
[----:B------:R-:W-:Y:S02]  /*1920*/  @P6 MOV R31, R29 ;  /* 0x0000001d001f6202 */ /* 0x000fe40000000f00 */
[----:B------:R-:W-:Y:S01]  /*1930*/  ISETP.EQ.AND P6, PT, R35, -0x8, PT ;  /* 0xfffffff82300780c */ /* 0x000fe20003fc2270 */
[----:B------:R-:W-:Y:S01]  /*1940*/  @P5 IMAD.MOV.U32 R30, RZ, RZ, R28 ;  /* 0x000000ffff1e5224 */ /* 0x000fe200078e001c */
        /* <DEDUP_REMOVED lines=19> */
[----:B-1----:R-:W-:Y:S02]  /*1a80*/  FMUL.FTZ R24, R23, R30 ;  /* 0x0000001e17187220 */ /* 0x002fe40000410000 */
        /* <DEDUP_REMOVED lines=11> */
.L_x_89:
[----:B------:R-:W-:-:S13]  /*1b40*/  ISETP.GE.AND P0, PT, R5, R2, PT ;  /* 0x000000020500720c */ /* 0x000fda0003f06270 */
[----:B------:R-:W-:Y:S05]  /*1b50*/  @P0 EXIT ;  /* 0x000000000000094d */ /* 0x000fea0003800000 */
[----:B------:R-:W-:Y:S01]  /*1b60*/  IMAD.MOV.U32 R33, RZ, RZ, RZ ;  /* 0x000000ffff217224 */ /* 0x000fe200078e00ff */
[----:B------:R-:W-:-:S07]  /*1b70*/  MOV R27, R5 ;  /* 0x00000005001b7202 */ /* 0x000fce0000000f00 */
.L_x_91:
        /* <DEDUP_REMOVED lines=22> */
[----:B------:R-:W-:Y:S01]  /*1ce0*/  P2R R22, PR, RZ, 0x40 ;  /* 0x00000040ff167803 */ /* 0x000fe20000000000 */
[----:B-1----:R-:W-:Y:S01]  /*1cf0*/  IMAD.WIDE.U32 R24, R27, 0x4, R24 ;  /* 0x000000041b187825 */ /* 0x002fe200078e0018 */
[----:B------:R-:W-:-:S02]  /*1d00*/  @P6 MOV R23, R10 ;  /* 0x0000000a00176202 */ /* 0x000fc40000000f00 */
[----:B------:R-:W-:-:S04]  /*1d10*/  ISETP.EQ.AND P6, PT, R32, 0x38, PT ;  /* 0x000000382000780c */ /* 0x000fc80003fc2270 */
[----:B------:R-:W-:-:S06]  /*1d20*/  P2R R22, PR, RZ, 0x40 ;  /* 0x00000040ff167803 */ /* 0x000fcc0000000000 */
[----:B------:R-:W2:Y:S03]  /*1d30*/  LDG.E.CONSTANT R22, desc[UR6][R24.64] ;  /* 0x0000000618167981 */ /* 0x000ea6000c1e9900 */
[----:B------:R-:W-:Y:S01]  /*1d40*/  @P6 MOV R23, R8 ;  /* 0x0000000800176202 */ /* 0x000fe20000000f00 */
[----:B------:R-:W-:Y:S01]  /*1d50*/  @P6 IMAD.MOV.U32 R26, RZ, RZ, R7 ;  /* 0x000000ffff1a6224 */ /* 0x000fe200078e0007 */
[----:B------:R-:W-:-:S13]  /*1d60*/  ISETP.EQ.AND P6, PT, R32, 0x40, PT ;  /* 0x000000402000780c */ /* 0x000fda0003fc2270 */
[----:B------:R-:W-:Y:S01]  /*1d70*/  @P6 MOV R23, R6 ;  /* 0x0000000600176202 */ /* 0x000fe20000000f00 */
[----:B------:R-:W-:Y:S01]  /*1d80*/  @P6 IMAD.MOV.U32 R26, RZ, RZ, R4 ;  /* 0x000000ffff1a6224 */ /* 0x000fe200078e0004 */
[----:B------:R-:W-:Y:S01]  /*1d90*/  ISETP.NE.AND P6, PT, R33, 0x8, PT ;  /* 0x000000082100780c */ /* 0x000fe20003fc5270 */
[--C-:B--2---:R-:W-:Y:S02]  /*1da0*/  HADD2.F32 R30, -RZ, R22.reuse.H0_H0 ;  /* 0x20000016ff1e7230 */ /* 0x104fe40000004100 */
[----:B------:R-:W-:-:S03]  /*1db0*/  HADD2.F32 R31, -RZ, R22.H1_H1 ;  /* 0x30000016ff1f7230 */ /* 0x000fc60000004100 */
[----:B------:R-:W-:Y:S02]  /*1dc0*/  FMUL.FTZ R30, R30, R23 ;  /* 0x000000171e1e7220 */ /* 0x000fe40000410000 */
[----:B------:R-:W-:Y:S02]  /*1dd0*/  FMUL.FTZ R22, R31, R26 ;  /* 0x0000001a1f167220 */ /* 0x000fe40000410000 */
[C---:B0-----:R-:W-:Y:S02]  /*1de0*/  FMUL.FTZ R30, R3.reuse, R30 ;  /* 0x0000001e031e7220 */ /* 0x041fe40000410000 */
[----:B------:R-:W-:Y:S01]  /*1df0*/  FMUL.FTZ R31, R3, R22 ;  /* 0x00000016031f7220 */ /* 0x000fe20000410000 */
[----:B------:R-:W-:-:S04]  /*1e00*/  IMAD.WIDE.U32 R22, R27, 0x4, R20 ;  /* 0x000000041b167825 */ /* 0x000fc800078e0014 */
[----:B------:R-:W-:-:S05]  /*1e10*/  F2FP.F16.F32.PACK_AB R31, R31, R30 ;  /* 0x0000001e1f1f723e */ /* 0x000fca00000000ff */
[----:B------:R0:W-:Y:S01]  /*1e20*/  STG.E desc[UR6][R22.64], R31 ;  /* 0x0000001f16007986 */ /* 0x0001e2000c101906 */
[----:B------:R-:W-:Y:S05]  /*1e30*/  @!P6 EXIT ;  /* 0x000000000000e94d */ /* 0x000fea0003800000 */
[----:B0-----:R-:W-:-:S04]  /*1e40*/  IADD3 R31, PT, PT, R27, 0x400, RZ ;  /* 0x000004001b1f7810 */ /* 0x001fc80007ffe0ff */
[----:B------:R-:W-:-:S13]  /*1e50*/  ISETP.GE.AND P6, PT, R31, R2, PT ;  /* 0x000000021f00720c */ /* 0x000fda0003fc6270 */
[----:B------:R-:W-:Y:S05]  /*1e60*/  @P6 EXIT ;  /* 0x000000000000694d */ /* 0x000fea0003800000 */
[----:B------:R-:W-:-:S04]  /*1e70*/  ISETP.EQ.AND P6, PT, R32, -0x8, PT ;  /* 0xfffffff82000780c */ /* 0x000fc80003fc2270 */
        /* <DEDUP_REMOVED lines=21> */
[----:B------:R-:W2:Y:S07]  /*1fd0*/  LDG.E.CONSTANT R26, desc[UR6][R24.64+0x1000] ;  /* 0x00100006181a7981 */ /* 0x000eae000c1e9900 */
[----:B------:R-:W-:Y:S01]  /*1fe0*/  @P6 IMAD.MOV.U32 R30, RZ, RZ, R6 ;  /* 0x000000ffff1e6224 */ /* 0x000fe200078e0006 */
[----:B------:R-:W-:Y:S01]  /*1ff0*/  @P6 MOV R31, R4 ;  /* 0x00000004001f6202 */ /* 0x000fe20000000f00 */
[----:B--2---:R-:W-:-:S02]  /*2000*/  HADD2.F32 R35, -RZ, R26.H0_H0 ;  /* 0x2000001aff237230 */ /* 0x004fc40000004100 */
[----:B------:R-:W-:-:S03]  /*2010*/  HADD2.F32 R26, -RZ, R26.H1_H1 ;  /* 0x3000001aff1a7230 */ /* 0x000fc60000004100 */
[----:B------:R-:W-:Y:S01]  /*2020*/  FMUL.FTZ R30, R35, R30 ;  /* 0x0000001e231e7220 */ /* 0x000fe20000410000 */
[----:B------:R-:W-:Y:S02]  /*2030*/  VIADD R35, R27, 0x800 ;  /* 0x000008001b237836 */ /* 0x000fe40000000000 */
[----:B------:R-:W-:Y:S01]  /*2040*/  FMUL.FTZ R26, R26, R31 ;  /* 0x0000001f1a1a7220 */ /* 0x000fe20000410000 */
[----:B------:R-:W-:Y:S02]  /*2050*/  FMUL.FTZ R30, R3, R30 ;  /* 0x0000001e031e7220 */ /* 0x000fe40000410000 */
[----:B------:R-:W-:Y:S01]  /*2060*/  ISETP.GE.AND P6, PT, R35, R2, PT ;  /* 0x000000022300720c */ /* 0x000fe20003fc6270 */
[----:B------:R-:W-:-:S05]  /*2070*/  FMUL.FTZ R31, R3, R26 ;  /* 0x0000001a031f7220 */ /* 0x000fca0000410000 */
[----:B------:R-:W-:-:S05]  /*2080*/  F2FP.F16.F32.PACK_AB R31, R31, R30 ;  /* 0x0000001e1f1f723e */ /* 0x000fca00000000ff */
[----:B------:R0:W-:Y:S02]  /*2090*/  STG.E desc[UR6][R22.64+0x1000], R31 ;  /* 0x0010001f16007986 */ /* 0x0001e4000c101906 */
[----:B------:R-:W-:Y:S05]  /*20a0*/  @P6 EXIT ;  /* 0x000000000000694d */ /* 0x000fea0003800000 */
[----:B------:R-:W-:Y:S02]  /*20b0*/  P2R R26, PR, RZ, 0x20 ;  /* 0x00000020ff1a7803 */ /* 0x000fe40000000000 */
[C---:B------:R-:W-:Y:S02]  /*20c0*/  ISETP.EQ.AND P5, PT, R32.reuse, -0x10, PT ;  /* 0xfffffff02000780c */ /* 0x040fe40003fa2270 */
[----:B------:R-:W-:Y:S02]  /*20d0*/  ISETP.EQ.AND P6, PT, R32, -0x8, PT ;  /* 0xfffffff82000780c */ /* 0x000fe40003fc2270 */
[----:B------:R-:W-:-:S09]  /*20e0*/  P2R R30, PR, RZ, 0x20 ;  /* 0x00000020ff1e7803 */ /* 0x000fd20000000000 */
[----:B------:R-:W-:Y:S01]  /*20f0*/  @P5 MOV R30, R0 ;  /* 0x00000000001e5202 */ /* 0x000fe20000000f00 */
[----:B0-----:R-:W-:Y:S01]  /*2100*/  @P5 IMAD.MOV.U32 R31, RZ, RZ, R29 ;  /* 0x000000ffff1f5224 */ /* 0x001fe200078e001d */
[----:B------:R-:W-:Y:S01]  /*2110*/  ISETP.NE.AND P5, PT, R26, RZ, PT ;  /* 0x000000ff1a00720c */ /* 0x000fe20003fa5270 */
[----:B------:R-:W-:Y:S01]  /*2120*/  @P6 IMAD.MOV.U32 R31, RZ, RZ, R19 ;  /* 0x000000ffff1f6224 */ /* 0x000fe200078e0013 */
[----:B------:R-:W2:Y:S01]  /*2130*/  LDG.E.CONSTANT R26, desc[UR6][R24.64+0x2000] ;  /* 0x00200006181a7981 */ /* 0x000ea2000c1e9900 */
        /* <DEDUP_REMOVED lines=27> */
[----:B------:R-:W2:Y:S01]  /*22f0*/  LDG.E.CONSTANT R24, desc[UR6][R24.64+0x3000] ;  /* 0x0030000618187981 */ /* 0x000ea2000c1e9900 */
[C---:B------:R-:W-:Y:S02]  /*2300*/  ISETP.EQ.AND P6, PT, R32.reuse, -0x18, PT ;  /* 0xffffffe82000780c */ /* 0x040fe40003fc2270 */
[----:B------:R-:W-:Y:S02]  /*2310*/  P2R R30, PR, RZ, 0x20 ;  /* 0x00000020ff1e7803 */ /* 0x000fe40000000000 */
        /* <DEDUP_REMOVED lines=32> */
[----:B------:R-:W-:-:S13]  /*2520*/  ISETP.GE.AND P0, PT, R27, R2, PT ;  /* 0x000000021b00720c */ /* 0x000fda0003f06270 */
[----:B-1----:R-:W-:Y:S05]  /*2530*/  @!P0 BRA `(.L_x_91) ;  /* 0xfffffff400908947 */ /* 0x002fea000383ffff */
[----:B------:R-:W-:Y:S05]  /*2540*/  EXIT ;  /* 0x000000000000794d */ /* 0x000fea0003800000 */
.L_x_88:
[----:B------:R-:W1:Y:S02]  /*2550*/  LDCU.64 UR4, c[0x0][0x390] ;  /* 0x00007200ff0477ac */ /* 0x000e640008000a00 */
[----:B-1----:R-:W-:-:S04]  /*2560*/  UISETP.NE.U32.AND UP0, UPT, UR4, URZ, UPT ;  /* 0x000000ff0400728c */ /* 0x002fc8000bf05070 */
[----:B------:R-:W-:-:S09]  /*2570*/  UISETP.NE.AND.EX UP0, UPT, UR5, URZ, UPT, UP0 ;  /* 0x000000ff0500728c */ /* 0x000fd2000bf05300 */
[----:B------:R-:W-:Y:S05]  /*2580*/  BRA.U !UP0, `(.L_x_92) ;  /* 0x0000000908c47547 */ /* 0x000fea000b800000 */
[----:B------:R-:W-:-:S13]  /*2590*/  ISETP.GE.AND P0, PT, R5, R2, PT ;  /* 0x000000020500720c */ /* 0x000fda0003f06270 */
[----:B------:R-:W-:Y:S05]  /*25a0*/  @P0 EXIT ;  /* 0x000000000000094d */ /* 0x000fea0003800000 */
[----:B------:R-:W-:Y:S01]  /*25b0*/  IMAD.MOV.U32 R36, RZ, RZ, RZ ;  /* 0x000000ffff247224 */ /* 0x000fe200078e00ff */
[----:B------:R-:W-:-:S07]  /*25c0*/  MOV R31, R5 ;  /* 0x00000005001f7202 */ /* 0x000fce0000000f00 */
.L_x_93:
        /* <DEDUP_REMOVED lines=22> */
[----:B------:R-:W-:-:S02]  /*2730*/  P2R R22, PR, RZ, 0x40 ;  /* 0x00000040ff167803 */ /* 0x000fc40000000000 */
[----:B------:R-:W-:Y:S02]  /*2740*/  @P6 MOV R33, R10 ;  /* 0x0000000a00216202 */ /* 0x000fe40000000f00 */
[----:B------:R-:W-:-:S04]  /*2750*/  ISETP.EQ.AND P6, PT, R37, 0x38, PT ;  /* 0x000000382500780c */ /* 0x000fc80003fc2270 */
[----:B------:R-:W-:-:S06]  /*2760*/  P2R R22, PR, RZ, 0x40 ;  /* 0x00000040ff167803 */ /* 0x000fcc0000000000 */
[----:B------:R-:W2:Y:S01]  /*2770*/  LDC.64 R22, c[0x0][0x388] ;  /* 0x0000e200ff167b82 */ /* 0x000ea20000000a00 */
[C---:B-1----:R-:W-:Y:S02]  /*2780*/  IMAD.WIDE.U32 R24, R31.reuse, 0x4, R24 ;  /* 0x000000041f187825 */ /* 0x042fe400078e0018 */
[----:B------:R-:W-:Y:S02]  /*2790*/  @P6 MOV R33, R8 ;  /* 0x0000000800216202 */ /* 0x000fe40000000f00 */
[----:B0-----:R-:W-:Y:S01]  /*27a0*/  IMAD.WIDE.U32 R26, R31, 0x4, R20 ;  /* 0x000000041f1a7825 */ /* 0x001fe200078e0014 */
[----:B------:R-:W3:Y:S03]  /*27b0*/  LDG.E.CONSTANT R38, desc[UR6][R24.64] ;  /* 0x0000000618267981 */ /* 0x000ee6000c1e9900 */
[----:B------:R-:W-:Y:S01]  /*27c0*/  @P6 IMAD.MOV.U32 R30, RZ, RZ, R7 ;  /* 0x000000ffff1e6224 */ /* 0x000fe200078e0007 */
[----:B------:R-:W4:Y:S01]  /*27d0*/  LDG.E R39, desc[UR6][R26.64] ;  /* 0x000000061a277981 */ /* 0x000f22000c1e1900 */
[----:B------:R-:W-:Y:S01]  /*27e0*/  ISETP.EQ.AND P6, PT, R37, 0x40, PT ;  /* 0x000000402500780c */ /* 0x000fe20003fc2270 */
[----:B--2---:R-:W-:-:S12]  /*27f0*/  IMAD.WIDE.U32 R22, R31, 0x4, R22 ;  /* 0x000000041f167825 */ /* 0x004fd800078e0016 */
[----:B------:R-:W-:Y:S01]  /*2800*/  @P6 MOV R33, R6 ;  /* 0x0000000600216202 */ /* 0x000fe20000000f00 */
[----:B------:R-:W-:Y:S01]  /*2810*/  @P6 IMAD.MOV.U32 R30, RZ, RZ, R4 ;  /* 0x000000ffff1e6224 */ /* 0x000fe200078e0004 */
        /* <DEDUP_REMOVED lines=16> */
[----:B------:R-:W-:Y:S01]  /*2920*/  ISETP.EQ.AND P6, PT, R37, -0x8, PT ;  /* 0xfffffff82500780c */ /* 0x000fe20003fc2270 */
[----:B------:R-:W2:Y:S03]  /*2930*/  LDG.E.CONSTANT R34, desc[UR6][R24.64+0x1000] ;  /* 0x0010000618227981 */ /* 0x000ea6000c1e9900 */
[----:B------:R-:W-:Y:S01]  /*2940*/  P2R R30, PR, RZ, 0x40 ;  /* 0x00000040ff1e7803 */ /* 0x000fe20000000000 */
[----:B0-----:R-:W3:Y:S01]  /*2950*/  LDG.E R39, desc[UR6][R26.64+0x1000] ;  /* 0x001000061a277981 */ /* 0x001ee2000c1e1900 */
        /* <DEDUP_REMOVED lines=28> */
[----:B------:R-:W-:-:S05]  /*2b20*/  FMUL.FTZ R33, R3, R30 ;  /* 0x0000001e03217220 */ /* 0x000fca0000410000 */
[----:B------:R-:W-:Y:S01]  /*2b30*/  F2FP.F16.F32.PACK_AB R32, R33, R32 ;  /* 0x000000202120723e */ /* 0x000fe200000000ff */
[----:B------:R-:W-:-:S04]  /*2b40*/  VIADD R33, R31, 0x800 ;  /* 0x000008001f217836 */ /* 0x000fc80000000000 */
[----:B--2---:R-:W-:Y:S01]  /*2b50*/  HFMA2 R34, R32, 1, 1, R34 ;  /* 0x3c003c0020227831 */ /* 0x004fe20000000022 */
[----:B------:R-:W-:-:S03]  /*2b60*/  ISETP.GE.AND P6, PT, R33, R2, PT ;  /* 0x000000022100720c */ /* 0x000fc60003fc6270 */
[----:B---3--:R-:W-:-:S05]  /*2b70*/  HADD2 R39, R34, R39 ;  /* 0x0000002722277230 */ /* 0x008fca0000000000 */
[----:B------:R0:W-:Y:S05]  /*2b80*/  STG.E desc[UR6][R26.64+0x1000], R39 ;  /* 0x001000271a007986 */ /* 0x0001ea000c101906 */
[----:B------:R-:W-:Y:S05]  /*2b90*/  @P6 EXIT ;  /* 0x000000000000694d */ /* 0x000fea0003800000 */
[----:B------:R-:W-:Y:S01]  /*2ba0*/  P2R R30, PR, RZ, 0x20 ;  /* 0x00000020ff1e7803 */ /* 0x000fe20000000000 */
[----:B------:R-:W2:Y:S01]  /*2bb0*/  LDG.E.CONSTANT R34, desc[UR6][R24.64+0x2000] ;  /* 0x0020000618227981 */ /* 0x000ea2000c1e9900 */
[C---:B------:R-:W-:Y:S02]  /*2bc0*/  ISETP.EQ.AND P5, PT, R37.reuse, -0x10, PT ;  /* 0xfffffff02500780c */ /* 0x040fe40003fa2270 */
[----:B------:R-:W-:Y:S01]  /*2bd0*/  ISETP.EQ.AND P6, PT, R37, -0x8, PT ;  /* 0xfffffff82500780c */ /* 0x000fe20003fc2270 */
[----:B0-----:R-:W3:Y:S01]  /*2be0*/  LDG.E R39, desc[UR6][R26.64+0x2000] ;  /* 0x002000061a277981 */ /* 0x001ee2000c1e1900 */
[----:B------:R-:W-:-:S09]  /*2bf0*/  P2R R32, PR, RZ, 0x20 ;  /* 0x00000020ff207803 */ /* 0x000fd20000000000 */
[----:B------:R-:W-:Y:S01]  /*2c00*/  @P5 MOV R32, R0 ;  /* 0x0000000000205202 */ /* 0x000fe20000000f00 */
[----:B------:R-:W-:Y:S01]  /*2c10*/  @P5 IMAD.MOV.U32 R33, RZ, RZ, R29 ;  /* 0x000000ffff215224 */ /* 0x000fe200078e001d */
[----:B------:R-:W-:Y:S01]  /*2c20*/  ISETP.NE.AND P5, PT, R30, RZ, PT ;  /* 0x000000ff1e00720c */ /* 0x000fe20003fa5270 */
[----:B------:R-:W-:Y:S01]  /*2c30*/  @P6 IMAD.MOV.U32 R33, RZ, RZ, R19 ;  /* 0x000000ffff216224 */ /* 0x000fe200078e0013 */
[----:B------:R-:W4:Y:S01]  /*2c40*/  LDG.E.CONSTANT R30, desc[UR6][R22.64+0x2000] ;  /* 0x00200006161e7981 */ /* 0x000f22000c1e9900 */
        /* <DEDUP_REMOVED lines=28> */
[----:B------:R-:W-:Y:S05]  /*2e10*/  @P6 EXIT ;  /* 0x000000000000694d */ /* 0x000fea0003800000 */
[----:B------:R-:W2:Y:S01]  /*2e20*/  LDG.E.CONSTANT R22, desc[UR6][R22.64+0x3000] ;  /* 0x0030000616167981 */ /* 0x000ea2000c1e9900 */
[----:B------:R-:W-:-:S03]  /*2e30*/  ISETP.EQ.AND P6, PT, R37, -0x18, PT ;  /* 0xffffffe82500780c */ /* 0x000fc60003fc2270 */
[----:B------:R1:W3:Y:S04]  /*2e40*/  LDG.E.CONSTANT R25, desc[UR6][R24.64+0x3000] ;  /* 0x0030000618197981 */ /* 0x0002e8000c1e9900 */
[----:B------:R-:W4:Y:S06]  /*2e50*/  LDG.E R32, desc[UR6][R26.64+0x3000] ;  /* 0x003000061a207981 */ /* 0x000f2c000c1e1900 */
[----:B------:R-:W-:Y:S01]  /*2e60*/  @P6 IMAD.MOV.U32 R30, RZ, RZ, R0 ;  /* 0x000000ffff1e6224 */ /* 0x000fe200078e0000 */
[----:B------:R-:W-:-:S02]  /*2e70*/  @P6 MOV R31, R29 ;  /* 0x0000001d001f6202 */ /* 0x000fc40000000f00 */
[----:B------:R-:W-:-:S13]  /*2e80*/  ISETP.EQ.AND P6, PT, R37, -0x10, PT ;  /* 0xfffffff02500780c */ /* 0x000fda0003fc2270 */
[----:B------:R-:W-:Y:S01]  /*2e90*/  @P6 IMAD.MOV.U32 R30, RZ, RZ, R28 ;  /* 0x000000ffff1e6224 */ /* 0x000fe200078e001c */
[----:B------:R-:W-:Y:S02]  /*2ea0*/  @P6 MOV R31, R19 ;  /* 0x00000013001f6202 */ /* 0x000fe40000000f00 */
[----:B------:R-:W-:-:S13]  /*2eb0*/  ISETP.EQ.AND P6, PT, R37, -0x8, PT ;  /* 0xfffffff82500780c */ /* 0x000fda0003fc2270 */
        /* <DEDUP_REMOVED lines=30> */
.L_x_92:
[----:B------:R-:W-:-:S13]  /*30a0*/  ISETP.GE.AND P0, PT, R5, R2, PT ;  /* 0x000000020500720c */ /* 0x000fda0003f06270 */
[----:B------:R-:W-:Y:S05]  /*30b0*/  @P0 EXIT ;  /* 0x000000000000094d */ /* 0x000fea0003800000 */
[----:B------:R-:W-:Y:S01]  /*30c0*/  IMAD.MOV.U32 R35, RZ, RZ, RZ ;  /* 0x000000ffff237224 */ /* 0x000fe200078e00ff */
[----:B------:R-:W-:-:S07]  /*30d0*/  MOV R27, R5 ;  /* 0x00000005001b7202 */ /* 0x000fce0000000f00 */
.L_x_94:
[----:B------:R-:W-:-:S05]  /*30e0*/  IMAD.SHL.U32 R34, R35, 0x8, RZ ;  /* 0x0000000823227824 */ /* 0x000fca00078e00ff */
[C---:B------:R-:W-:Y:S02]  /*30f0*/  ISETP.EQ.AND P0, PT, R34.reuse, RZ, PT ;  /* 0x000000ff2200720c */ /* 0x040fe40003f02270 */
[C---:B------:R-:W-:Y:S02]  /*3100*/  ISETP.EQ.AND P1, PT, R34.reuse, 0x8, PT ;  /* 0x000000082200780c */ /* 0x040fe40003f22270 */
[C---:B------:R-:W-:Y:S02]  /*3110*/  ISETP.EQ.AND P2, PT, R34.reuse, 0x10, PT ;  /* 0x000000102200780c */ /* 0x040fe40003f42270 */
[C---:B------:R-:W-:Y:S02]  /*3120*/  ISETP.EQ.AND P3, PT, R34.reuse, 0x18, PT ;  /* 0x000000182200780c */ /* 0x040fe40003f62270 */
[C---:B------:R-:W-:Y:S02]  /*3130*/  ISETP.EQ.AND P4, PT, R34.reuse, 0x20, PT ;  /* 0x000000202200780c */ /* 0x040fe40003f82270 */
[----:B------:R-:W-:-:S02]  /*3140*/  ISETP.EQ.AND P5, PT, R34, 0x28, PT ;  /* 0x000000282200780c */ /* 0x000fc40003fa2270 */
[----:B------:R-:W-:Y:S01]  /*3150*/  ISETP.EQ.AND P6, PT, R34, 0x30, PT ;  /* 0x000000302200780c */ /* 0x000fe20003fc2270 */
[----:B0-----:R-:W-:Y:S01]  /*3160*/  @P0 IMAD.MOV.U32 R31, RZ, RZ, R29 ;  /* 0x000000ffff1f0224 */ /* 0x001fe200078e001d */
        /* <DEDUP_REMOVED lines=16> */
[----:B------:R-:W1:Y:S01]  /*3270*/  LDC.64 R22, c[0x0][0x388] ;  /* 0x0000e200ff167b82 */ /* 0x000e620000000a00 */
[----:B------:R-:W-:Y:S02]  /*3280*/  IMAD.WIDE.U32 R24, R27, 0x4, R20 ;  /* 0x000000041b187825 */ /* 0x000fe400078e0014 */
[----:B------:R-:W-:Y:S02]  /*3290*/  @P6 MOV R30, R8 ;  /* 0x00000008001e6202 */ /* 0x000fe40000000f00 */
[----:B------:R-:W-:Y:S01]  /*32a0*/  @P6 IMAD.MOV.U32 R31, RZ, RZ, R7 ;  /* 0x000000ffff1f6224 */ /* 0x000fe200078e0007 */
[----:B------:R-:W2:Y:S01]  /*32b0*/  LDG.E R32, desc[UR6][R24.64] ;  /* 0x0000000618207981 */ /* 0x000ea2000c1e1900 */
[----:B------:R-:W-:-:S13]  /*32c0*/  ISETP.EQ.AND P6, PT, R34, 0x40, PT ;  /* 0x000000402200780c */ /* 0x000fda0003fc2270 */
[----:B------:R-:W-:Y:S01]  /*32d0*/  @P6 MOV R30, R6 ;  /* 0x00000006001e6202 */ /* 0x000fe20000000f00 */
[----:B------:R-:W-:Y:S02]  /*32e0*/  @P6 IMAD.MOV.U32 R31, RZ, RZ, R4 ;  /* 0x000000ffff1f6224 */ /* 0x000fe400078e0004 */
[----:B-1----:R-:W-:-:S05]  /*32f0*/  IMAD.WIDE.U32 R22, R27, 0x4, R22 ;  /* 0x000000041b167825 */ /* 0x002fca00078e0016 */
[----:B------:R-:W3:Y:S01]  /*3300*/  LDG.E.CONSTANT R26, desc[UR6][R22.64] ;  /* 0x00000006161a7981 */ /* 0x000ee2000c1e9900 */
[----:B------:R-:W-:Y:S01]  /*3310*/  ISETP.NE.AND P6, PT, R35, 0x8, PT ;  /* 0x000000082300780c */ /* 0x000fe20003fc5270 */
[--C-:B---3--:R-:W-:Y:S02]  /*3320*/  HADD2.F32 R33, -RZ, R26.reuse.H0_H0 ;  /* 0x2000001aff217230 */ /* 0x108fe40000004100 */
[----:B------:R-:W-:-:S03]  /*3330*/  HADD2.F32 R26, -RZ, R26.H1_H1 ;  /* 0x3000001aff1a7230 */ /* 0x000fc60000004100 */
[----:B------:R-:W-:Y:S02]  /*3340*/  FMUL.FTZ R30, R33, R30 ;  /* 0x0000001e211e7220 */ /* 0x000fe40000410000 */
[----:B------:R-:W-:Y:S02]  /*3350*/  FMUL.FTZ R26, R26, R31 ;  /* 0x0000001f1a1a7220 */ /* 0x000fe40000410000 */
[C---:B0-----:R-:W-:Y:S02]  /*3360*/  FMUL.FTZ R30, R3.reuse, R30 ;  /* 0x0000001e031e7220 */ /* 0x041fe40000410000 */
[----:B------:R-:W-:-:S05]  /*3370*/  FMUL.FTZ R31, R3, R26 ;  /* 0x0000001a031f7220 */ /* 0x000fca0000410000 */
[----:B------:R-:W-:-:S05]  /*3380*/  F2FP.F16.F32.PACK_AB R31, R31, R30 ;  /* 0x0000001e1f1f723e */ /* 0x000fca00000000ff */
[----:B--2---:R-:W-:-:S05]  /*3390*/  HFMA2 R31, R31, 1, 1, R32 ;  /* 0x3c003c001f1f7831 */ /* 0x004fca0000000020 */
[----:B------:R0:W-:Y:S01]  /*33a0*/  STG.E desc[UR6][R24.64], R31 ;  /* 0x0000001f18007986 */ /* 0x0001e2000c101906 */
[----:B------:R-:W-:Y:S05]  /*33b0*/  @!P6 EXIT ;  /* 0x000000000000e94d */ /* 0x000fea0003800000 */
[----:B0-----:R-:W-:-:S04]  /*33c0*/  IADD3 R31, PT, PT, R27, 0x400, RZ ;  /* 0x000004001b1f7810 */ /* 0x001fc80007ffe0ff */
[----:B------:R-:W-:-:S13]  /*33d0*/  ISETP.GE.AND P6, PT, R31, R2, PT ;  /* 0x000000021f00720c */ /* 0x000fda0003fc6270 */
[----:B------:R-:W-:Y:S05]  /*33e0*/  @P6 EXIT ;  /* 0x000000000000694d */ /* 0x000fea0003800000 */
[----:B------:R-:W-:Y:S01]  /*33f0*/  ISETP.EQ.AND P6, PT, R34, -0x8, PT ;  /* 0xfffffff82200780c */ /* 0x000fe20003fc2270 */
[----:B------:R-:W2:Y:S03]  /*3400*/  LDG.E R32, desc[UR6][R24.64+0x1000] ;  /* 0x0010000618207981 */ /* 0x000ea6000c1e1900 */
        /* <DEDUP_REMOVED lines=37> */
[----:B------:R-:W2:Y:S01]  /*3660*/  LDG.E R32, desc[UR6][R24.64+0x2000] ;  /* 0x0020000618207981 */ /* 0x000ea2000c1e1900 */
        /* <DEDUP_REMOVED lines=37> */
[----:B------:R-:W-:Y:S02]  /*38c0*/  P2R R30, PR, RZ, 0x20 ;  /* 0x00000020ff1e7803 */ /* 0x000fe40000000000 */
[C---:B------:R-:W-:Y:S02]  /*38d0*/  ISETP.EQ.AND P6, PT, R34.reuse, -0x18, PT ;  /* 0xffffffe82200780c */ /* 0x040fe40003fc2270 */
[----:B------:R-:W-:-:S11]  /*38e0*/  ISETP.EQ.AND P5, PT, R34, -0x10, PT ;  /* 0xfffffff02200780c */ /* 0x000fd60003fa2270 */
[----:B------:R-:W-:Y:S01]  /*38f0*/  @P6 IMAD.MOV.U32 R26, RZ, RZ, R0 ;  /* 0x000000ffff1a6224 */ /* 0x000fe200078e0000 */
[----:B------:R-:W-:Y:S01]  /*3900*/  @P6 MOV R27, R29 ;  /* 0x0000001d001b6202 */ /* 0x000fe20000000f00 */
[----:B------:R-:W-:Y:S01]  /*3910*/  @P5 IMAD.MOV.U32 R26, RZ, RZ, R28 ;  /* 0x000000ffff1a5224 */ /* 0x000fe200078e001c */
[----:B------:R-:W-:Y:S02]  /*3920*/  @P5 MOV R27, R19 ;  /* 0x00000013001b5202 */ /* 0x000fe40000000f00 */
[----:B------:R-:W-:Y:S02]  /*3930*/  ISETP.NE.AND P5, PT, R30, RZ, PT ;  /* 0x000000ff1e00720c */ /* 0x000fe40003fa5270 */
[----:B------:R-:W3:Y:S01]  /*3940*/  LDG.E R30, desc[UR6][R24.64+0x3000] ;  /* 0x00300006181e7981 */ /* 0x000ee2000c1e1900 */
        /* <DEDUP_REMOVED lines=30> */
.L_x_95:
        /* <DEDUP_REMOVED lines=13> */
.L_x_176:


//--------------------- .text._Z17layer_norm_kernelILi8EEvPK6__halfS2_S2_PS0_ffiib --------------------------
	.section	.text._Z17layer_norm_kernelILi8EEvPK6__halfS2_S2_PS0_ffiib,"ax",@progbits
	.align	128
        .global         _Z17layer_norm_kernelILi8EEvPK6__halfS2_S2_PS0_ffiib
        .type           _Z17layer_norm_kernelILi8EEvPK6__halfS2_S2_PS0_ffiib,@function
        .size           _Z17layer_norm_kernelILi8EEvPK6__halfS2_S2_PS0_ffiib,(.L_x_177 - _Z17layer_norm_kernelILi8EEvPK6__halfS2_S2_PS0_ffiib)
        .other          _Z17layer_norm_kernelILi8EEvPK6__halfS2_S2_PS0_ffiib,@"STO_CUDA_ENTRY STV_DEFAULT"
_Z17layer_norm_kernelILi8EEvPK6__halfS2_S2_PS0_ffiib:
.text._Z17layer_norm_kernelILi8EEvPK6__halfS2_S2_PS0_ffiib:
        /* <DEDUP_REMOVED lines=110> */
[----:B------:R-:W-:Y:S01]  /*06e0*/  @!P0 FADD.FTZ R2, R5, R9 ;  /* 0x0000000905028221 */ /* 0x000fe20000010000 */
[----:B------:R-:W-:Y:S02]  /*06f0*/  @!P0 MOV R8, R9 ;  /* 0x0000000900088202 */ /* 0x000fe40000000f00 */
[----:B------:R-:W-:Y:S01]  /*0700*/  @!P0 MOV R6, R7 ;  /* 0x0000000700068202 */ /* 0x000fe20000000f00 */
[----:B------:R-:W-:-:S07]  /*0710*/  @!P0 FADD.FTZ R5, R7, R2 ;  /* 0x0000000207058221 */ /* 0x000fce0000010000 */
.L_x_97:
[----:B------:R-:W-:Y:S05]  /*0720*/  BSYNC.RECONVERGENT B0 ;  /* 0x0000000000007941 */ /* 0x000fea0003800200 */
.L_x_96:
        /* <DEDUP_REMOVED lines=84> */
.L_x_99:
[----:B------:R-:W-:Y:S05]  /*0c70*/  BSYNC.RECONVERGENT B0 ;  /* 0x0000000000007941 */ /* 0x000fea0003800200 */
.L_x_98:
        /* <DEDUP_REMOVED lines=38> */
[----:B------:R-:W-:Y:S02]  /*0ee0*/  HFMA2 R9, -RZ, RZ, 0, 0 ;  /* 0x00000000ff097431 */ /* 0x000fe400000001ff */
[----:B------:R-:W-:-:S07]  /*0ef0*/  IMAD.MOV.U32 R27, RZ, RZ, R10 ;  /* 0x000000ffff1b7224 */ /* 0x000fce00078e000a */
.L_x_102:
[----:B------:R-:W1:Y:S08]  /*0f00*/  LDC.64 R24, c[0x0][0x388] ;  /* 0x0000e200ff187b82 */ /* 0x000e700000000a00 */
[----:B0-----:R-:W2:Y:S01]  /*0f10*/  LDC.64 R4, c[0x0][0x390] ;  /* 0x0000e400ff047b82 */ /* 0x001ea20000000a00 */
[----:B-1----:R-:W-:-:S05]  /*0f20*/  IMAD.WIDE.U32 R24, R27, 0x4, R24 ;  /* 0x000000041b187825 */ /* 0x002fca00078e0018 */
[----:B------:R-:W3:Y:S01]  /*0f30*/  LDG.E.CONSTANT R2, desc[UR12][R24.64] ;  /* 0x0000000c18027981 */ /* 0x000ee2000c1e9900 */
[----:B--2---:R-:W-:-:S05]  /*0f40*/  IMAD.WIDE.U32 R4, R27, 0x4, R4 ;  /* 0x000000041b047825 */ /* 0x004fca00078e0004 */
[----:B------:R-:W2:Y:S01]  /*0f50*/  LDG.E.CONSTANT R28, desc[UR12][R4.64] ;  /* 0x0000000c041c7981 */ /* 0x000ea2000c1e9900 */
[----:B------:R-:W-:Y:S02]  /*0f60*/  SHF.L.U32 R26, R9, 0x3, RZ ;  /* 0x00000003091a7819 */ /* 0x000fe400000006ff */
[----:B------:R-:W-:Y:S02]  /*0f70*/  IADD3 R31, PT, PT, R27, 0x400, RZ ;  /* 0x000004001b1f7810 */ /* 0x000fe40007ffe0ff */
[C---:B------:R-:W-:Y:S02]  /*0f80*/  ISETP.EQ.AND P0, PT, R26.reuse, RZ, PT ;  /* 0x000000ff1a00720c */ /* 0x040fe40003f02270 */
[C---:B------:R-:W-:Y:S02]  /*0f90*/  ISETP.EQ.AND P1, PT, R26.reuse, 0x10, PT ;  /* 0x000000101a00780c */ /* 0x040fe40003f22270 */
[C---:B------:R-:W-:Y:S02]  /*0fa0*/  ISETP.EQ.AND P2, PT, R26.reuse, 0x20, PT ;  /* 0x000000201a00780c */ /* 0x040fe40003f42270 */
[----:B------:R-:W-:-:S02]  /*0fb0*/  ISETP.EQ.AND P4, PT, R26, 0x30, PT ;  /* 0x000000301a00780c */ /* 0x000fc40003f82270 */
[----:B------:R-:W-:-:S05]  /*0fc0*/  ISETP.GE.AND P3, PT, R31, UR9, PT ;  /* 0x000000091f007c0c */ /* 0x000fca000bf66270 */
[----:B------:R-:W-:Y:S01]  /*0fd0*/  @P0 MOV R3, R0 ;  /* 0x0000000000030202 */ /* 0x000fe20000000f00 */
[----:B------:R-:W-:Y:S01]  /*0fe0*/  @P0 IMAD.MOV.U32 R29, RZ, RZ, R11 ;  /* 0x000000ffff1d0224 */ /* 0x000fe200078e000b */
[----:B------:R-:W-:Y:S02]  /*0ff0*/  @P1 MOV R3, R14 ;  /* 0x0000000e00031202 */ /* 0x000fe40000000f00 */
[----:B------:R-:W-:Y:S01]  /*1000*/  @P1 MOV R29, R15 ;  /* 0x0000000f001d1202 */ /* 0x000fe20000000f00 */
[----:B------:R-:W-:Y:S01]  /*1010*/  @P2 IMAD.MOV.U32 R3, RZ, RZ, R18 ;  /* 0x000000ffff032224 */ /* 0x000fe200078e0012 */
        /* <DEDUP_REMOVED lines=9> */
[----:B------:R-:W-:-:S04]  /*10b0*/  MOV R2, 0x4 ;  /* 0x0000000400027802 */ /* 0x000fc80000000f00 */
[----:B------:R-:W-:Y:S01]  /*10c0*/  F2FP.F16.F32.PACK_AB R29, R3, R30 ;  /* 0x0000001e031d723e */ /* 0x000fe200000000ff */
[----:B------:R-:W-:-:S04]  /*10d0*/  IMAD.WIDE.U32 R2, R27, R2, UR6 ;  /* 0x000000061b027e25 */ /* 0x000fc8000f8e0002 */
[----:B--2---:R-:W-:-:S05]  /*10e0*/  HFMA2 R29, R29, 1, 1, R28 ;  /* 0x3c003c001d1d7831 */ /* 0x004fca000000001c */
[----:B------:R0:W-:Y:S01]  /*10f0*/  STG.E desc[UR12][R2.64], R29 ;  /* 0x0000001d02007986 */ /* 0x0001e2000c10190c */
[----:B------:R-:W-:Y:S05]  /*1100*/  @P3 EXIT ;  /* 0x000000000000394d */ /* 0x000fea0003800000 */
[----:B0-----:R-:W2:Y:S04]  /*1110*/  LDG.E.CONSTANT R29, desc[UR12][R24.64+0x1000] ;  /* 0x0010000c181d7981 */ /* 0x001ea8000c1e9900 */
[----:B------:R-:W3:Y:S01]  /*1120*/  LDG.E.CONSTANT R28, desc[UR12][R4.64+0x1000] ;  /* 0x0010000c041c7981 */ /* 0x000ee2000c1e9900 */
[----:B------:R-:W-:Y:S01]  /*1130*/  @P0 MOV R31, R13 ;  /* 0x0000000d001f0202 */ /* 0x000fe20000000f00 */
[----:B------:R-:W-:Y:S01]  /*1140*/  @P0 IMAD.MOV.U32 R30, RZ, RZ, R12 ;  /* 0x000000ffff1e0224 */ /* 0x000fe200078e000c */
        /* <DEDUP_REMOVED lines=15> */
[----:B---3--:R-:W-:-:S05]  /*1240*/  HFMA2 R29, R29, 1, 1, R28 ;  /* 0x3c003c001d1d7831 */ /* 0x008fca000000001c */
[----:B------:R0:W-:Y:S01]  /*1250*/  STG.E desc[UR12][R2.64+0x1000], R29 ;  /* 0x0010001d02007986 */ /* 0x0001e2000c10190c */
[----:B------:R-:W-:Y:S05]  /*1260*/  @P3 EXIT ;  /* 0x000000000000394d */ /* 0x000fea0003800000 */
[----:B0-----:R-:W2:Y:S04]  /*1270*/  LDG.E.CONSTANT R29, desc[UR12][R24.64+0x2000] ;  /* 0x0020000c181d7981 */ /* 0x001ea8000c1e9900 */
[----:B------:R-:W3:Y:S01]  /*1280*/  LDG.E.CONSTANT R28, desc[UR12][R4.64+0x2000] ;  /* 0x0020000c041c7981 */ /* 0x000ee2000c1e9900 */
[----:B------:R-:W-:Y:S02]  /*1290*/  ISETP.EQ.AND P4, PT, R26, -0x10, PT ;  /* 0xfffffff01a00780c */ /* 0x000fe40003f82270 */
[----:B------:R-:W-:-:S04]  /*12a0*/  IADD3 R27, PT, PT, R27, 0xc00, RZ ;  /* 0x00000c001b1b7810 */ /* 0x000fc80007ffe0ff */
        /* <DEDUP_REMOVED lines=21> */
[----:B------:R-:W-:Y:S01]  /*1400*/  @P4 IMAD.MOV.U32 R26, RZ, RZ, R12 ;  /* 0x000000ffff1a4224 */ /* 0x000fe200078e000c */
[----:B0-----:R-:W-:Y:S01]  /*1410*/  @P4 MOV R27, R13 ;  /* 0x0000000d001b4202 */ /* 0x001fe20000000f00 */
[----:B------:R-:W-:Y:S01]  /*1420*/  VIADD R9, R9, 0x4 ;  /* 0x0000000409097836 */ /* 0x000fe20000000000 */
        /* <DEDUP_REMOVED lines=9> */
[----:B-1----:R-:W-:Y:S02]  /*14c0*/  FMUL.FTZ R4, R29, R26 ;  /* 0x0000001a1d047220 */ /* 0x002fe40000410000 */
        /* <DEDUP_REMOVED lines=12> */
.L_x_101:
[----:B------:R-:W-:-:S13]  /*1590*/  ISETP.GE.AND P0, PT, R10, UR9, PT ;  /* 0x000000090a007c0c */ /* 0x000fda000bf06270 */
[----:B------:R-:W-:Y:S05]  /*15a0*/  @P0 EXIT ;  /* 0x000000000000094d */ /* 0x000fea0003800000 */
[----:B------:R-:W-:Y:S02]  /*15b0*/  MOV R9, RZ ;  /* 0x000000ff00097202 */ /* 0x000fe40000000f00 */
[----:B------:R-:W-:-:S07]  /*15c0*/  MOV R25, R10 ;  /* 0x0000000a00197202 */ /* 0x000fce0000000f00 */
.L_x_103:
[----:B0-----:R-:W1:Y:S02]  /*15d0*/  LDC.64 R4, c[0x0][0x388] ;  /* 0x0000e200ff047b82 */ /* 0x001e640000000a00 */
[----:B-1----:R-:W-:-:S05]  /*15e0*/  IMAD.WIDE.U32 R4, R25, 0x4, R4 ;  /* 0x0000000419047825 */ /* 0x002fca00078e0004 */
[----:B------:R-:W2:Y:S01]  /*15f0*/  LDG.E.CONSTANT R2, desc[UR12][R4.64] ;  /* 0x0000000c04027981 */ /* 0x000ea2000c1e9900 */
[----:B------:R-:W-:-:S05]  /*1600*/  IMAD.SHL.U32 R24, R9, 0x8, RZ ;  /* 0x0000000809187824 */ /* 0x000fca00078e00ff */
[C---:B------:R-:W-:Y:S02]  /*1610*/  ISETP.EQ.AND P0, PT, R24.reuse, RZ, PT ;  /* 0x000000ff1800720c */ /* 0x040fe40003f02270 */
[C---:B------:R-:W-:Y:S02]  /*1620*/  ISETP.EQ.AND P1, PT, R24.reuse, 0x10, PT ;  /* 0x000000101800780c */ /* 0x040fe40003f22270 */
[C---:B------:R-:W-:Y:S02]  /*1630*/  ISETP.EQ.AND P2, PT, R24.reuse, 0x20, PT ;  /* 0x000000201800780c */ /* 0x040fe40003f42270 */
[----:B------:R-:W-:-:S07]  /*1640*/  ISETP.EQ.AND P4, PT, R24, 0x30, PT ;  /* 0x000000301800780c */ /* 0x000fce0003f82270 */
[----:B------:R-:W-:Y:S02]  /*1650*/  @P0 MOV R3, R0 ;  /* 0x0000000000030202 */ /* 0x000fe40000000f00 */
[----:B------:R-:W-:Y:S02]  /*1660*/  @P1 MOV R3, R14 ;  /* 0x0000000e00031202 */ /* 0x000fe40000000f00 */
[----:B------:R-:W-:Y:S01]  /*1670*/  @P0 MOV R26, R11 ;  /* 0x0000000b001a0202 */ /* 0x000fe20000000f00 */
[----:B------:R-:W-:Y:S01]  /*1680*/  @P1 IMAD.MOV.U32 R26, RZ, RZ, R15 ;  /* 0x000000ffff1a1224 */ /* 0x000fe200078e000f */
[----:B------:R-:W-:Y:S02]  /*1690*/  @P2 MOV R3, R18 ;  /* 0x0000001200032202 */ /* 0x000fe40000000f00 */
[----:B------:R-:W-:Y:S02]  /*16a0*/  @P4 MOV R3, R22 ;  /* 0x0000001600034202 */ /* 0x000fe40000000f00 */
[----:B------:R-:W-:Y:S01]  /*16b0*/  @P2 MOV R26, R19 ;  /* 0x00000013001a2202 */ /* 0x000fe20000000f00 */
[----:B------:R-:W-:-:S02]  /*16c0*/  @P4 IMAD.MOV.U32 R26, RZ, RZ, R23 ;  /* 0x000000ffff1a4224 */ /* 0x000fc400078e0017 */
        /* <DEDUP_REMOVED lines=14> */
[----:B------:R-:W-:Y:S01]  /*17b0*/  @P0 IMAD.MOV.U32 R28, RZ, RZ, R13 ;  /* 0x000000ffff1c0224 */ /* 0x000fe200078e000d */
[----:B------:R-:W-:Y:S01]  /*17c0*/  @P1 MOV R28, R17 ;  /* 0x00000011001c1202 */ /* 0x000fe20000000f00 */
[----:B------:R-:W-:Y:S01]  /*17d0*/  @P2 IMAD.MOV.U32 R28, RZ, RZ, R21 ;  /* 0x000000ffff1c2224 */ /* 0x000fe200078e0015 */
[----:B0-----:R-:W-:Y:S02]  /*17e0*/  @P0 MOV R27, R12 ;  /* 0x0000000c001b0202 */ /* 0x001fe40000000f00 */
[----:B------:R-:W-:Y:S02]  /*17f0*/  @P4 MOV R28, R6 ;  /* 0x00000006001c4202 */ /* 0x000fe40000000f00 */
[----:B------:R-:W-:Y:S02]  /*1800*/  @P1 MOV R27, R16 ;  /* 0x00000010001b1202 */ /* 0x000fe40000000f00 */
[----:B------:R-:W-:-:S02]  /*1810*/  @P2 MOV R27, R20 ;  /* 0x00000014001b2202 */ /* 0x000fc40000000f00 */
[----:B------:R-:W-:Y:S01]  /*1820*/  @P4 MOV R27, R8 ;  /* 0x00000008001b4202 */ /* 0x000fe20000000f00 */
[--C-:B--2---:R-:W-:Y:S02]  /*1830*/  HADD2.F32 R29, -RZ, R26.reuse.H1_H1 ;  /* 0x3000001aff1d7230 */ /* 0x104fe40000004100 */
[----:B------:R-:W-:-:S03]  /*1840*/  HADD2.F32 R30, -RZ, R26.H0_H0 ;  /* 0x2000001aff1e7230 */ /* 0x000fc60000004100 */
[----:B------:R-:W-:Y:S01]  /*1850*/  FMUL.FTZ R26, R29, R28 ;  /* 0x0000001c1d1a7220 */ /* 0x000fe20000410000 */
[----:B------:R-:W-:Y:S01]  /*1860*/  IADD3 R28, PT, PT, R25, 0x800, RZ ;  /* 0x00000800191c7810 */ /* 0x000fe20007ffe0ff */
[----:B------:R-:W-:Y:S02]  /*1870*/  FMUL.FTZ R30, R30, R27 ;  /* 0x0000001b1e1e7220 */ /* 0x000fe40000410000 */
[C---:B------:R-:W-:Y:S01]  /*1880*/  FMUL.FTZ R27, R7.reuse, R26 ;  /* 0x0000001a071b7220 */ /* 0x040fe20000410000 */
[----:B------:R-:W-:Y:S01]  /*1890*/  ISETP.GE.AND P3, PT, R28, UR9, PT ;  /* 0x000000091c007c0c */ /* 0x000fe2000bf66270 */
[----:B------:R-:W-:-:S05]  /*18a0*/  FMUL.FTZ R30, R7, R30 ;  /* 0x0000001e071e7220 */ /* 0x000fca0000410000 */
[----:B------:R-:W-:-:S05]  /*18b0*/  F2FP.F16.F32.PACK_AB R27, R27, R30 ;  /* 0x0000001e1b1b723e */ /* 0x000fca00000000ff */
[----:B------:R0:W-:Y:S02]  /*18c0*/  STG.E desc[UR12][R2.64+0x1000], R27 ;  /* 0x0010001b02007986 */ /* 0x0001e4000c10190c */
[----:B------:R-:W-:Y:S05]  /*18d0*/  @P3 EXIT ;  /* 0x000000000000394d */ /* 0x000fea0003800000 */
[----:B------:R-:W2:Y:S01]  /*18e0*/  LDG.E.CONSTANT R26, desc[UR12][R4.64+0x2000] ;  /* 0x0020000c041a7981 */ /* 0x000ea2000c1e9900 */
[----:B------:R-:W-:-:S13]  /*18f0*/  ISETP.EQ.AND P4, PT, R24, -0x10, PT ;  /* 0xfffffff01800780c */ /* 0x000fda0003f82270 */
[----:B0-----:R-:W-:Y:S01]  /*1900*/  @P4 MOV R27, R11 ;  /* 0x0000000b001b4202 */ /* 0x001fe20000000f00 */
[----:B------:R-:W-:Y:S01]  /*1910*/  @P4 IMAD.MOV.U32 R24, RZ, RZ, R0 ;  /* 0x000000ffff184224 */ /* 0x000fe200078e0000 */
[----:B------:R-:W-:Y:S02]  /*1920*/  @P0 MOV R27, R15 ;  /* 0x0000000f001b0202 */ /* 0x000fe40000000f00 */
        /* <DEDUP_REMOVED lines=9> */
[----:B------:R-:W-:Y:S02]  /*19c0*/  VIADD R27, R25, 0xc00 ;  /* 0x00000c00191b7836 */ /* 0x000fe40000000000 */
[C---:B------:R-:W-:Y:S01]  /*19d0*/  FMUL.FTZ R24, R7.reuse, R24 ;  /* 0x0000001807187220 */ /* 0x040fe20000410000 */
[----:B------:R-:W-:Y:S02]  /*19e0*/  FMUL.FTZ R25, R7, R26 ;  /* 0x0000001a07197220 */ /* 0x000fe40000410000 */
[----:B------:R-:W-:-:S03]  /*19f0*/  ISETP.GE.AND P3, PT, R27, UR9, PT ;  /* 0x000000091b007c0c */ /* 0x000fc6000bf66270 */
[----:B------:R-:W-:-:S05]  /*1a00*/  F2FP.F16.F32.PACK_AB R25, R25, R24 ;  /* 0x000000181919723e */ /* 0x000fca00000000ff */
[----:B------:R0:W-:Y:S05]  /*1a10*/  STG.E desc[UR12][R2.64+0x2000], R25 ;  /* 0x0020001902007986 */ /* 0x0001ea000c10190c */
[----:B------:R-:W-:Y:S05]  /*1a20*/  @P3 EXIT ;  /* 0x000000000000394d */ /* 0x000fea0003800000 */
[----:B------:R-:W2:Y:S01]  /*1a30*/  LDG.E.CONSTANT R4, desc[UR12][R4.64+0x3000] ;  /* 0x0030000c04047981 */ /* 0x000ea2000c1e9900 */
[----:B------:R-:W-:Y:S02]  /*1a40*/  @P4 MOV R24, R12 ;  /* 0x0000000c00184202 */ /* 0x000fe40000000f00 */
[----:B0-----:R-:W-:Y:S01]  /*1a50*/  @P4 MOV R25, R13 ;  /* 0x0000000d00194202 */ /* 0x001fe20000000f00 */
        /* <DEDUP_REMOVED lines=22> */
.L_x_100:
[----:B------:R-:W1:Y:S02]  /*1bc0*/  LDCU.64 UR4, c[0x0][0x390] ;  /* 0x00007200ff0477ac */ /* 0x000e640008000a00 */
[----:B-1----:R-:W-:-:S04]  /*1bd0*/  UISETP.NE.U32.AND UP0, UPT, UR4, URZ, UPT ;  /* 0x000000ff0400728c */ /* 0x002fc8000bf05070 */
[----:B------:R-:W-:-:S09]  /*1be0*/  UISETP.NE.AND.EX UP0, UPT, UR5, URZ, UPT, UP0 ;  /* 0x000000ff0500728c */ /* 0x000fd2000bf05300 */
[----:B------:R-:W-:Y:S05]  /*1bf0*/  BRA.U !UP0, `(.L_x_104) ;  /* 0x0000000508c87547 */ /* 0x000fea000b800000 */
[----:B------:R-:W-:-:S07]  /*1c00*/  HFMA2 R9, -RZ, RZ, 0, 0 ;  /* 0x00000000ff097431 */ /* 0x000fce00000001ff */
.L_x_105:
[----:B------:R-:W-:-:S05]  /*1c10*/  IMAD.SHL.U32 R27, R9, 0x400, RZ ;  /* 0x00000400091b7824 */ /* 0x000fca00078e00ff */
[----:B------:R-:W-:-:S04]  /*1c20*/  LOP3.LUT R27, R10, R27, RZ, 0xfc, !PT ;  /* 0x0000001b0a1b7212 */ /* 0x000fc800078efcff */
[----:B------:R-:W-:-:S13]  /*1c30*/  ISETP.GE.AND P0, PT, R27, UR9, PT ;  /* 0x000000091b007c0c */ /* 0x000fda000bf06270 */
[----:B-1----:R-:W-:Y:S05]  /*1c40*/  @P0 EXIT ;  /* 0x000000000000094d */ /* 0x002fea0003800000 */
[----:B------:R-:W1:Y:S08]  /*1c50*/  LDC.64 R24, c[0x0][0x388] ;  /* 0x0000e200ff187b82 */ /* 0x000e700000000a00 */
[----:B------:R-:W2:Y:S01]  /*1c60*/  LDC.64 R4, c[0x0][0x390] ;  /* 0x0000e400ff047b82 */ /* 0x000ea20000000a00 */
[----:B-1----:R-:W-:-:S05]  /*1c70*/  IMAD.WIDE.U32 R24, R27, 0x4, R24 ;  /* 0x000000041b187825 */ /* 0x002fca00078e0018 */
[----:B------:R-:W3:Y:S01]  /*1c80*/  LDG.E.CONSTANT R30, desc[UR12][R24.64] ;  /* 0x0000000c181e7981 */ /* 0x000ee2000c1e9900 */
[----:B------:R-:W-:Y:S01]  /*1c90*/  MOV R2, 0x4 ;  /* 0x0000000400027802 */ /* 0x000fe20000000f00 */
        /* <DEDUP_REMOVED lines=8> */
[----:B------:R-:W-:-:S07]  /*1d20*/  ISETP.EQ.AND P4, PT, R26, 0x30, PT ;  /* 0x000000301a00780c */ /* 0x000fce0003f82270 */
        /* <DEDUP_REMOVED lines=8> */
[----:B---3--:R-:W-:-:S02]  /*1db0*/  HADD2.F32 R34, -RZ, R30.H0_H0 ;  /* 0x2000001eff227230 */ /* 0x008fc40000004100 */
        /* <DEDUP_REMOVED lines=13> */
[----:B------:R-:W3:Y:S04]  /*1e90*/  LDG.E.CONSTANT R28, desc[UR12][R4.64+0x1000] ;  /* 0x0010000c041c7981 */ /* 0x000ee8000c1e9900 */
[----:B0-----:R-:W4:Y:S01]  /*1ea0*/  LDG.E R29, desc[UR12][R2.64+0x1000] ;  /* 0x0010000c021d7981 */ /* 0x001f22000c1e1900 */
[----:B------:R-:W-:Y:S01]  /*1eb0*/  @P0 IMAD.MOV.U32 R31, RZ, RZ, R12 ;  /* 0x000000ffff1f0224 */ /* 0x000fe200078e000c */
[----:B------:R-:W-:-:S02]  /*1ec0*/  @P0 MOV R32, R13 ;  /* 0x0000000d00200202 */ /* 0x000fc40000000f00 */
[----:B------:R-:W-:Y:S01]  /*1ed0*/  @P1 MOV R31, R16 ;  /* 0x00000010001f1202 */ /* 0x000fe20000000f00 */
[----:B------:R-:W-:Y:S01]  /*1ee0*/  @P2 IMAD.MOV.U32 R31, RZ, RZ, R20 ;  /* 0x000000ffff1f2224 */ /* 0x000fe200078e0014 */
[----:B------:R-:W-:Y:S02]  /*1ef0*/  @P1 MOV R32, R17 ;  /* 0x0000001100201202 */ /* 0x000fe40000000f00 */
[----:B------:R-:W-:Y:S02]  /*1f00*/  @P2 MOV R32, R21 ;  /* 0x0000001500202202 */ /* 0x000fe40000000f00 */
[----:B------:R-:W-:Y:S02]  /*1f10*/  @P4 MOV R31, R8 ;  /* 0x00000008001f4202 */ /* 0x000fe40000000f00 */
[----:B------:R-:W-:Y:S01]  /*1f20*/  @P4 MOV R32, R6 ;  /* 0x0000000600204202 */ /* 0x000fe20000000f00 */
[--C-:B--2---:R-:W-:Y:S02]  /*1f30*/  HADD2.F32 R34, -RZ, R30.reuse.H0_H0 ;  /* 0x2000001eff227230 */ /* 0x104fe40000004100 */
        /* <DEDUP_REMOVED lines=13> */
[----:B0-----:R-:W3:Y:S04]  /*2010*/  LDG.E.CONSTANT R29, desc[UR12][R4.64+0x2000] ;  /* 0x0020000c041d7981 */ /* 0x001ee8000c1e9900 */
[----:B------:R-:W4:Y:S01]  /*2020*/  LDG.E R28, desc[UR12][R2.64+0x2000] ;  /* 0x0020000c021c7981 */ /* 0x000f22000c1e1900 */
        /* <DEDUP_REMOVED lines=22> */
[----:B------:R-:W0:Y:S04]  /*2190*/  LDG.E.CONSTANT R24, desc[UR12][R24.64+0x3000] ;  /* 0x0030000c18187981 */ /* 0x000e28000c1e9900 */
[----:B------:R1:W2:Y:S04]  /*21a0*/  LDG.E.CONSTANT R30, desc[UR12][R4.64+0x3000] ;  /* 0x0030000c041e7981 */ /* 0x0002a8000c1e9900 */
[----:B------:R-:W3:Y:S01]  /*21b0*/  LDG.E R31, desc[UR12][R2.64+0x3000] ;  /* 0x0030000c021f7981 */ /* 0x000ee2000c1e1900 */
        /* <DEDUP_REMOVED lines=10> */
[--C-:B0-----:R-:W-:Y:S02]  /*2260*/  HADD2.F32 R29, -RZ, R24.reuse.H0_H0 ;  /* 0x20000018ff1d7230 */ /* 0x101fe40000004100 */
[----:B------:R-:W-:-:S03]  /*2270*/  HADD2.F32 R28, -RZ, R24.H1_H1 ;  /* 0x30000018ff1c7230 */ /* 0x000fc60000004100 */
[----:B-1----:R-:W-:Y:S02]  /*2280*/  FMUL.FTZ R4, R29, R26 ;  /* 0x0000001a1d047220 */ /* 0x002fe40000410000 */
[----:B------:R-:W-:Y:S02]  /*2290*/  FMUL.FTZ R28, R28, R27 ;  /* 0x0000001b1c1c7220 */ /* 0x000fe40000410000 */
[C---:B------:R-:W-:Y:S02]  /*22a0*/  FMUL.FTZ R4, R7.reuse, R4 ;  /* 0x0000000407047220 */ /* 0x040fe40000410000 */
[----:B------:R-:W-:-:S05]  /*22b0*/  FMUL.FTZ R5, R7, R28 ;  /* 0x0000001c07057220 */ /* 0x000fca0000410000 */
[----:B------:R-:W-:-:S05]  /*22c0*/  F2FP.F16.F32.PACK_AB R4, R5, R4 ;  /* 0x000000040504723e */ /* 0x000fca00000000ff */
[----:B--2---:R-:W-:-:S04]  /*22d0*/  HFMA2 R30, R4, 1, 1, R30 ;  /* 0x3c003c00041e7831 */ /* 0x004fc8000000001e */
[----:B---3--:R-:W-:-:S05]  /*22e0*/  HADD2 R31, R30, R31 ;  /* 0x0000001f1e1f7230 */ /* 0x008fca0000000000 */
[----:B------:R1:W-:Y:S01]  /*22f0*/  STG.E desc[UR12][R2.64+0x3000], R31 ;  /* 0x0030001f02007986 */ /* 0x0003e2000c10190c */
[----:B------:R-:W-:Y:S05]  /*2300*/  @P0 BRA `(.L_x_105) ;  /* 0xfffffff800400947 */ /* 0x000fea000383ffff */
[----:B------:R-:W-:Y:S05]  /*2310*/  EXIT ;  /* 0x000000000000794d */ /* 0x000fea0003800000 */
.L_x_104:
[----:B------:R-:W-:-:S13]  /*2320*/  ISETP.GE.AND P0, PT, R10, UR9, PT ;  /* 0x000000090a007c0c */ /* 0x000fda000bf06270 */
[----:B------:R-:W-:Y:S05]  /*2330*/  @P0 EXIT ;  /* 0x000000000000094d */ /* 0x000fea0003800000 */
[----:B------:R-:W-:Y:S01]  /*2340*/  MOV R9, RZ ;  /* 0x000000ff00097202 */ /* 0x000fe20000000f00 */
[----:B------:R-:W-:-:S07]  /*2350*/  IMAD.MOV.U32 R25, RZ, RZ, R10 ;  /* 0x000000ffff197224 */ /* 0x000fce00078e000a */
.L_x_106:
[----:B-1----:R-:W1:Y:S01]  /*2360*/  LDC.64 R4, c[0x0][0x388] ;  /* 0x0000e200ff047b82 */ /* 0x002e620000000a00 */
[----:B0-----:R-:W-:Y:S02]  /*2370*/  HFMA2 R2, -RZ, RZ, 0, 2.384185791015625e-07 ;  /* 0x00000004ff027431 */ /* 0x001fe400000001ff */
[----:B-1----:R-:W-:-:S05]  /*2380*/  IMAD.WIDE.U32 R4, R25, 0x4, R4 ;  /* 0x0000000419047825 */ /* 0x002fca00078e0004 */
[----:B------:R-:W2:Y:S01]  /*2390*/  LDG.E.CONSTANT R26, desc[UR12][R4.64] ;  /* 0x0000000c041a7981 */ /* 0x000ea2000c1e9900 */
[----:B------:R-:W-:-:S05]  /*23a0*/  IMAD.WIDE.U32 R2, R25, R2, UR6 ;  /* 0x0000000619027e25 */ /* 0x000fca000f8e0002 */
[----:B------:R-:W3:Y:S01]  /*23b0*/  LDG.E R31, desc[UR12][R2.64] ;  /* 0x0000000c021f7981 */ /* 0x000ee2000c1e1900 */
        /* <DEDUP_REMOVED lines=29> */
[----:B------:R-:W-:Y:S01]  /*2590*/  @P1 MOV R27, R16 ;  /* 0x00000010001b1202 */ /* 0x000fe20000000f00 */
[----:B------:R-:W-:Y:S01]  /*25a0*/  @P2 IMAD.MOV.U32 R27, RZ, RZ, R20 ;  /* 0x000000ffff1b2224 */ /* 0x000fe200078e0014 */
[----:B------:R-:W-:-:S02]  /*25b0*/  @P1 MOV R28, R17 ;  /* 0x00000011001c1202 */ /* 0x000fc40000000f00 */
        /* <DEDUP_REMOVED lines=40> */
[----:B-1----:R-:W-:Y:S02]  /*2840*/  @P4 MOV R25, R13 ;  /* 0x0000000d00194202 */ /* 0x002fe40000000f00 */
[----:B------:R-:W-:Y:S01]  /*2850*/  @P4 MOV R24, R12 ;  /* 0x0000000c00184202 */ /* 0x000fe20000000f00 */
[----:B------:R-:W-:Y:S01]  /*2860*/  @P0 IMAD.MOV.U32 R24, RZ, RZ, R16 ;  /* 0x000000ffff180224 */ /* 0x000fe200078e0010 */
[----:B------:R-:W-:Y:S02]  /*2870*/  @P0 MOV R25, R17 ;  /* 0x0000001100190202 */ /* 0x000fe40000000f00 */
[----:B------:R-:W-:-:S02]  /*2880*/  @P1 MOV R25, R21 ;  /* 0x0000001500191202 */ /* 0x000fc40000000f00 */
        /* <DEDUP_REMOVED lines=20> */
.L_x_107:
        /* <DEDUP_REMOVED lines=11> */
.L_x_177:


//--------------------- .text._Z17layer_norm_kernelILi7EEvPK6__halfS2_S2_PS0_ffiib --------------------------
	.section	.text._Z17layer_norm_kernelILi7EEvPK6__halfS2_S2_PS0_ffiib,"ax",@progbits
	.align	128
        .global         _Z17layer_norm_kernelILi7EEvPK6__halfS2_S2_PS0_ffiib
        .type           _Z17layer_norm_kernelILi7EEvPK6__halfS2_S2_PS0_ffiib,@function
        .size           _Z17layer_norm_kernelILi7EEvPK6__halfS2_S2_PS0_ffiib,(.L_x_178 - _Z17layer_norm_kernelILi7EEvPK6__halfS2_S2_PS0_ffiib)
        .other          _Z17layer_norm_kernelILi7EEvPK6__halfS2_S2_PS0_ffiib,@"STO_CUDA_ENTRY STV_DEFAULT"
_Z17layer_norm_kernelILi7EEvPK6__halfS2_S2_PS0_ffiib:
.text._Z17layer_norm_kernelILi7EEvPK6__halfS2_S2_PS0_ffiib:
[----:B------:R-:W-:Y:S08]  /*0000*/  LDC R1, c[0x0][0x37c] ;  /* 0x0000df00ff017b82 */ /* 0x000ff00000000800 */
[----:B------:R-:W0:Y:S01]  /*0010*/  LDC R5, c[0x0][0x3ac] ;  /* 0x0000eb00ff057b82 */ /* 0x000e220000000800 */
[----:B------:R-:W1:Y:S01]  /*0020*/  S2R R25, SR_TID.X ;  /* 0x0000000000197919 */ /* 0x000e620000002100 */
[----:B------:R-:W2:Y:S01]  /*0030*/  LDCU.64 UR8, c[0x0][0x358] ;  /* 0x00006b00ff0877ac */ /* 0x000ea20008000a00 */
[----:B------:R-:W-:Y:S01]  /*0040*/  BSSY.RECONVERGENT B0, `(.L_x_108) ;  /* 0x0000060000007945 */ /* 0x000fe20003800200 */
[----:B------:R-:W-:-:S04]  /*0050*/  HFMA2 R19, -RZ, RZ, 0, 0 ;  /* 0x00000000ff137431 */ /* 0x000fc800000001ff */
[----:B------:R-:W3:Y:S08]  /*0060*/  S2UR UR4, SR_CTAID.X ;  /* 0x00000000000479c3 */ /* 0x000ef00000002500 */
[----:B------:R-:W4:Y:S08]  /*0070*/  LDC.64 R2, c[0x0][0x380] ;  /* 0x0000e000ff027b82 */ /* 0x000f300000000a00 */
[----:B------:R-:W5:Y:S01]  /*0080*/  LDC.64 R16, c[0x0][0x398] ;  /* 0x0000e600ff107b82 */ /* 0x000f620000000a00 */
[----:B0-----:R-:W-:-:S04]  /*0090*/  LEA.HI R24, R5, R5, RZ, 0x1 ;  /* 0x0000000505187211 */ /* 0x001fc800078f08ff */
[----:B------:R-:W-:Y:S01]  /*00a0*/  SHF.R.S32.HI R24, RZ, 0x1, R24 ;  /* 0x00000001ff187819 */ /* 0x000fe20000011418 */
[----:B---3--:R-:W-:-:S03]  /*00b0*/  IMAD R5, R5, UR4, RZ ;  /* 0x0000000405057c24 */ /* 0x008fc6000f8e02ff */
[----:B-1----:R-:W-:Y:S02]  /*00c0*/  ISETP.GT.AND P0, PT, R24, R25, PT ;  /* 0x000000191800720c */ /* 0x002fe40003f04270 */
[----:B------:R-:W-:Y:S01]  /*00d0*/  LOP3.LUT R21, R25, 0x1f, RZ, 0xc0, !PT ;  /* 0x0000001f19157812 */ /* 0x000fe200078ec0ff */
[----:B----4-:R-:W-:-:S04]  /*00e0*/  IMAD.WIDE R2, R5, 0x2, R2 ;  /* 0x0000000205027825 */ /* 0x010fc800078e0202 */
[----:B-----5:R-:W-:-:S06]  /*00f0*/  IMAD.WIDE R16, R5, 0x2, R16 ;  /* 0x0000000205107825 */ /* 0x020fcc00078e0210 */
        /* <DEDUP_REMOVED lines=62> */
[----:B------:R-:W-:Y:S01]  /*04e0*/  LOP3.LUT R23, R25, 0x1800, RZ, 0xfc, !PT ;  /* 0x0000180019177812 */ /* 0x000fe200078efcff */
[----:B------:R-:W2:Y:S03]  /*04f0*/  LDG.E.CONSTANT R4, desc[UR8][R2.64+0x5000] ;  /* 0x0050000802047981 */ /* 0x000ea6000c1e9900 */
[----:B------:R-:W-:-:S13]  /*0500*/  ISETP.GE.U32.AND P0, PT, R23, R24, PT ;  /* 0x000000181700720c */ /* 0x000fda0003f06070 */
        /* <DEDUP_REMOVED lines=19> */
.L_x_109:
[----:B------:R-:W-:Y:S05]  /*0640*/  BSYNC.RECONVERGENT B0 ;  /* 0x0000000000007941 */ /* 0x000fea0003800200 */
.L_x_108:
[----:B------:R-:W0:Y:S01]  /*0650*/  SHFL.BFLY PT, R20, R19, 0x10, 0x1f ;  /* 0x0e001f0013147f89 */ /* 0x000e2200000e0000 */
[----:B------:R-:W-:Y:S01]  /*0660*/  ISETP.NE.AND P0, PT, R21, RZ, PT ;  /* 0x000000ff1500720c */ /* 0x000fe20003f05270 */
[----:B------:R-:W1:Y:S01]  /*0670*/  S2UR UR5, SR_CgaCtaId ;  /* 0x00000000000579c3 */ /* 0x000e620000008800 */
[----:B------:R-:W-:Y:S01]  /*0680*/  UMOV UR4, 0x400 ;  /* 0x0000040000047882 */ /* 0x000fe20000000000 */
[----:B------:R-:W-:Y:S01]  /*0690*/  BSSY.RECONVERGENT B0, `(.L_x_110) ;  /* 0x000004c000007945 */ /* 0x000fe20003800200 */
[----:B0-----:R-:W-:Y:S01]  /*06a0*/  FADD.FTZ R20, R20, R19 ;  /* 0x0000001314147221 */ /* 0x001fe20000010000 */
[----:B------:R-:W-:Y:S01]  /*06b0*/  SHF.R.U32.HI R19, RZ, 0x3, R25 ;  /* 0x00000003ff137819 */ /* 0x000fe20000011619 */
[----:B-1----:R-:W-:-:S03]  /*06c0*/  ULEA UR4, UR5, UR4, 0x18 ;  /* 0x0000000405047291 */ /* 0x002fc6000f8ec0ff */
[----:B------:R-:W0:Y:S01]  /*06d0*/  SHFL.BFLY PT, R21, R20, 0x8, 0x1f ;  /* 0x0d001f0014157f89 */ /* 0x000e2200000e0000 */
[----:B------:R-:W-:Y:S01]  /*06e0*/  LOP3.LUT R19, R19, 0x7c, RZ, 0xc0, !PT ;  /* 0x0000007c13137812 */ /* 0x000fe200078ec0ff */
[----:B0-----:R-:W-:Y:S01]  /*06f0*/  FADD.FTZ R21, R20, R21 ;  /* 0x0000001514157221 */ /* 0x001fe20000010000 */
[----:B------:R-:W-:-:S04]  /*0700*/  LOP3.LUT R20, R25, 0x1f, RZ, 0xc0, !PT ;  /* 0x0000001f19147812 */ /* 0x000fc800078ec0ff */
[----:B------:R-:W0:Y:S01]  /*0710*/  SHFL.BFLY PT, R22, R21, 0x4, 0x1f ;  /* 0x0c801f0015167f89 */ /* 0x000e2200000e0000 */
[----:B------:R-:W-:Y:S01]  /*0720*/  LEA R20, R20, UR4, 0x2 ;  /* 0x0000000414147c11 */ /* 0x000fe2000f8e10ff */
[----:B0-----:R-:W-:-:S05]  /*0730*/  FADD.FTZ R22, R21, R22 ;  /* 0x0000001615167221 */ /* 0x001fca0000010000 */
[----:B------:R-:W0:Y:S02]  /*0740*/  SHFL.BFLY PT, R23, R22, 0x2, 0x1f ;  /* 0x0c401f0016177f89 */ /* 0x000e2400000e0000 */
[----:B0-----:R-:W-:-:S05]  /*0750*/  FADD.FTZ R23, R22, R23 ;  /* 0x0000001716177221 */ /* 0x001fca0000010000 */
[----:B------:R-:W0:Y:S02]  /*0760*/  SHFL.BFLY PT, R26, R23, 0x1, 0x1f ;  /* 0x0c201f00171a7f89 */ /* 0x000e2400000e0000 */
[----:B0-----:R-:W-:Y:S01]  /*0770*/  FADD.FTZ R28, R23, R26 ;  /* 0x0000001a171c7221 */ /* 0x001fe20000010000 */
[----:B------:R-:W-:-:S04]  /*0780*/  IMAD.IADD R23, R24, 0x1, -R25 ;  /* 0x0000000118177824 */ /* 0x000fc800078e0a19 */
[----:B------:R-:W-:Y:S01]  /*0790*/  @!P0 STS [R19+UR4], R28 ;  /* 0x0000001c13008988 */ /* 0x000fe20008000804 */
[----:B------:R-:W-:Y:S01]  /*07a0*/  BAR.SYNC.DEFER_BLOCKING 0x0 ;  /* 0x0000000000007b1d */ /* 0x000fe20000010000 */
[----:B------:R-:W-:Y:S01]  /*07b0*/  ISETP.GE.AND P1, PT, R23, 0x1, PT ;  /* 0x000000011700780c */ /* 0x000fe20003f26270 */
[----:B------:R-:W-:-:S04]  /*07c0*/  HFMA2 R23, -RZ, RZ, 0, 0 ;  /* 0x00000000ff177431 */ /* 0x000fc800000001ff */
        /* <DEDUP_REMOVED lines=13> */
[----:B------:R-:W-:-:S05]  /*08a0*/  IMAD.IADD R22, R24, 0x1, -R25 ;  /* 0x0000000118167824 */ /* 0x000fca00078e0a19 */
[----:B------:R-:W-:-:S04]  /*08b0*/  VIMNMX R22, PT, PT, RZ, R22, !PT ;  /* 0x00000016ff167248 */ /* 0x000fc80007fe0100 */
        /* <DEDUP_REMOVED lines=41> */
.L_x_111:
[----:B------:R-:W-:Y:S05]  /*0b50*/  BSYNC.RECONVERGENT B0 ;  /* 0x0000000000007941 */ /* 0x000fea0003800200 */
.L_x_110:
[----:B------:R-:W0:Y:S01]  /*0b60*/  SHFL.BFLY PT, R2, R23, 0x10, 0x1f ;  /* 0x0e001f0017027f89 */ /* 0x000e2200000e0000 */
[----:B------:R-:W1:Y:S01]  /*0b70*/  S2UR UR6, SR_CgaCtaId ;  /* 0x00000000000679c3 */ /* 0x000e620000008800 */
[----:B------:R-:W-:Y:S01]  /*0b80*/  UMOV UR5, 0x400 ;  /* 0x0000040000057882 */ /* 0x000fe20000000000 */
[----:B------:R-:W-:Y:S01]  /*0b90*/  LOP3.LUT R22, R25, 0x1f, RZ, 0xc0, !PT ;  /* 0x0000001f19167812 */ /* 0x000fe200078ec0ff */
[----:B0-----:R-:W-:Y:S01]  /*0ba0*/  FADD.FTZ R2, R2, R23 ;  /* 0x0000001702027221 */ /* 0x001fe20000010000 */
[----:B-1----:R-:W-:-:S04]  /*0bb0*/  ULEA UR5, UR6, UR5, 0x18 ;  /* 0x0000000506057291 */ /* 0x002fc8000f8ec0ff */
[----:B------:R-:W0:Y:S02]  /*0bc0*/  SHFL.BFLY PT, R21, R2, 0x8, 0x1f ;  /* 0x0d001f0002157f89 */ /* 0x000e2400000e0000 */
[----:B0-----:R-:W-:Y:S01]  /*0bd0*/  FADD.FTZ R21, R2, R21 ;  /* 0x0000001502157221 */ /* 0x001fe20000010000 */
[----:B------:R-:W-:-:S04]  /*0be0*/  LEA R2, R22, UR5, 0x2 ;  /* 0x0000000516027c11 */ /* 0x000fc8000f8e10ff */
        /* <DEDUP_REMOVED lines=34> */
.L_x_114:
[----:B------:R-:W1:Y:S08]  /*0e10*/  LDC.64 R18, c[0x0][0x388] ;  /* 0x0000e200ff127b82 */ /* 0x000e700000000a00 */
        /* <DEDUP_REMOVED lines=34> */
[----:B------:R-:W-:Y:S01]  /*1040*/  F2FP.F16.F32.PACK_AB R30, R22, R23 ;  /* 0x00000017161e723e */ /* 0x000fe200000000ff */
[----:B------:R-:W-:Y:S01]  /*1050*/  IMAD.WIDE.U32 R22, R27, 0x4, R16 ;  /* 0x000000041b167825 */ /* 0x000fe200078e0010 */
[----:B------:R-:W-:-:S03]  /*1060*/  ISETP.GE.AND P0, PT, R31, R24, PT ;  /* 0x000000181f00720c */ /* 0x000fc60003f06270 */
[----:B--2---:R-:W-:-:S05]  /*1070*/  HFMA2 R31, R30, 1, 1, R28 ;  /* 0x3c003c001e1f7831 */ /* 0x004fca000000001c */
[----:B------:R0:W-:Y:S05]  /*1080*/  STG.E desc[UR8][R22.64], R31 ;  /* 0x0000001f16007986 */ /* 0x0001ea000c101908 */
[----:B------:R-:W-:Y:S05]  /*1090*/  @P0 EXIT ;  /* 0x000000000000094d */ /* 0x000fea0003800000 */
[----:B------:R-:W2:Y:S04]  /*10a0*/  LDG.E.CONSTANT R30, desc[UR8][R18.64+0x1000] ;  /* 0x00100008121e7981 */ /* 0x000ea8000c1e9900 */
[----:B------:R-:W3:Y:S01]  /*10b0*/  LDG.E.CONSTANT R28, desc[UR8][R20.64+0x1000] ;  /* 0x00100008141c7981 */ /* 0x000ee2000c1e9900 */
[----:B------:R-:W-:-:S13]  /*10c0*/  ISETP.EQ.AND P0, PT, R26, -0x8, PT ;  /* 0xfffffff81a00780c */ /* 0x000fda0003f02270 */
[----:B------:R-:W-:Y:S01]  /*10d0*/  @P0 MOV R32, R15 ;  /* 0x0000000f00200202 */ /* 0x000fe20000000f00 */
        /* <DEDUP_REMOVED lines=13> */
[--C-:B--2---:R-:W-:Y:S02]  /*11b0*/  HADD2.F32 R34, -RZ, R30.reuse.H0_H0 ;  /* 0x2000001eff227230 */ /* 0x104fe40000004100 */
        /* <DEDUP_REMOVED lines=8> */
[----:B---3--:R-:W-:-:S05]  /*1240*/  HFMA2 R31, R30, 1, 1, R28 ;  /* 0x3c003c001e1f7831 */ /* 0x008fca000000001c */
[----:B------:R0:W-:Y:S07]  /*1250*/  STG.E desc[UR8][R22.64+0x1000], R31 ;  /* 0x0010001f16007986 */ /* 0x0001ee000c101908 */
[----:B------:R-:W-:Y:S05]  /*1260*/  @P6 EXIT ;  /* 0x000000000000694d */ /* 0x000fea0003800000 */
[----:B------:R-:W2:Y:S04]  /*1270*/  LDG.E.CONSTANT R30, desc[UR8][R18.64+0x2000] ;  /* 0x00200008121e7981 */ /* 0x000ea8000c1e9900 */
[----:B------:R-:W3:Y:S01]  /*1280*/  LDG.E.CONSTANT R28, desc[UR8][R20.64+0x2000] ;  /* 0x00200008141c7981 */ /* 0x000ee2000c1e9900 */
[----:B------:R-:W-:-:S13]  /*1290*/  ISETP.EQ.AND P6, PT, R26, -0x10, PT ;  /* 0xfffffff01a00780c */ /* 0x000fda0003fc2270 */
        /* <DEDUP_REMOVED lines=28> */
[----:B------:R-:W2:Y:S04]  /*1460*/  LDG.E.CONSTANT R18, desc[UR8][R18.64+0x3000] ;  /* 0x0030000812127981 */ /* 0x000ea8000c1e9900 */
[----:B------:R1:W3:Y:S01]  /*1470*/  LDG.E.CONSTANT R20, desc[UR8][R20.64+0x3000] ;  /* 0x0030000814147981 */ /* 0x0002e2000c1e9900 */
[----:B------:R-:W-:Y:S01]  /*1480*/  ISETP.EQ.AND P1, PT, R26, -0x18, PT ;  /* 0xffffffe81a00780c */ /* 0x000fe20003f22270 */
[----:B------:R-:W-:-:S12]  /*1490*/  VIADD R29, R29, 0x4 ;  /* 0x000000041d1d7836 */ /* 0x000fd80000000000 */
        /* <DEDUP_REMOVED lines=17> */
[----:B-1----:R-:W-:Y:S02]  /*15b0*/  FMUL.FTZ R21, R18, R27 ;  /* 0x0000001b12157220 */ /* 0x002fe40000410000 */
[C---:B------:R-:W-:Y:S02]  /*15c0*/  FMUL.FTZ R19, R2.reuse, R19 ;  /* 0x0000001302137220 */ /* 0x040fe40000410000 */
[----:B------:R-:W-:-:S05]  /*15d0*/  FMUL.FTZ R18, R2, R21 ;  /* 0x0000001502127220 */ /* 0x000fca0000410000 */
[----:B------:R-:W-:Y:S02]  /*15e0*/  F2FP.F16.F32.PACK_AB R19, R18, R19 ;  /* 0x000000131213723e */ /* 0x000fe400000000ff */
[----:B------:R-:W-:-:S03]  /*15f0*/  SHF.L.U32 R18, R29, 0xa, RZ ;  /* 0x0000000a1d127819 */ /* 0x000fc600000006ff */
[----:B---3--:R-:W-:Y:S01]  /*1600*/  HFMA2 R19, R19, 1, 1, R20 ;  /* 0x3c003c0013137831 */ /* 0x008fe20000000014 */
[----:B------:R-:W-:-:S04]  /*1610*/  LOP3.LUT R27, R25, R18, RZ, 0xfc, !PT ;  /* 0x00000012191b7212 */ /* 0x000fc800078efcff */
[----:B------:R-:W-:Y:S01]  /*1620*/  ISETP.GE.AND P0, PT, R27, R24, PT ;  /* 0x000000181b00720c */ /* 0x000fe20003f06270 */
[----:B------:R1:W-:-:S12]  /*1630*/  STG.E desc[UR8][R22.64+0x3000], R19 ;  /* 0x0030001316007986 */ /* 0x0003d8000c101908 */
[----:B-1----:R-:W-:Y:S05]  /*1640*/  @!P0 BRA `(.L_x_114) ;  /* 0xfffffff400f08947 */ /* 0x002fea000383ffff */
[----:B------:R-:W-:Y:S05]  /*1650*/  EXIT ;  /* 0x000000000000794d */ /* 0x000fea0003800000 */
.L_x_113:
[----:B------:R-:W-:-:S13]  /*1660*/  ISETP.GE.AND P0, PT, R25, R24, PT ;  /* 0x000000181900720c */ /* 0x000fda0003f06270 */
[----:B------:R-:W-:Y:S05]  /*1670*/  @P0 EXIT ;  /* 0x000000000000094d */ /* 0x000fea0003800000 */
[----:B------:R-:W-:Y:S01]  /*1680*/  IMAD.MOV.U32 R29, RZ, RZ, RZ ;  /* 0x000000ffff1d7224 */ /* 0x000fe200078e00ff */
[----:B------:R-:W-:-:S07]  /*1690*/  MOV R23, R25 ;  /* 0x0000001900177202 */ /* 0x000fce0000000f00 */
.L_x_115:
[----:B------:R-:W1:Y:S02]  /*16a0*/  LDC.64 R20, c[0x0][0x388] ;  /* 0x0000e200ff147b82 */ /* 0x000e640000000a00 */
[----:B-1----:R-:W-:-:S05]  /*16b0*/  IMAD.WIDE.U32 R20, R23, 0x4, R20 ;  /* 0x0000000417147825 */ /* 0x002fca00078e0014 */
[----:B0-----:R-:W2:Y:S01]  /*16c0*/  LDG.E.CONSTANT R18, desc[UR8][R20.64] ;  /* 0x0000000814127981 */ /* 0x001ea2000c1e9900 */
[----:B------:R-:W-:Y:S01]  /*16d0*/  IMAD.SHL.U32 R22, R29, 0x8, RZ ;  /* 0x000000081d167824 */ /* 0x000fe200078e00ff */
[----:B------:R-:W-:-:S04]  /*16e0*/  IADD3 R31, PT, PT, R23, 0x400, RZ ;  /* 0x00000400171f7810 */ /* 0x000fc80007ffe0ff */
        /* <DEDUP_REMOVED lines=21> */
[----:B------:R-:W-:Y:S01]  /*1840*/  ISETP.GE.AND P0, PT, R31, R24, PT ;  /* 0x000000181f00720c */ /* 0x000fe20003f06270 */
[--C-:B--2---:R-:W-:Y:S02]  /*1850*/  HADD2.F32 R28, -RZ, R18.reuse.H0_H0 ;  /* 0x20000012ff1c7230 */ /* 0x104fe40000004100 */
[----:B------:R-:W-:-:S03]  /*1860*/  HADD2.F32 R27, -RZ, R18.H1_H1 ;  /* 0x30000012ff1b7230 */ /* 0x000fc60000004100 */
[----:B------:R-:W-:Y:S02]  /*1870*/  FMUL.FTZ R19, R28, R19 ;  /* 0x000000131c137220 */ /* 0x000fe40000410000 */
[----:B------:R-:W-:Y:S02]  /*1880*/  FMUL.FTZ R27, R27, R26 ;  /* 0x0000001a1b1b7220 */ /* 0x000fe40000410000 */
[----:B0-----:R-:W-:Y:S01]  /*1890*/  FMUL.FTZ R26, R2, R19 ;  /* 0x00000013021a7220 */ /* 0x001fe20000410000 */
[----:B------:R-:W-:-:S04]  /*18a0*/  IMAD.WIDE.U32 R18, R23, 0x4, R16 ;  /* 0x0000000417127825 */ /* 0x000fc800078e0010 */
[----:B------:R-:W-:-:S05]  /*18b0*/  FMUL.FTZ R27, R2, R27 ;  /* 0x0000001b021b7220 */ /* 0x000fca0000410000 */
[----:B------:R-:W-:-:S05]  /*18c0*/  F2FP.F16.F32.PACK_AB R27, R27, R26 ;  /* 0x0000001a1b1b723e */ /* 0x000fca00000000ff */
[----:B------:R0:W-:Y:S01]  /*18d0*/  STG.E desc[UR8][R18.64], R27 ;  /* 0x0000001b12007986 */ /* 0x0001e2000c101908 */
[----:B------:R-:W-:Y:S05]  /*18e0*/  @P0 EXIT ;  /* 0x000000000000094d */ /* 0x000fea0003800000 */
[----:B------:R-:W2:Y:S01]  /*18f0*/  LDG.E.CONSTANT R26, desc[UR8][R20.64+0x1000] ;  /* 0x00100008141a7981 */ /* 0x000ea2000c1e9900 */
[----:B------:R-:W-:Y:S02]  /*1900*/  ISETP.EQ.AND P0, PT, R22, -0x8, PT ;  /* 0xfffffff81600780c */ /* 0x000fe40003f02270 */
[----:B------:R-:W-:-:S11]  /*1910*/  IADD3 R33, PT, PT, R23, 0x800, RZ ;  /* 0x0000080017217810 */ /* 0x000fd60007ffe0ff */
[----:B------:R-:W-:Y:S01]  /*1920*/  @P0 MOV R28, R15 ;  /* 0x0000000f001c0202 */ /* 0x000fe20000000f00 */
[----:B0-----:R-:W-:Y:S01]  /*1930*/  @P0 IMAD.MOV.U32 R27, RZ, RZ, R0 ;  /* 0x000000ffff1b0224 */ /* 0x001fe200078e0000 */
[----:B------:R-:W-:Y:S01]  /*1940*/  @P5 MOV R27, R14 ;  /* 0x0000000e001b5202 */ /* 0x000fe20000000f00 */
[----:B------:R-:W-:Y:S01]  /*1950*/  @P5 IMAD.MOV.U32 R28, RZ, RZ, R13 ;  /* 0x000000ffff1c5224 */ /* 0x000fe200078e000d */
        /* <DEDUP_REMOVED lines=21> */
[----:B------:R-:W-:-:S13]  /*1ab0*/  ISETP.EQ.AND P6, PT, R22, -0x10, PT ;  /* 0xfffffff01600780c */ /* 0x000fda0003fc2270 */
        /* <DEDUP_REMOVED lines=28> */
[----:B------:R-:W-:Y:S02]  /*1c80*/  ISETP.EQ.AND P1, PT, R22, -0x18, PT ;  /* 0xffffffe81600780c */ /* 0x000fe40003f22270 */
[----:B------:R-:W-:-:S11]  /*1c90*/  IADD3 R29, PT, PT, R29, 0x4, RZ ;  /* 0x000000041d1d7810 */ /* 0x000fd60007ffe0ff */
        /* <DEDUP_REMOVED lines=20> */
[----:B------:R-:W-:Y:S01]  /*1de0*/  F2FP.F16.F32.PACK_AB R21, R20, R21 ;  /* 0x000000151415723e */ /* 0x000fe200000000ff */
[----:B------:R-:W-:-:S04]  /*1df0*/  IMAD.SHL.U32 R20, R29, 0x400, RZ ;  /* 0x000004001d147824 */ /* 0x000fc800078e00ff */
[----:B------:R1:W-:Y:S01]  /*1e00*/  STG.E desc[UR8][R18.64+0x3000], R21 ;  /* 0x0030001512007986 */ /* 0x0003e2000c101908 */
[----:B------:R-:W-:-:S04]  /*1e10*/  LOP3.LUT R23, R25, R20, RZ, 0xfc, !PT ;  /* 0x0000001419177212 */ /* 0x000fc800078efcff */
[----:B------:R-:W-:-:S13]  /*1e20*/  ISETP.GE.AND P0, PT, R23, R24, PT ;  /* 0x000000181700720c */ /* 0x000fda0003f06270 */
[----:B-1----:R-:W-:Y:S05]  /*1e30*/  @!P0 BRA `(.L_x_115) ;  /* 0xfffffff800188947 */ /* 0x002fea000383ffff */
[----:B------:R-:W-:Y:S05]  /*1e40*/  EXIT ;  /* 0x000000000000794d */ /* 0x000fea0003800000 */
.L_x_112:
[----:B------:R-:W1:Y:S02]  /*1e50*/  LDCU.64 UR4, c[0x0][0x390] ;  /* 0x00007200ff0477ac */ /* 0x000e640008000a00 */
[----:B-1----:R-:W-:-:S04]  /*1e60*/  UISETP.NE.U32.AND UP0, UPT, UR4, URZ, UPT ;  /* 0x000000ff0400728c */ /* 0x002fc8000bf05070 */
[----:B------:R-:W-:-:S09]  /*1e70*/  UISETP.NE.AND.EX UP0, UPT, UR5, URZ, UPT, UP0 ;  /* 0x000000ff0500728c */ /* 0x000fd2000bf05300 */
[----:B------:R-:W-:Y:S05]  /*1e80*/  BRA.U !UP0, `(.L_x_116) ;  /* 0x0000000908447547 */ /* 0x000fea000b800000 */
[----:B------:R-:W-:-:S13]  /*1e90*/  ISETP.GE.AND P0, PT, R25, R24, PT ;  /* 0x000000181900720c */ /* 0x000fda0003f06270 */
[----:B------:R-:W-:Y:S05]  /*1ea0*/  @P0 EXIT ;  /* 0x000000000000094d */ /* 0x000fea0003800000 */
[----:B------:R-:W-:Y:S01]  /*1eb0*/  HFMA2 R30, -RZ, RZ, 0, 0 ;  /* 0x00000000ff1e7431 */ /* 0x000fe200000001ff */
[----:B------:R-:W-:-:S07]  /*1ec0*/  MOV R27, R25 ;  /* 0x00000019001b7202 */ /* 0x000fce0000000f00 */
.L_x_117:
[----:B-1----:R-:W1:Y:S08]  /*1ed0*/  LDC.64 R18, c[0x0][0x388] ;  /* 0x0000e200ff127b82 */ /* 0x002e700000000a00 */
[----:B------:R-:W2:Y:S01]  /*1ee0*/  LDC.64 R20, c[0x0][0x390] ;  /* 0x0000e400ff147b82 */ /* 0x000ea20000000a00 */
[----:B-1----:R-:W-:-:S05]  /*1ef0*/  IMAD.WIDE.U32 R18, R27, 0x4, R18 ;  /* 0x000000041b127825 */ /* 0x002fca00078e0012 */
[----:B------:R-:W3:Y:S01]  /*1f00*/  LDG.E.CONSTANT R31, desc[UR8][R18.64] ;  /* 0x00000008121f7981 */ /* 0x000ee2000c1e9900 */
[----:B------:R-:W-:-:S04]  /*1f10*/  IMAD.WIDE.U32 R22, R27, 0x4, R16 ;  /* 0x000000041b167825 */ /* 0x000fc800078e0010 */
[----:B--2---:R-:W-:Y:S01]  /*1f20*/  IMAD.WIDE.U32 R20, R27, 0x4, R20 ;  /* 0x000000041b147825 */ /* 0x004fe200078e0014 */
[----:B------:R-:W2:Y:S04]  /*1f30*/  LDG.E R29, desc[UR8][R22.64] ;  /* 0x00000008161d7981 */ /* 0x000ea8000c1e1900 */
[----:B------:R-:W4:Y:S01]  /*1f40*/  LDG.E.CONSTANT R28, desc[UR8][R20.64] ;  /* 0x00000008141c7981 */ /* 0x000f22000c1e9900 */
[----:B------:R-:W-:-:S05]  /*1f50*/  IMAD.SHL.U32 R26, R30, 0x8, RZ ;  /* 0x000000081e1a7824 */ /* 0x000fca00078e00ff */
[C---:B------:R-:W-:Y:S02]  /*1f60*/  ISETP.EQ.AND P5, PT, R26.reuse, RZ, PT ;  /* 0x000000ff1a00720c */ /* 0x040fe40003fa2270 */
[C---:B------:R-:W-:Y:S02]  /*1f70*/  ISETP.EQ.AND P4, PT, R26.reuse, 0x8, PT ;  /* 0x000000081a00780c */ /* 0x040fe40003f82270 */
[C---:B------:R-:W-:Y:S02]  /*1f80*/  ISETP.EQ.AND P3, PT, R26.reuse, 0x10, PT ;  /* 0x000000101a00780c */ /* 0x040fe40003f62270 */
[C---:B------:R-:W-:Y:S02]  /*1f90*/  ISETP.EQ.AND P2, PT, R26.reuse, 0x18, PT ;  /* 0x000000181a00780c */ /* 0x040fe40003f42270 */
[C---:B------:R-:W-:Y:S02]  /*1fa0*/  ISETP.EQ.AND P1, PT, R26.reuse, 0x20, PT ;  /* 0x000000201a00780c */ /* 0x040fe40003f22270 */
[----:B------:R-:W-:-:S02]  /*1fb0*/  ISETP.EQ.AND P6, PT, R26, 0x28, PT ;  /* 0x000000281a00780c */ /* 0x000fc40003fc2270 */
[----:B------:R-:W-:Y:S02]  /*1fc0*/  ISETP.EQ.AND P0, PT, R26, 0x30, PT ;  /* 0x000000301a00780c */ /* 0x000fe40003f02270 */
        /* <DEDUP_REMOVED lines=14> */
[--C-:B---3--:R-:W-:Y:S02]  /*20b0*/  HADD2.F32 R35, -RZ, R31.reuse.H0_H0 ;  /* 0x2000001fff237230 */ /* 0x108fe40000004100 */
[----:B------:R-:W-:-:S03]  /*20c0*/  HADD2.F32 R34, -RZ, R31.H1_H1 ;  /* 0x3000001fff227230 */ /* 0x000fc60000004100 */
[----:B------:R-:W-:Y:S02]  /*20d0*/  FMUL.FTZ R35, R35, R32 ;  /* 0x0000002023237220 */ /* 0x000fe40000410000 */
[----:B------:R-:W-:Y:S02]  /*20e0*/  FMUL.FTZ R31, R34, R33 ;  /* 0x00000021221f7220 */ /* 0x000fe40000410000 */
[C---:B0-----:R-:W-:Y:S02]  /*20f0*/  FMUL.FTZ R35, R2.reuse, R35 ;  /* 0x0000002302237220 */ /* 0x041fe40000410000 */
[----:B------:R-:W-:Y:S01]  /*2100*/  FMUL.FTZ R32, R2, R31 ;  /* 0x0000001f02207220 */ /* 0x000fe20000410000 */
[----:B------:R-:W-:-:S04]  /*2110*/  VIADD R31, R27, 0x400 ;  /* 0x000004001b1f7836 */ /* 0x000fc80000000000 */
[----:B------:R-:W-:Y:S02]  /*2120*/  F2FP.F16.F32.PACK_AB R32, R32, R35 ;  /* 0x000000232020723e */ /* 0x000fe400000000ff */
[----:B------:R-:W-:-:S03]  /*2130*/  ISETP.GE.AND P0, PT, R31, R24, PT ;  /* 0x000000181f00720c */ /* 0x000fc60003f06270 */
[----:B----4-:R-:W-:-:S04]  /*2140*/  HFMA2 R28, R32, 1, 1, R28 ;  /* 0x3c003c00201c7831 */ /* 0x010fc8000000001c */
[----:B--2---:R-:W-:-:S05]  /*2150*/  HADD2 R29, R28, R29 ;  /* 0x0000001d1c1d7230 */ /* 0x004fca0000000000 */
[----:B------:R0:W-:Y:S01]  /*2160*/  STG.E desc[UR8][R22.64], R29 ;  /* 0x0000001d16007986 */ /* 0x0001e2000c101908 */
[----:B------:R-:W-:Y:S05]  /*2170*/  @P0 EXIT ;  /* 0x000000000000094d */ /* 0x000fea0003800000 */
[----:B------:R-:W2:Y:S04]  /*2180*/  LDG.E.CONSTANT R31, desc[UR8][R18.64+0x1000] ;  /* 0x00100008121f7981 */ /* 0x000ea8000c1e9900 */
[----:B------:R-:W3:Y:S04]  /*2190*/  LDG.E.CONSTANT R28, desc[UR8][R20.64+0x1000] ;  /* 0x00100008141c7981 */ /* 0x000ee8000c1e9900 */
[----:B0-----:R-:W4:Y:S01]  /*21a0*/  LDG.E R29, desc[UR8][R22.64+0x1000] ;  /* 0x00100008161d7981 */ /* 0x001f22000c1e1900 */
[----:B------:R-:W-:-:S13]  /*21b0*/  ISETP.EQ.AND P0, PT, R26, -0x8, PT ;  /* 0xfffffff81a00780c */ /* 0x000fda0003f02270 */
        /* <DEDUP_REMOVED lines=27> */
[----:B------:R-:W2:Y:S04]  /*2370*/  LDG.E.CONSTANT R31, desc[UR8][R18.64+0x2000] ;  /* 0x00200008121f7981 */ /* 0x000ea8000c1e9900 */
[----:B0-----:R-:W3:Y:S04]  /*2380*/  LDG.E.CONSTANT R29, desc[UR8][R20.64+0x2000] ;  /* 0x00200008141d7981 */ /* 0x001ee8000c1e9900 */
[----:B------:R-:W4:Y:S01]  /*2390*/  LDG.E R28, desc[UR8][R22.64+0x2000] ;  /* 0x00200008161c7981 */ /* 0x000f22000c1e1900 */
        /* <DEDUP_REMOVED lines=27> */
[----:B------:R-:W-:-:S05]  /*2550*/  VIADD R27, R27, 0xc00 ;  /* 0x00000c001b1b7836 */ /* 0x000fca0000000000 */
[----:B------:R-:W-:-:S13]  /*2560*/  ISETP.GE.AND P1, PT, R27, R24, PT ;  /* 0x000000181b00720c */ /* 0x000fda0003f26270 */
[----:B------:R-:W-:Y:S05]  /*2570*/  @P1 EXIT ;  /* 0x000000000000194d */ /* 0x000fea0003800000 */
[----:B------:R-:W2:Y:S04]  /*2580*/  LDG.E.CONSTANT R18, desc[UR8][R18.64+0x3000] ;  /* 0x0030000812127981 */ /* 0x000ea8000c1e9900 */
[----:B------:R1:W3:Y:S04]  /*2590*/  LDG.E.CONSTANT R20, desc[UR8][R20.64+0x3000] ;  /* 0x0030000814147981 */ /* 0x0002e8000c1e9900 */
[----:B0-----:R-:W4:Y:S01]  /*25a0*/  LDG.E R29, desc[UR8][R22.64+0x3000] ;  /* 0x00300008161d7981 */ /* 0x001f22000c1e1900 */
[----:B------:R-:W-:Y:S01]  /*25b0*/  ISETP.EQ.AND P1, PT, R26, -0x18, PT ;  /* 0xffffffe81a00780c */ /* 0x000fe20003f22270 */
[----:B------:R-:W-:-:S12]  /*25c0*/  VIADD R30, R30, 0x4 ;  /* 0x000000041e1e7836 */ /* 0x000fd80000000000 */
        /* <DEDUP_REMOVED lines=17> */
[----:B-1----:R-:W-:Y:S02]  /*26e0*/  FMUL.FTZ R21, R18, R27 ;  /* 0x0000001b12157220 */ /* 0x002fe40000410000 */
[C---:B------:R-:W-:Y:S02]  /*26f0*/  FMUL.FTZ R19, R2.reuse, R19 ;  /* 0x0000001302137220 */ /* 0x040fe40000410000 */
[----:B------:R-:W-:-:S05]  /*2700*/  FMUL.FTZ R18, R2, R21 ;  /* 0x0000001502127220 */ /* 0x000fca0000410000 */
[----:B------:R-:W-:-:S05]  /*2710*/  F2FP.F16.F32.PACK_AB R18, R18, R19 ;  /* 0x000000131212723e */ /* 0x000fca00000000ff */
[----:B---3--:R-:W-:Y:S01]  /*2720*/  HFMA2 R20, R18, 1, 1, R20 ;  /* 0x3c003c0012147831 */ /* 0x008fe20000000014 */
[----:B------:R-:W-:-:S04]  /*2730*/  SHF.L.U32 R18, R30, 0xa, RZ ;  /* 0x0000000a1e127819 */ /* 0x000fc800000006ff */
[----:B------:R-:W-:-:S04]  /*2740*/  LOP3.LUT R27, R25, R18, RZ, 0xfc, !PT ;  /* 0x00000012191b7212 */ /* 0x000fc800078efcff */
[----:B------:R-:W-:Y:S01]  /*2750*/  ISETP.GE.AND P0, PT, R27, R24, PT ;  /* 0x000000181b00720c */ /* 0x000fe20003f06270 */
[----:B----4-:R-:W-:-:S05]  /*2760*/  HADD2 R29, R20, R29 ;  /* 0x0000001d141d7230 */ /* 0x010fca0000000000 */
[----:B------:R1:W-:Y:S07]  /*2770*/  STG.E desc[UR8][R22.64+0x3000], R29 ;  /* 0x0030001d16007986 */ /* 0x0003ee000c101908 */
[----:B------:R-:W-:Y:S05]  /*2780*/  @!P0 BRA `(.L_x_117) ;  /* 0xfffffff400d08947 */ /* 0x000fea000383ffff */
[----:B------:R-:W-:Y:S05]  /*2790*/  EXIT ;  /* 0x000000000000794d */ /* 0x000fea0003800000 */
.L_x_116:
[----:B------:R-:W-:-:S13]  /*27a0*/  ISETP.GE.AND P0, PT, R25, R24, PT ;  /* 0x000000181900720c */ /* 0x000fda0003f06270 */
[----:B------:R-:W-:Y:S05]  /*27b0*/  @P0 EXIT ;  /* 0x000000000000094d */ /* 0x000fea0003800000 */
[----:B------:R-:W-:Y:S01]  /*27c0*/  MOV R32, RZ ;  /* 0x000000ff00207202 */ /* 0x000fe20000000f00 */
[----:B------:R-:W-:-:S07]  /*27d0*/  IMAD.MOV.U32 R23, RZ, RZ, R25 ;  /* 0x000000ffff177224 */ /* 0x000fce00078e0019 */
.L_x_118:
[----:B------:R-:W1:Y:S01]  /*27e0*/  LDC.64 R20, c[0x0][0x388] ;  /* 0x0000e200ff147b82 */ /* 0x000e620000000a00 */
[----:B0-----:R-:W-:-:S05]  /*27f0*/  IMAD.WIDE.U32 R18, R23, 0x4, R16 ;  /* 0x0000000417127825 */ /* 0x001fca00078e0010 */
[----:B------:R-:W2:Y:S01]  /*2800*/  LDG.E R26, desc[UR8][R18.64] ;  /* 0x00000008121a7981 */ /* 0x000ea2000c1e1900 */
[----:B-1----:R-:W-:-:S05]  /*2810*/  IMAD.WIDE.U32 R20, R23, 0x4, R20 ;  /* 0x0000000417147825 */ /* 0x002fca00078e0014 */
[----:B------:R-:W3:Y:S01]  /*2820*/  LDG.E.CONSTANT R27, desc[UR8][R20.64] ;  /* 0x00000008141b7981 */ /* 0x000ee2000c1e9900 */
[----:B------:R-:W-:-:S04]  /*2830*/  SHF.L.U32 R22, R32, 0x3, RZ ;  /* 0x0000000320167819 */ /* 0x000fc800000006ff */
        /* <DEDUP_REMOVED lines=29> */
[----:B------:R-:W-:-:S03]  /*2a10*/  ISETP.GE.AND P0, PT, R27, R24, PT ;  /* 0x000000181b00720c */ /* 0x000fc60003f06270 */
[----:B--2---:R-:W-:-:S05]  /*2a20*/  HFMA2 R27, R28, 1, 1, R26 ;  /* 0x3c003c001c1b7831 */ /* 0x004fca000000001a */
[----:B------:R0:W-:Y:S05]  /*2a30*/  STG.E desc[UR8][R18.64], R27 ;  /* 0x0000001b12007986 */ /* 0x0001ea000c101908 */
[----:B------:R-:W-:Y:S05]  /*2a40*/  @P0 EXIT ;  /* 0x000000000000094d */ /* 0x000fea0003800000 */
[----:B0-----:R-:W2:Y:S04]  /*2a50*/  LDG.E.CONSTANT R27, desc[UR8][R20.64+0x1000] ;  /* 0x00100008141b7981 */ /* 0x001ea8000c1e9900 */
[----:B------:R-:W3:Y:S01]  /*2a60*/  LDG.E R26, desc[UR8][R18.64+0x1000] ;  /* 0x00100008121a7981 */ /* 0x000ee2000c1e1900 */
[----:B------:R-:W-:-:S13]  /*2a70*/  ISETP.EQ.AND P0, PT, R22, -0x8, PT ;  /* 0xfffffff81600780c */ /* 0x000fda0003f02270 */
        /* <DEDUP_REMOVED lines=22> */
[----:B------:R-:W-:-:S03]  /*2be0*/  ISETP.GE.AND P6, PT, R27, R24, PT ;  /* 0x000000181b00720c */ /* 0x000fc60003fc6270 */
[----:B---3--:R-:W-:-:S05]  /*2bf0*/  HFMA2 R27, R28, 1, 1, R26 ;  /* 0x3c003c001c1b7831 */ /* 0x008fca000000001a */
[----:B------:R0:W-:Y:S05]  /*2c00*/  STG.E desc[UR8][R18.64+0x1000], R27 ;  /* 0x0010001b12007986 */ /* 0x0001ea000c101908 */
[----:B------:R-:W-:Y:S05]  /*2c10*/  @P6 EXIT ;  /* 0x000000000000694d */ /* 0x000fea0003800000 */
[----:B------:R-:W2:Y:S04]  /*2c20*/  LDG.E.CONSTANT R26, desc[UR8][R20.64+0x2000] ;  /* 0x00200008141a7981 */ /* 0x000ea8000c1e9900 */
[----:B------:R-:W3:Y:S01]  /*2c30*/  LDG.E R31, desc[UR8][R18.64+0x2000] ;  /* 0x00200008121f7981 */ /* 0x000ee2000c1e1900 */
[----:B------:R-:W-:-:S13]  /*2c40*/  ISETP.EQ.AND P6, PT, R22, -0x10, PT ;  /* 0xfffffff01600780c */ /* 0x000fda0003fc2270 */
[----:B0-----:R-:W-:Y:S01]  /*2c50*/  @P6 MOV R27, R0 ;  /* 0x00000000001b6202 */ /* 0x001fe20000000f00 */
        /* <DEDUP_REMOVED lines=28> */
[----:B------:R-:W3:Y:S01]  /*2e20*/  LDG.E R26, desc[UR8][R18.64+0x3000] ;  /* 0x00300008121a7981 */ /* 0x000ee2000c1e1900 */
        /* <DEDUP_REMOVED lines=30> */
.L_x_119:
        /* <DEDUP_REMOVED lines=15> */
.L_x_178:


//--------------------- .text._Z17layer_norm_kernelILi6EEvPK6__halfS2_S2_PS0_ffiib --------------------------
	.section	.text._Z17layer_norm_kernelILi6EEvPK6__halfS2_S2_PS0_ffiib,"ax",@progbits
	.align	128
        .global         _Z17layer_norm_kernelILi6EEvPK6__halfS2_S2_PS0_ffiib
        .type           _Z17layer_norm_kernelILi6EEvPK6__halfS2_S2_PS0_ffiib,@function
        .size           _Z17layer_norm_kernelILi6EEvPK6__halfS2_S2_PS0_ffiib,(.L_x_179 - _Z17layer_norm_kernelILi6EEvPK6__halfS2_S2_PS0_ffiib)
        .other          _Z17layer_norm_kernelILi6EEvPK6__halfS2_S2_PS0_ffiib,@"STO_CUDA_ENTRY STV_DEFAULT"
_Z17layer_norm_kernelILi6EEvPK6__halfS2_S2_PS0_ffiib:
.text._Z17layer_norm_kernelILi6EEvPK6__halfS2_S2_PS0_ffiib:
        /* <DEDUP_REMOVED lines=15> */
[----:B-----5:R-:W-:Y:S01]  /*00f0*/  IMAD.WIDE R2, R7, 0x2, R2 ;  /* 0x0000000207027825 */ /* 0x020fe200078e0202 */
[----:B------:R-:W-:-:S05]  /*0100*/  SHF.R.U32.HI R7, RZ, 0x5, R18 ;  /* 0x00000005ff077819 */ /* 0x000fca0000011612 */
        /* <DEDUP_REMOVED lines=53> */
[----:B------:R-:W3:Y:S01]  /*0460*/  @!P0 LDG.E.CONSTANT R22, desc[UR6][R4.64+0x5000] ;  /* 0x0050000604168981 */ /* 0x000ee2000c1e9900 */
[--C-:B--2---:R-:W-:Y:S02]  /*0470*/  HADD2.F32 R19, -RZ, R9.reuse.H0_H0 ;  /* 0x20000009ff137230 */ /* 0x104fe40000004100 */
[----:B------:R-:W-:-:S03]  /*0480*/  HADD2.F32 R9, -RZ, R9.H1_H1 ;  /* 0x30000009ff097230 */ /* 0x000fc60000004100 */
[----:B------:R-:W-:Y:S02]  /*0490*/  FMNMX.FTZ R19, R19, 65504, PT ;  /* 0x477fe00013137809 */ /* 0x000fe40003810000 */
[----:B------:R-:W-:Y:S02]  /*04a0*/  FMNMX.FTZ R9, R9, 65504, PT ;  /* 0x477fe00009097809 */ /* 0x000fe40003810000 */
[----:B------:R-:W-:Y:S01]  /*04b0*/  FMNMX.FTZ R23, R19, -65504, !PT ;  /* 0xc77fe00013177809 */ /* 0x000fe20007810000 */
[--C-:B---3--:R-:W-:Y:S02]  /*04c0*/  @!P0 HADD2.F32 R24, -RZ, R22.reuse.H0_H0 ;  /* 0x20000016ff188230 */ /* 0x108fe40000004100 */
[----:B------:R-:W-:Y:S01]  /*04d0*/  @!P0 HADD2.F32 R19, -RZ, R22.H1_H1 ;  /* 0x30000016ff138230 */ /* 0x000fe20000004100 */
[----:B------:R-:W-:Y:S01]  /*04e0*/  FMNMX.FTZ R22, R9, -65504, !PT ;  /* 0xc77fe00009167809 */ /* 0x000fe20007810000 */
[----:B------:R-:W-:Y:S01]  /*04f0*/  FADD.FTZ R9, R8, R23 ;  /* 0x0000001708097221 */ /* 0x000fe20000010000 */
[----:B------:R-:W-:-:S02]  /*0500*/  @!P0 FMNMX.FTZ R24, R24, 65504, PT ;  /* 0x477fe00018188809 */ /* 0x000fc40003810000 */
[----:B------:R-:W-:Y:S01]  /*0510*/  @!P0 FMNMX.FTZ R19, R19, 65504, PT ;  /* 0x477fe00013138809 */ /* 0x000fe20003810000 */
[----:B------:R-:W-:Y:S01]  /*0520*/  FADD.FTZ R8, R22, R9 ;  /* 0x0000000916087221 */ /* 0x000fe20000010000 */
[----:B------:R-:W-:Y:S02]  /*0530*/  @!P0 FMNMX.FTZ R5, R24, -65504, !PT ;  /* 0xc77fe00018058809 */ /* 0x000fe40007810000 */
[----:B------:R-:W-:-:S03]  /*0540*/  @!P0 FMNMX.FTZ R4, R19, -65504, !PT ;  /* 0xc77fe00013048809 */ /* 0x000fc60007810000 */
[----:B------:R-:W-:Y:S01]  /*0550*/  @!P0 FADD.FTZ R9, R8, R5 ;  /* 0x0000000508098221 */ /* 0x000fe20000010000 */
[----:B------:R-:W-:Y:S02]  /*0560*/  @!P0 MOV R21, R5 ;  /* 0x0000000500158202 */ /* 0x000fe40000000f00 */
[----:B------:R-:W-:Y:S01]  /*0570*/  @!P0 MOV R20, R4 ;  /* 0x0000000400148202 */ /* 0x000fe20000000f00 */
[----:B------:R-:W-:-:S07]  /*0580*/  @!P0 FADD.FTZ R8, R4, R9 ;  /* 0x0000000904088221 */ /* 0x000fce0000010000 */
.L_x_121:
[----:B------:R-:W-:Y:S05]  /*0590*/  BSYNC.RECONVERGENT B0 ;  /* 0x0000000000007941 */ /* 0x000fea0003800200 */
.L_x_120:
[----:B------:R-:W0:Y:S01]  /*05a0*/  SHFL.BFLY PT, R9, R8, 0x10, 0x1f ;  /* 0x0e001f0008097f89 */ /* 0x000e2200000e0000 */
[----:B------:R-:W1:Y:S01]  /*05b0*/  S2UR UR5, SR_CgaCtaId ;  /* 0x00000000000579c3 */ /* 0x000e620000008800 */
[----:B------:R-:W-:Y:S01]  /*05c0*/  ISETP.NE.AND P0, PT, R6, RZ, PT ;  /* 0x000000ff0600720c */ /* 0x000fe20003f05270 */
[----:B------:R-:W-:Y:S01]  /*05d0*/  UMOV UR4, 0x400 ;  /* 0x0000040000047882 */ /* 0x000fe20000000000 */
[----:B------:R-:W-:Y:S01]  /*05e0*/  IADD3 R27, PT, PT, R17, -R18, RZ ;  /* 0x80000012111b7210 */ /* 0x000fe20007ffe0ff */
[----:B------:R-:W-:Y:S03]  /*05f0*/  BSSY.RECONVERGENT B0, `(.L_x_122) ;  /* 0x0000042000007945 */ /* 0x000fe60003800200 */
[----:B------:R-:W-:Y:S02]  /*0600*/  ISETP.GE.AND P1, PT, R27, 0x1, PT ;  /* 0x000000011b00780c */ /* 0x000fe40003f26270 */
[----:B------:R-:W-:Y:S01]  /*0610*/  VIMNMX R27, PT, PT, RZ, R27, !PT ;  /* 0x0000001bff1b7248 */ /* 0x000fe20007fe0100 */
        /* <DEDUP_REMOVED lines=14> */
[----:B0-----:R-:W-:-:S05]  /*0700*/  IMAD.MOV.U32 R28, RZ, RZ, RZ ;  /* 0x000000ffff1c7224 */ /* 0x001fca00078e00ff */
        /* <DEDUP_REMOVED lines=48> */
.L_x_123:
[----:B------:R-:W-:Y:S05]  /*0a10*/  BSYNC.RECONVERGENT B0 ;  /* 0x0000000000007941 */ /* 0x000fea0003800200 */
.L_x_122:
        /* <DEDUP_REMOVED lines=13> */
[----:B------:R-:W-:Y:S01]  /*0af0*/  @!P0 STS [R7], R26 ;  /* 0x0000001a07008388 */ /* 0x000fe20000000800 */
[----:B------:R-:W-:Y:S06]  /*0b00*/  BAR.SYNC.DEFER_BLOCKING 0x0 ;  /* 0x0000000000007b1d */ /* 0x000fec0000010000 */
        /* <DEDUP_REMOVED lines=19> */
[----:B------:R-:W-:-:S13]  /*0c40*/  ISETP.GE.AND P0, PT, R18, R17, PT ;  /* 0x000000111200720c */ /* 0x000fda0003f06270 */
[----:B------:R-:W-:Y:S05]  /*0c50*/  @P0 EXIT ;  /* 0x000000000000094d */ /* 0x000fea0003800000 */
[----:B------:R-:W-:Y:S01]  /*0c60*/  HFMA2 R29, -RZ, RZ, 0, 0 ;  /* 0x00000000ff1d7431 */ /* 0x000fe200000001ff */
[----:B------:R-:W-:-:S07]  /*0c70*/  MOV R25, R18 ;  /* 0x0000001200197202 */ /* 0x000fce0000000f00 */
.L_x_126:
[----:B0-2---:R-:W0:Y:S08]  /*0c80*/  LDC.64 R4, c[0x0][0x388] ;  /* 0x0000e200ff047b82 */ /* 0x005e300000000a00 */
[----:B------:R-:W2:Y:S01]  /*0c90*/  LDC.64 R6, c[0x0][0x390] ;  /* 0x0000e400ff067b82 */ /* 0x000ea20000000a00 */
[----:B0-----:R-:W-:-:S05]  /*0ca0*/  IMAD.WIDE.U32 R4, R25, 0x4, R4 ;  /* 0x0000000419047825 */ /* 0x001fca00078e0004 */
[----:B------:R-:W3:Y:S01]  /*0cb0*/  LDG.E.CONSTANT R8, desc[UR6][R4.64] ;  /* 0x0000000604087981 */ /* 0x000ee2000c1e9900 */
[----:B--2---:R-:W-:-:S05]  /*0cc0*/  IMAD.WIDE.U32 R6, R25, 0x4, R6 ;  /* 0x0000000419067825 */ /* 0x004fca00078e0006 */
[----:B------:R-:W2:Y:S01]  /*0cd0*/  LDG.E.CONSTANT R26, desc[UR6][R6.64] ;  /* 0x00000006061a7981 */ /* 0x000ea2000c1e9900 */
[----:B------:R-:W-:-:S04]  /*0ce0*/  SHF.L.U32 R24, R29, 0x3, RZ ;  /* 0x000000031d187819 */ /* 0x000fc800000006ff */
[C---:B------:R-:W-:Y:S02]  /*0cf0*/  ISETP.EQ.AND P0, PT, R24.reuse, RZ, PT ;  /* 0x000000ff1800720c */ /* 0x040fe40003f02270 */
[C---:B------:R-:W-:Y:S02]  /*0d00*/  ISETP.EQ.AND P1, PT, R24.reuse, 0x10, PT ;  /* 0x000000101800780c */ /* 0x040fe40003f22270 */
[----:B------:R-:W-:-:S09]  /*0d10*/  ISETP.EQ.AND P3, PT, R24, 0x20, PT ;  /* 0x000000201800780c */ /* 0x000fd20003f62270 */
[----:B------:R-:W-:Y:S01]  /*0d20*/  @P0 IMAD.MOV.U32 R9, RZ, RZ, R0 ;  /* 0x000000ffff090224 */ /* 0x000fe200078e0000 */
[----:B------:R-:W-:Y:S02]  /*0d30*/  @P0 MOV R27, R16 ;  /* 0x00000010001b0202 */ /* 0x000fe40000000f00 */
        /* <DEDUP_REMOVED lines=8> */
[C---:B-1----:R-:W-:Y:S02]  /*0dc0*/  FMUL.FTZ R28, R19.reuse, R28 ;  /* 0x0000001c131c7220 */ /* 0x042fe40000410000 */
[----:B------:R-:W-:Y:S01]  /*0dd0*/  FMUL.FTZ R9, R19, R8 ;  /* 0x0000000813097220 */ /* 0x000fe20000410000 */
[----:B------:R-:W-:-:S04]  /*0de0*/  IADD3 R8, PT, PT, R25, 0x400, RZ ;  /* 0x0000040019087810 */ /* 0x000fc80007ffe0ff */
[----:B------:R-:W-:Y:S02]  /*0df0*/  F2FP.F16.F32.PACK_AB R27, R9, R28 ;  /* 0x0000001c091b723e */ /* 0x000fe400000000ff */
[----:B------:R-:W-:Y:S01]  /*0e00*/  ISETP.GE.AND P2, PT, R8, R17, PT ;  /* 0x000000110800720c */ /* 0x000fe20003f46270 */
[----:B------:R-:W-:-:S04]  /*0e10*/  IMAD.WIDE.U32 R8, R25, 0x4, R2 ;  /* 0x0000000419087825 */ /* 0x000fc800078e0002 */
[----:B--2---:R-:W-:-:S05]  /*0e20*/  HFMA2 R27, R27, 1, 1, R26 ;  /* 0x3c003c001b1b7831 */ /* 0x004fca000000001a */
[----:B------:R0:W-:Y:S03]  /*0e30*/  STG.E desc[UR6][R8.64], R27 ;  /* 0x0000001b08007986 */ /* 0x0001e6000c101906 */
[----:B------:R-:W-:Y:S05]  /*0e40*/  @P2 EXIT ;  /* 0x000000000000294d */ /* 0x000fea0003800000 */
[----:B------:R-:W2:Y:S04]  /*0e50*/  LDG.E.CONSTANT R26, desc[UR6][R4.64+0x1000] ;  /* 0x00100006041a7981 */ /* 0x000ea8000c1e9900 */
[----:B------:R-:W3:Y:S01]  /*0e60*/  LDG.E.CONSTANT R32, desc[UR6][R6.64+0x1000] ;  /* 0x0010000606207981 */ /* 0x000ee2000c1e9900 */
[----:B0-----:R-:W-:Y:S02]  /*0e70*/  @P0 MOV R27, R15 ;  /* 0x0000000f001b0202 */ /* 0x001fe40000000f00 */
        /* <DEDUP_REMOVED lines=20> */
[----:B------:R-:W3:Y:S01]  /*0fc0*/  LDG.E.CONSTANT R28, desc[UR6][R6.64+0x2000] ;  /* 0x00200006061c7981 */ /* 0x000ee2000c1e9900 */
[----:B------:R-:W-:-:S13]  /*0fd0*/  ISETP.EQ.AND P3, PT, R24, -0x10, PT ;  /* 0xfffffff01800780c */ /* 0x000fda0003f62270 */
[----:B------:R-:W-:Y:S01]  /*0fe0*/  @P3 MOV R24, R0 ;  /* 0x0000000000183202 */ /* 0x000fe20000000f00 */
[----:B0-----:R-:W-:Y:S01]  /*0ff0*/  @P3 IMAD.MOV.U32 R27, RZ, RZ, R16 ;  /* 0x000000ffff1b3224 */ /* 0x001fe200078e0010 */
        /* <DEDUP_REMOVED lines=16> */
[----:B------:R-:W0:Y:S04]  /*1100*/  LDG.E.CONSTANT R4, desc[UR6][R4.64+0x3000] ;  /* 0x0030000604047981 */ /* 0x000e28000c1e9900 */
[----:B------:R-:W2:Y:S01]  /*1110*/  LDG.E.CONSTANT R6, desc[UR6][R6.64+0x3000] ;  /* 0x0030000606067981 */ /* 0x000ea2000c1e9900 */
[----:B------:R-:W-:Y:S02]  /*1120*/  @P3 MOV R25, R14 ;  /* 0x0000000e00193202 */ /* 0x000fe40000000f00 */
[----:B------:R-:W-:Y:S02]  /*1130*/  @P3 MOV R24, R15 ;  /* 0x0000000f00183202 */ /* 0x000fe40000000f00 */
        /* <DEDUP_REMOVED lines=14> */
[----:B------:R-:W-:-:S03]  /*1220*/  ISETP.GE.AND P0, PT, R25, R17, PT ;  /* 0x000000111900720c */ /* 0x000fc60003f06270 */
[----:B--2---:R-:W-:-:S05]  /*1230*/  HFMA2 R5, R5, 1, 1, R6 ;  /* 0x3c003c0005057831 */ /* 0x004fca0000000006 */
[----:B------:R2:W-:Y:S05]  /*1240*/  STG.E desc[UR6][R8.64+0x3000], R5 ;  /* 0x0030000508007986 */ /* 0x0005ea000c101906 */
[----:B------:R-:W-:Y:S05]  /*1250*/  @!P0 BRA `(.L_x_126) ;  /* 0xfffffff800888947 */ /* 0x000fea000383ffff */
[----:B------:R-:W-:Y:S05]  /*1260*/  EXIT ;  /* 0x000000000000794d */ /* 0x000fea0003800000 */
.L_x_125:
[----:B------:R-:W-:-:S13]  /*1270*/  ISETP.GE.AND P0, PT, R18, R17, PT ;  /* 0x000000111200720c */ /* 0x000fda0003f06270 */
[----:B------:R-:W-:Y:S05]  /*1280*/  @P0 EXIT ;  /* 0x000000000000094d */ /* 0x000fea0003800000 */
[----:B------:R-:W-:Y:S01]  /*1290*/  MOV R27, RZ ;  /* 0x000000ff001b7202 */ /* 0x000fe20000000f00 */
[----:B------:R-:W-:-:S07]  /*12a0*/  IMAD.MOV.U32 R9, RZ, RZ, R18 ;  /* 0x000000ffff097224 */ /* 0x000fce00078e0012 */
.L_x_127:
[----:B0-2---:R-:W0:Y:S02]  /*12b0*/  LDC.64 R4, c[0x0][0x388] ;  /* 0x0000e200ff047b82 */ /* 0x005e240000000a00 */
[----:B0-----:R-:W-:-:S05]  /*12c0*/  IMAD.WIDE.U32 R4, R9, 0x4, R4 ;  /* 0x0000000409047825 */ /* 0x001fca00078e0004 */
[----:B------:R-:W2:Y:S01]  /*12d0*/  LDG.E.CONSTANT R6, desc[UR6][R4.64] ;  /* 0x0000000604067981 */ /* 0x000ea2000c1e9900 */
[----:B------:R-:W-:-:S04]  /*12e0*/  SHF.L.U32 R8, R27, 0x3, RZ ;  /* 0x000000031b087819 */ /* 0x000fc800000006ff */
[C---:B------:R-:W-:Y:S02]  /*12f0*/  ISETP.EQ.AND P0, PT, R8.reuse, RZ, PT ;  /* 0x000000ff0800720c */ /* 0x040fe40003f02270 */
[C---:B------:R-:W-:Y:S02]  /*1300*/  ISETP.EQ.AND P1, PT, R8.reuse, 0x10, PT ;  /* 0x000000100800780c */ /* 0x040fe40003f22270 */
[----:B------:R-:W-:-:S09]  /*1310*/  ISETP.EQ.AND P3, PT, R8, 0x20, PT ;  /* 0x000000200800780c */ /* 0x000fd20003f62270 */
[----:B------:R-:W-:Y:S02]  /*1320*/  @P0 MOV R24, R16 ;  /* 0x0000001000180202 */ /* 0x000fe40000000f00 */
[----:B------:R-:W-:Y:S01]  /*1330*/  @P1 IMAD.MOV.U32 R24, RZ, RZ, R12 ;  /* 0x000000ffff181224 */ /* 0x000fe200078e000c */
[----:B------:R-:W-:Y:S02]  /*1340*/  @P0 MOV R7, R0 ;  /* 0x0000000000070202 */ /* 0x000fe40000000f00 */
[----:B------:R-:W-:Y:S02]  /*1350*/  @P3 MOV R24, R22 ;  /* 0x0000001600183202 */ /* 0x000fe40000000f00 */
[----:B------:R-:W-:Y:S02]  /*1360*/  @P1 MOV R7, R13 ;  /* 0x0000000d00071202 */ /* 0x000fe40000000f00 */
[----:B------:R-:W-:Y:S01]  /*1370*/  @P3 MOV R7, R23 ;  /* 0x0000001700073202 */ /* 0x000fe20000000f00 */
[----:B--2---:R-:W-:-:S02]  /*1380*/  HADD2.F32 R25, -RZ, R6.H1_H1 ;  /* 0x30000006ff197230 */ /* 0x004fc40000004100 */
[----:B------:R-:W-:-:S03]  /*1390*/  HADD2.F32 R26, -RZ, R6.H0_H0 ;  /* 0x20000006ff1a7230 */ /* 0x000fc60000004100 */
[----:B------:R-:W-:Y:S01]  /*13a0*/  FMUL.FTZ R6, R25, R24 ;  /* 0x0000001819067220 */ /* 0x000fe20000410000 */
[----:B------:R-:W-:Y:S01]  /*13b0*/  IADD3 R24, PT, PT, R9, 0x400, RZ ;  /* 0x0000040009187810 */ /* 0x000fe20007ffe0ff */
[----:B------:R-:W-:Y:S02]  /*13c0*/  FMUL.FTZ R26, R26, R7 ;  /* 0x000000071a1a7220 */ /* 0x000fe40000410000 */
[C---:B-1----:R-:W-:Y:S01]  /*13d0*/  FMUL.FTZ R25, R19.reuse, R6 ;  /* 0x0000000613197220 */ /* 0x042fe20000410000 */
[----:B------:R-:W-:Y:S01]  /*13e0*/  ISETP.GE.AND P2, PT, R24, R17, PT ;  /* 0x000000111800720c */ /* 0x000fe20003f46270 */
[----:B------:R-:W-:Y:S01]  /*13f0*/  FMUL.FTZ R26, R19, R26 ;  /* 0x0000001a131a7220 */ /* 0x000fe20000410000 */
[----:B------:R-:W-:-:S04]  /*1400*/  IMAD.WIDE.U32 R6, R9, 0x4, R2 ;  /* 0x0000000409067825 */ /* 0x000fc800078e0002 */
[----:B------:R-:W-:-:S05]  /*1410*/  F2FP.F16.F32.PACK_AB R25, R25, R26 ;  /* 0x0000001a1919723e */ /* 0x000fca00000000ff */
[----:B------:R0:W-:Y:S02]  /*1420*/  STG.E desc[UR6][R6.64], R25 ;  /* 0x0000001906007986 */ /* 0x0001e4000c101906 */
[----:B------:R-:W-:Y:S05]  /*1430*/  @P2 EXIT ;  /* 0x000000000000294d */ /* 0x000fea0003800000 */
[----:B------:R-:W2:Y:S01]  /*1440*/  LDG.E.CONSTANT R24, desc[UR6][R4.64+0x1000] ;  /* 0x0010000604187981 */ /* 0x000ea2000c1e9900 */
[----:B0-----:R-:W-:Y:S01]  /*1450*/  @P0 MOV R25, R15 ;  /* 0x0000000f00190202 */ /* 0x001fe20000000f00 */
[----:B------:R-:W-:Y:S01]  /*1460*/  @P0 IMAD.MOV.U32 R26, RZ, RZ, R14 ;  /* 0x000000ffff1a0224 */ /* 0x000fe200078e000e */
[----:B------:R-:W-:Y:S02]  /*1470*/  @P1 MOV R25, R11 ;  /* 0x0000000b00191202 */ /* 0x000fe40000000f00 */
[----:B------:R-:W-:Y:S02]  /*1480*/  @P1 MOV R26, R10 ;  /* 0x0000000a001a1202 */ /* 0x000fe40000000f00 */
[----:B------:R-:W-:Y:S02]  /*1490*/  @P3 MOV R25, R21 ;  /* 0x0000001500193202 */ /* 0x000fe40000000f00 */
[----:B------:R-:W-:Y:S02]  /*14a0*/  @P3 MOV R26, R20 ;  /* 0x00000014001a3202 */ /* 0x000fe40000000f00 */
        /* <DEDUP_REMOVED lines=11> */
[----:B------:R-:W-:-:S13]  /*1560*/  ISETP.GE.AND P2, PT, R24, R17, PT ;  /* 0x000000111800720c */ /* 0x000fda0003f46270 */
[----:B------:R-:W-:Y:S05]  /*1570*/  @P2 EXIT ;  /* 0x000000000000294d */ /* 0x000fea0003800000 */
[----:B------:R-:W2:Y:S01]  /*1580*/  LDG.E.CONSTANT R24, desc[UR6][R4.64+0x2000] ;  /* 0x0020000604187981 */ /* 0x000ea2000c1e9900 */
[----:B------:R-:W-:-:S13]  /*1590*/  ISETP.EQ.AND P3, PT, R8, -0x10, PT ;  /* 0xfffffff00800780c */ /* 0x000fda0003f62270 */
[----:B0-----:R-:W-:Y:S02]  /*15a0*/  @P3 MOV R25, R16 ;  /* 0x0000001000193202 */ /* 0x001fe40000000f00 */
[----:B------:R-:W-:Y:S02]  /*15b0*/  @P3 MOV R8, R0 ;  /* 0x0000000000083202 */ /* 0x000fe40000000f00 */
        /* <DEDUP_REMOVED lines=16> */
[----:B------:R-:W-:Y:S01]  /*16c0*/  @P3 MOV R8, R15 ;  /* 0x0000000f00083202 */ /* 0x000fe20000000f00 */
[----:B------:R-:W-:Y:S01]  /*16d0*/  @P0 IMAD.MOV.U32 R8, RZ, RZ, R11 ;  /* 0x000000ffff080224 */ /* 0x000fe200078e000b */
[----:B------:R-:W-:Y:S02]  /*16e0*/  @P3 MOV R9, R14 ;  /* 0x0000000e00093202 */ /* 0x000fe40000000f00 */
[----:B------:R-:W-:Y:S02]  /*16f0*/  @P0 MOV R9, R10 ;  /* 0x0000000a00090202 */ /* 0x000fe40000000f00 */
[----:B------:R-:W-:Y:S02]  /*1700*/  @P1 MOV R8, R21 ;  /* 0x0000001500081202 */ /* 0x000fe40000000f00 */
[----:B------:R-:W-:Y:S02]  /*1710*/  @P1 MOV R9, R20 ;  /* 0x0000001400091202 */ /* 0x000fe40000000f00 */
[----:B------:R-:W-:Y:S01]  /*1720*/  IADD3 R27, PT, PT, R27, 0x4, RZ ;  /* 0x000000041b1b7810 */ /* 0x000fe20007ffe0ff */
[----:B--2---:R-:W-:-:S02]  /*1730*/  HADD2.F32 R25, -RZ, R4.H0_H0 ;  /* 0x20000004ff197230 */ /* 0x004fc40000004100 */
[----:B------:R-:W-:-:S03]  /*1740*/  HADD2.F32 R24, -RZ, R4.H1_H1 ;  /* 0x30000004ff187230 */ /* 0x000fc60000004100 */
[----:B------:R-:W-:Y:S02]  /*1750*/  FMUL.FTZ R8, R25, R8 ;  /* 0x0000000819087220 */ /* 0x000fe40000410000 */
[----:B------:R-:W-:Y:S01]  /*1760*/  FMUL.FTZ R24, R24, R9 ;  /* 0x0000000918187220 */ /* 0x000fe20000410000 */
[----:B------:R-:W-:Y:S02]  /*1770*/  IMAD.SHL.U32 R9, R27, 0x400, RZ ;  /* 0x000004001b097824 */ /* 0x000fe400078e00ff */
[C---:B------:R-:W-:Y:S01]  /*1780*/  FMUL.FTZ R8, R19.reuse, R8 ;  /* 0x0000000813087220 */ /* 0x040fe20000410000 */
[----:B------:R-:W-:Y:S02]  /*1790*/  FMUL.FTZ R5, R19, R24 ;  /* 0x0000001813057220 */ /* 0x000fe40000410000 */
[----:B------:R-:W-:-:S03]  /*17a0*/  LOP3.LUT R9, R18, R9, RZ, 0xfc, !PT ;  /* 0x0000000912097212 */ /* 0x000fc600078efcff */
[----:B------:R-:W-:Y:S02]  /*17b0*/  F2FP.F16.F32.PACK_AB R5, R5, R8 ;  /* 0x000000080505723e */ /* 0x000fe400000000ff */
[----:B------:R-:W-:-:S03]  /*17c0*/  ISETP.GE.AND P0, PT, R9, R17, PT ;  /* 0x000000110900720c */ /* 0x000fc60003f06270 */
[----:B------:R2:W-:Y:S10]  /*17d0*/  STG.E desc[UR6][R6.64+0x3000], R5 ;  /* 0x0030000506007986 */ /* 0x0005f4000c101906 */
[----:B------:R-:W-:Y:S05]  /*17e0*/  @!P0 BRA `(.L_x_127) ;  /* 0xfffffff800b08947 */ /* 0x000fea000383ffff */
[----:B------:R-:W-:Y:S05]  /*17f0*/  EXIT ;  /* 0x000000000000794d */ /* 0x000fea0003800000 */
.L_x_124:
        /* <DEDUP_REMOVED lines=8> */
.L_x_129:
[----:B0-----:R-:W0:Y:S08]  /*1880*/  LDC.64 R4, c[0x0][0x388] ;  /* 0x0000e200ff047b82 */ /* 0x001e300000000a00 */
[----:B--2---:R-:W2:Y:S01]  /*1890*/  LDC.64 R6, c[0x0][0x390] ;  /* 0x0000e400ff067b82 */ /* 0x004ea20000000a00 */
[----:B0-----:R-:W-:-:S05]  /*18a0*/  IMAD.WIDE.U32 R4, R25, 0x4, R4 ;  /* 0x0000000419047825 */ /* 0x001fca00078e0004 */
[----:B------:R-:W3:Y:S01]  /*18b0*/  LDG.E.CONSTANT R28, desc[UR6][R4.64] ;  /* 0x00000006041c7981 */ /* 0x000ee2000c1e9900 */
[----:B------:R-:W-:-:S04]  /*18c0*/  IMAD.WIDE.U32 R8, R25, 0x4, R2 ;  /* 0x0000000419087825 */ /* 0x000fc800078e0002 */
[----:B--2---:R-:W-:Y:S01]  /*18d0*/  IMAD.WIDE.U32 R6, R25, 0x4, R6 ;  /* 0x0000000419067825 */ /* 0x004fe200078e0006 */
[----:B------:R-:W2:Y:S04]  /*18e0*/  LDG.E R26, desc[UR6][R8.64] ;  /* 0x00000006081a7981 */ /* 0x000ea8000c1e1900 */
[----:B------:R-:W4:Y:S01]  /*18f0*/  LDG.E.CONSTANT R27, desc[UR6][R6.64] ;  /* 0x00000006061b7981 */ /* 0x000f22000c1e9900 */
[----:B------:R-:W-:-:S04]  /*1900*/  SHF.L.U32 R24, R29, 0x3, RZ ;  /* 0x000000031d187819 */ /* 0x000fc800000006ff */
[C---:B------:R-:W-:Y:S02]  /*1910*/  ISETP.EQ.AND P0, PT, R24.reuse, RZ, PT ;  /* 0x000000ff1800720c */ /* 0x040fe40003f02270 */
[C---:B------:R-:W-:Y:S02]  /*1920*/  ISETP.EQ.AND P1, PT, R24.reuse, 0x10, PT ;  /* 0x000000101800780c */ /* 0x040fe40003f22270 */
[----:B------:R-:W-:-:S09]  /*1930*/  ISETP.EQ.AND P3, PT, R24, 0x20, PT ;  /* 0x000000201800780c */ /* 0x000fd20003f62270 */
[----:B------:R-:W-:Y:S01]  /*1940*/  @P0 MOV R30, R0 ;  /* 0x00000000001e0202 */ /* 0x000fe20000000f00 */
[----:B------:R-:W-:Y:S01]  /*1950*/  @P0 IMAD.MOV.U32 R31, RZ, RZ, R16 ;  /* 0x000000ffff1f0224 */ /* 0x000fe200078e0010 */
[----:B------:R-:W-:Y:S02]  /*1960*/  @P1 MOV R30, R13 ;  /* 0x0000000d001e1202 */ /* 0x000fe40000000f00 */
[----:B------:R-:W-:Y:S02]  /*1970*/  @P1 MOV R31, R12 ;  /* 0x0000000c001f1202 */ /* 0x000fe40000000f00 */
[----:B------:R-:W-:Y:S02]  /*1980*/  @P3 MOV R30, R23 ;  /* 0x00000017001e3202 */ /* 0x000fe40000000f00 */
[----:B------:R-:W-:Y:S01]  /*1990*/  @P3 MOV R31, R22 ;  /* 0x00000016001f3202 */ /* 0x000fe20000000f00 */
[--C-:B---3--:R-:W-:Y:S02]  /*19a0*/  HADD2.F32 R33, -RZ, R28.reuse.H0_H0 ;  /* 0x2000001cff217230 */ /* 0x108fe40000004100 */
[----:B------:R-:W-:-:S03]  /*19b0*/  HADD2.F32 R28, -RZ, R28.H1_H1 ;  /* 0x3000001cff1c7230 */ /* 0x000fc60000004100 */
[----:B------:R-:W-:Y:S02]  /*19c0*/  FMUL.FTZ R30, R33, R30 ;  /* 0x0000001e211e7220 */ /* 0x000fe40000410000 */
[----:B------:R-:W-:Y:S02]  /*19d0*/  FMUL.FTZ R28, R28, R31 ;  /* 0x0000001f1c1c7220 */ /* 0x000fe40000410000 */
[C---:B-1----:R-:W-:Y:S02]  /*19e0*/  FMUL.FTZ R30, R19.reuse, R30 ;  /* 0x0000001e131e7220 */ /* 0x042fe40000410000 */
[----:B------:R-:W-:-:S05]  /*19f0*/  FMUL.FTZ R31, R19, R28 ;  /* 0x0000001c131f7220 */ /* 0x000fca0000410000 */
[----:B------:R-:W-:Y:S02]  /*1a00*/  F2FP.F16.F32.PACK_AB R30, R31, R30 ;  /* 0x0000001e1f1e723e */ /* 0x000fe400000000ff */
[----:B------:R-:W-:-:S03]  /*1a10*/  IADD3 R28, PT, PT, R25, 0x400, RZ ;  /* 0x00000400191c7810 */ /* 0x000fc60007ffe0ff */
[----:B----4-:R-:W-:Y:S01]  /*1a20*/  HFMA2 R27, R30, 1, 1, R27 ;  /* 0x3c003c001e1b7831 */ /* 0x010fe2000000001b */
[----:B------:R-:W-:-:S03]  /*1a30*/  ISETP.GE.AND P2, PT, R28, R17, PT ;  /* 0x000000111c00720c */ /* 0x000fc60003f46270 */
[----:B--2---:R-:W-:-:S05]  /*1a40*/  HADD2 R27, R27, R26 ;  /* 0x0000001a1b1b7230 */ /* 0x004fca0000000000 */
[----:B------:R0:W-:Y:S05]  /*1a50*/  STG.E desc[UR6][R8.64], R27 ;  /* 0x0000001b08007986 */ /* 0x0001ea000c101906 */
[----:B------:R-:W-:Y:S05]  /*1a60*/  @P2 EXIT ;  /* 0x000000000000294d */ /* 0x000fea0003800000 */
[----:B------:R-:W2:Y:S04]  /*1a70*/  LDG.E.CONSTANT R28, desc[UR6][R4.64+0x1000] ;  /* 0x00100006041c7981 */ /* 0x000ea8000c1e9900 */
[----:B0-----:R-:W3:Y:S04]  /*1a80*/  LDG.E.CONSTANT R27, desc[UR6][R6.64+0x1000] ;  /* 0x00100006061b7981 */ /* 0x001ee8000c1e9900 */
[----:B------:R-:W4:Y:S01]  /*1a90*/  LDG.E R26, desc[UR6][R8.64+0x1000] ;  /* 0x00100006081a7981 */ /* 0x000f22000c1e1900 */
[----:B------:R-:W-:Y:S01]  /*1aa0*/  @P0 IMAD.MOV.U32 R30, RZ, RZ, R15 ;  /* 0x000000ffff1e0224 */ /* 0x000fe200078e000f */
[----:B------:R-:W-:-:S02]  /*1ab0*/  @P0 MOV R31, R14 ;  /* 0x0000000e001f0202 */ /* 0x000fc40000000f00 */
[----:B------:R-:W-:Y:S02]  /*1ac0*/  @P1 MOV R30, R11 ;  /* 0x0000000b001e1202 */ /* 0x000fe40000000f00 */
        /* <DEDUP_REMOVED lines=19> */
[----:B0-----:R-:W3:Y:S04]  /*1c00*/  LDG.E.CONSTANT R27, desc[UR6][R6.64+0x2000] ;  /* 0x00200006061b7981 */ /* 0x001ee8000c1e9900 */
[----:B------:R-:W4:Y:S01]  /*1c10*/  LDG.E R26, desc[UR6][R8.64+0x2000] ;  /* 0x00200006081a7981 */ /* 0x000f22000c1e1900 */
[----:B------:R-:W-:-:S13]  /*1c20*/  ISETP.EQ.AND P3, PT, R24, -0x10, PT ;  /* 0xfffffff01800780c */ /* 0x000fda0003f62270 */
[----:B------:R-:W-:Y:S02]  /*1c30*/  @P3 MOV R24, R0 ;  /* 0x0000000000183202 */ /* 0x000fe40000000f00 */
        /* <DEDUP_REMOVED lines=14> */
[----:B------:R-:W-:Y:S01]  /*1d20*/  ISETP.GE.AND P2, PT, R24, R17, PT ;  /* 0x000000111800720c */ /* 0x000fe20003f46270 */
[----:B----4-:R-:W-:-:S05]  /*1d30*/  HADD2 R27, R27, R26 ;  /* 0x0000001a1b1b7230 */ /* 0x010fca0000000000 */
[----:B------:R0:W-:Y:S07]  /*1d40*/  STG.E desc[UR6][R8.64+0x2000], R27 ;  /* 0x0020001b08007986 */ /* 0x0001ee000c101906 */
[----:B------:R-:W-:Y:S05]  /*1d50*/  @P2 EXIT ;  /* 0x000000000000294d */ /* 0x000fea0003800000 */
[----:B------:R-:W0:Y:S04]  /*1d60*/  LDG.E.CONSTANT R4, desc[UR6][R4.64+0x3000] ;  /* 0x0030000604047981 */ /* 0x000e28000c1e9900 */
[----:B------:R-:W2:Y:S04]  /*1d70*/  LDG.E.CONSTANT R6, desc[UR6][R6.64+0x3000] ;  /* 0x0030000606067981 */ /* 0x000ea8000c1e9900 */
[----:B------:R-:W3:Y:S01]  /*1d80*/  LDG.E R31, desc[UR6][R8.64+0x3000] ;  /* 0x00300006081f7981 */ /* 0x000ee2000c1e1900 */
[----:B------:R-:W-:Y:S02]  /*1d90*/  @P3 MOV R25, R14 ;  /* 0x0000000e00193202 */ /* 0x000fe40000000f00 */
[----:B------:R-:W-:-:S02]  /*1da0*/  @P3 MOV R24, R15 ;  /* 0x0000000f00183202 */ /* 0x000fc40000000f00 */
[----:B------:R-:W-:Y:S02]  /*1db0*/  @P0 MOV R25, R10 ;  /* 0x0000000a00190202 */ /* 0x000fe40000000f00 */
[----:B------:R-:W-:Y:S01]  /*1dc0*/  @P0 MOV R24, R11 ;  /* 0x0000000b00180202 */ /* 0x000fe20000000f00 */
[----:B------:R-:W-:Y:S01]  /*1dd0*/  @P1 IMAD.MOV.U32 R24, RZ, RZ, R21 ;  /* 0x000000ffff181224 */ /* 0x000fe200078e0015 */
[----:B------:R-:W-:Y:S02]  /*1de0*/  @P1 MOV R25, R20 ;  /* 0x0000001400191202 */ /* 0x000fe40000000f00 */
        /* <DEDUP_REMOVED lines=11> */
[----:B--2---:R-:W-:-:S04]  /*1ea0*/  HFMA2 R6, R4, 1, 1, R6 ;  /* 0x3c003c0004067831 */ /* 0x004fc80000000006 */
[----:B---3--:R-:W-:-:S05]  /*1eb0*/  HADD2 R31, R6, R31 ;  /* 0x0000001f061f7230 */ /* 0x008fca0000000000 */
[----:B------:R2:W-:Y:S01]  /*1ec0*/  STG.E desc[UR6][R8.64+0x3000], R31 ;  /* 0x0030001f08007986 */ /* 0x0005e2000c101906 */
[----:B------:R-:W-:Y:S05]  /*1ed0*/  @!P0 BRA `(.L_x_129) ;  /* 0xfffffff800688947 */ /* 0x000fea000383ffff */
[----:B------:R-:W-:Y:S05]  /*1ee0*/  EXIT ;  /* 0x000000000000794d */ /* 0x000fea0003800000 */
.L_x_128:
[----:B------:R-:W-:-:S13]  /*1ef0*/  ISETP.GE.AND P0, PT, R18, R17, PT ;  /* 0x000000111200720c */ /* 0x000fda0003f06270 */
[----:B------:R-:W-:Y:S05]  /*1f00*/  @P0 EXIT ;  /* 0x000000000000094d */ /* 0x000fea0003800000 */
[----:B------:R-:W-:Y:S02]  /*1f10*/  MOV R30, RZ ;  /* 0x000000ff001e7202 */ /* 0x000fe40000000f00 */
[----:B------:R-:W-:-:S07]  /*1f20*/  MOV R9, R18 ;  /* 0x0000001200097202 */ /* 0x000fce0000000f00 */
.L_x_130:
[----:B0-2---:R-:W0:Y:S01]  /*1f30*/  LDC.64 R4, c[0x0][0x388] ;  /* 0x0000e200ff047b82 */ /* 0x005e220000000a00 */
[----:B------:R-:W-:-:S05]  /*1f40*/  IMAD.WIDE.U32 R6, R9, 0x4, R2 ;  /* 0x0000000409067825 */ /* 0x000fca00078e0002 */
[----:B------:R-:W2:Y:S01]  /*1f50*/  LDG.E R29, desc[UR6][R6.64] ;  /* 0x00000006061d7981 */ /* 0x000ea2000c1e1900 */
[----:B0-----:R-:W-:-:S05]  /*1f60*/  IMAD.WIDE.U32 R4, R9, 0x4, R4 ;  /* 0x0000000409047825 */ /* 0x001fca00078e0004 */
[----:B------:R-:W3:Y:S01]  /*1f70*/  LDG.E.CONSTANT R24, desc[UR6][R4.64] ;  /* 0x0000000604187981 */ /* 0x000ee2000c1e9900 */
[----:B------:R-:W-:-:S05]  /*1f80*/  IMAD.SHL.U32 R8, R30, 0x8, RZ ;  /* 0x000000081e087824 */ /* 0x000fca00078e00ff */
[C---:B------:R-:W-:Y:S02]  /*1f90*/  ISETP.EQ.AND P0, PT, R8.reuse, RZ, PT ;  /* 0x000000ff0800720c */ /* 0x040fe40003f02270 */
[C---:B------:R-:W-:Y:S02]  /*1fa0*/  ISETP.EQ.AND P1, PT, R8.reuse, 0x10, PT ;  /* 0x000000100800780c */ /* 0x040fe40003f22270 */
[----:B------:R-:W-:-:S09]  /*1fb0*/  ISETP.EQ.AND P3, PT, R8, 0x20, PT ;  /* 0x000000200800780c */ /* 0x000fd20003f62270 */
[----:B------:R-:W-:Y:S02]  /*1fc0*/  @P0 MOV R25, R0 ;  /* 0x0000000000190202 */ /* 0x000fe40000000f00 */
        /* <DEDUP_REMOVED lines=13> */
[----:B------:R-:W-:-:S03]  /*20a0*/  ISETP.GE.AND P2, PT, R24, R17, PT ;  /* 0x000000111800720c */ /* 0x000fc60003f46270 */
[----:B--2---:R-:W-:-:S05]  /*20b0*/  HFMA2 R29, R25, 1, 1, R29 ;  /* 0x3c003c00191d7831 */ /* 0x004fca000000001d */
[----:B------:R0:W-:Y:S05]  /*20c0*/  STG.E desc[UR6][R6.64], R29 ;  /* 0x0000001d06007986 */ /* 0x0001ea000c101906 */
[----:B------:R-:W-:Y:S05]  /*20d0*/  @P2 EXIT ;  /* 0x000000000000294d */ /* 0x000fea0003800000 */
[----:B------:R-:W2:Y:S04]  /*20e0*/  LDG.E.CONSTANT R24, desc[UR6][R4.64+0x1000] ;  /* 0x0010000604187981 */ /* 0x000ea8000c1e9900 */
[----:B0-----:R-:W3:Y:S01]  /*20f0*/  LDG.E R29, desc[UR6][R6.64+0x1000] ;  /* 0x00100006061d7981 */ /* 0x001ee2000c1e1900 */
[----:B------:R-:W-:Y:S02]  /*2100*/  @P0 MOV R26, R14 ;  /* 0x0000000e001a0202 */ /* 0x000fe40000000f00 */
[----:B------:R-:W-:Y:S02]  /*2110*/  @P0 MOV R25, R15 ;  /* 0x0000000f00190202 */ /* 0x000fe40000000f00 */
[----:B------:R-:W-:Y:S02]  /*2120*/  @P1 MOV R26, R10 ;  /* 0x0000000a001a1202 */ /* 0x000fe40000000f00 */
[----:B------:R-:W-:Y:S01]  /*2130*/  @P1 MOV R25, R11 ;  /* 0x0000000b00191202 */ /* 0x000fe20000000f00 */
[----:B------:R-:W-:Y:S01]  /*2140*/  @P3 IMAD.MOV.U32 R25, RZ, RZ, R21 ;  /* 0x000000ffff193224 */ /* 0x000fe200078e0015 */
[----:B------:R-:W-:-:S02]  /*2150*/  @P3 MOV R26, R20 ;  /* 0x00000014001a3202 */ /* 0x000fc40000000f00 */
        /* <DEDUP_REMOVED lines=16> */
[----:B------:R-:W-:-:S13]  /*2260*/  ISETP.EQ.AND P3, PT, R8, -0x10, PT ;  /* 0xfffffff00800780c */ /* 0x000fda0003f62270 */
[----:B------:R-:W-:Y:S02]  /*2270*/  @P3 MOV R8, R0 ;  /* 0x0000000000083202 */ /* 0x000fe40000000f00 */
        /* <DEDUP_REMOVED lines=12> */
[----:B------:R-:W-:-:S04]  /*2340*/  IADD3 R8, PT, PT, R9, 0xc00, RZ ;  /* 0x00000c0009087810 */ /* 0x000fc80007ffe0ff */
[----:B------:R-:W-:Y:S01]  /*2350*/  ISETP.GE.AND P2, PT, R8, R17, PT ;  /* 0x000000110800720c */ /* 0x000fe20003f46270 */
[----:B---3--:R-:W-:-:S05]  /*2360*/  HFMA2 R25, R25, 1, 1, R26 ;  /* 0x3c003c0019197831 */ /* 0x008fca000000001a */
[----:B------:R1:W-:Y:S07]  /*2370*/  STG.E desc[UR6][R6.64+0x2000], R25 ;  /* 0x0020001906007986 */ /* 0x0003ee000c101906 */
[----:B------:R-:W-:Y:S05]  /*2380*/  @P2 EXIT ;  /* 0x000000000000294d */ /* 0x000fea0003800000 */
[----:B------:R-:W1:Y:S04]  /*2390*/  LDG.E.CONSTANT R4, desc[UR6][R4.64+0x3000] ;  /* 0x0030000604047981 */ /* 0x000e68000c1e9900 */
[----:B------:R-:W2:Y:S01]  /*23a0*/  LDG.E R26, desc[UR6][R6.64+0x3000] ;  /* 0x00300006061a7981 */ /* 0x000ea2000c1e1900 */
[----:B------:R-:W-:Y:S01]  /*23b0*/  @P3 MOV R8, R15 ;  /* 0x0000000f00083202 */ /* 0x000fe20000000f00 */
[----:B------:R-:W-:Y:S01]  /*23c0*/  @P0 IMAD.MOV.U32 R8, RZ, RZ, R11 ;  /* 0x000000ffff080224 */ /* 0x000fe200078e000b */
[----:B------:R-:W-:Y:S02]  /*23d0*/  @P3 MOV R9, R14 ;  /* 0x0000000e00093202 */ /* 0x000fe40000000f00 */
[----:B------:R-:W-:Y:S02]  /*23e0*/  @P0 MOV R9, R10 ;  /* 0x0000000a00090202 */ /* 0x000fe40000000f00 */
[----:B------:R-:W-:-:S02]  /*23f0*/  @P1 MOV R8, R21 ;  /* 0x0000001500081202 */ /* 0x000fc40000000f00 */
[----:B------:R-:W-:Y:S02]  /*2400*/  @P1 MOV R9, R20 ;  /* 0x0000001400091202 */ /* 0x000fe40000000f00 */
[----:B------:R-:W-:Y:S01]  /*2410*/  IADD3 R30, PT, PT, R30, 0x4, RZ ;  /* 0x000000041e1e7810 */ /* 0x000fe20007ffe0ff */
[--C-:B-1----:R-:W-:Y:S02]  /*2420*/  HADD2.F32 R25, -RZ, R4.reuse.H0_H0 ;  /* 0x20000004ff197230 */ /* 0x102fe40000004100 */
        /* <DEDUP_REMOVED lines=13> */
.L_x_131:
        /* <DEDUP_REMOVED lines=16> */
.L_x_179:


//--------------------- .text._Z17layer_norm_kernelILi5EEvPK6__halfS2_S2_PS0_ffiib --------------------------
	.section	.text._Z17layer_norm_kernelILi5EEvPK6__halfS2_S2_PS0_ffiib,"ax",@progbits
	.align	128
        .global         _Z17layer_norm_kernelILi5EEvPK6__halfS2_S2_PS0_ffiib
        .type           _Z17layer_norm_kernelILi5EEvPK6__halfS2_S2_PS0_ffiib,@function
        .size           _Z17layer_norm_kernelILi5EEvPK6__halfS2_S2_PS0_ffiib,(.L_x_180 - _Z17layer_norm_kernelILi5EEvPK6__halfS2_S2_PS0_ffiib)
        .other          _Z17layer_norm_kernelILi5EEvPK6__halfS2_S2_PS0_ffiib,@"STO_CUDA_ENTRY STV_DEFAULT"
_Z17layer_norm_kernelILi5EEvPK6__halfS2_S2_PS0_ffiib:
.text._Z17layer_norm_kernelILi5EEvPK6__halfS2_S2_PS0_ffiib:
        /* <DEDUP_REMOVED lines=73> */
[----:B------:R-:W-:Y:S01]  /*0490*/  @!P0 MOV R6, R14 ;  /* 0x0000000e00068202 */ /* 0x000fe20000000f00 */
[----:B------:R-:W-:Y:S02]  /*04a0*/  @!P0 IMAD.MOV.U32 R5, RZ, RZ, R2 ;  /* 0x000000ffff058224 */ /* 0x000fe400078e0002 */
[----:B------:R-:W-:-:S07]  /*04b0*/  @!P0 FADD.FTZ R15, R2, R17 ;  /* 0x00000011020f8221 */ /* 0x000fce0000010000 */
.L_x_133:
[----:B------:R-:W-:Y:S05]  /*04c0*/  BSYNC.RECONVERGENT B0 ;  /* 0x0000000000007941 */ /* 0x000fea0003800200 */
.L_x_132:
[----:B------:R-:W0:Y:S01]  /*04d0*/  SHFL.BFLY PT, R18, R15, 0x10, 0x1f ;  /* 0x0e001f000f127f89 */ /* 0x000e2200000e0000 */
[----:B------:R-:W1:Y:S01]  /*04e0*/  S2UR UR5, SR_CgaCtaId ;  /* 0x00000000000579c3 */ /* 0x000e620000008800 */
[----:B------:R-:W-:Y:S01]  /*04f0*/  ISETP.NE.AND P0, PT, R16, RZ, PT ;  /* 0x000000ff1000720c */ /* 0x000fe20003f05270 */
[----:B------:R-:W-:Y:S01]  /*0500*/  UMOV UR4, 0x400 ;  /* 0x0000040000047882 */ /* 0x000fe20000000000 */
[----:B------:R-:W-:Y:S01]  /*0510*/  BSSY.RECONVERGENT B0, `(.L_x_134) ;  /* 0x000003f000007945 */ /* 0x000fe20003800200 */
[----:B0-----:R-:W-:Y:S01]  /*0520*/  FADD.FTZ R18, R18, R15 ;  /* 0x0000000f12127221 */ /* 0x001fe20000010000 */
[----:B-1----:R-:W-:Y:S01]  /*0530*/  ULEA UR4, UR5, UR4, 0x18 ;  /* 0x0000000405047291 */ /* 0x002fe2000f8ec0ff */
[----:B------:R-:W-:-:S03]  /*0540*/  SHF.R.U32.HI R15, RZ, 0x5, R21 ;  /* 0x00000005ff0f7819 */ /* 0x000fc60000011615 */
        /* <DEDUP_REMOVED lines=19> */
[----:B------:R-:W-:-:S04]  /*0680*/  IADD3 R19, PT, PT, R20, -R21, RZ ;  /* 0x8000001514137210 */ /* 0x000fc80007ffe0ff */
[----:B------:R-:W0:Y:S01]  /*0690*/  SHFL.BFLY PT, R24, R23, 0x2, 0x1f ;  /* 0x0c401f0017187f89 */ /* 0x000e2200000e0000 */
[----:B------:R-:W-:Y:S01]  /*06a0*/  ISETP.GE.AND P1, PT, R19, 0x1, PT ;  /* 0x000000011300780c */ /* 0x000fe20003f26270 */
[----:B------:R-:W-:Y:S02]  /*06b0*/  IMAD.MOV.U32 R19, RZ, RZ, RZ ;  /* 0x000000ffff137224 */ /* 0x000fe400078e00ff */
[----:B0-----:R-:W-:-:S05]  /*06c0*/  FADD.FTZ R24, R23, R24 ;  /* 0x0000001817187221 */ /* 0x001fca0000010000 */
[----:B------:R-:W0:Y:S02]  /*06d0*/  SHFL.BFLY PT, R15, R24, 0x1, 0x1f ;  /* 0x0c201f00180f7f89 */ /* 0x000e2400000e0000 */
[----:B0-----:R-:W-:-:S03]  /*06e0*/  FADD.FTZ R15, R24, R15 ;  /* 0x0000000f180f7221 */ /* 0x001fc60000010000 */
[----:B------:R-:W-:Y:S05]  /*06f0*/  @!P1 BRA `(.L_x_135) ;  /* 0x0000000000809947 */ /* 0x000fea0003800000 */
[----:B------:R-:W0:Y:S01]  /*0700*/  LDC R18, c[0x0][0x3a4] ;  /* 0x0000e900ff127b82 */ /* 0x000e220000000800 */
[----:B------:R-:W-:-:S04]  /*0710*/  IADD3 R17, PT, PT, R20, -R21, RZ ;  /* 0x8000001514117210 */ /* 0x000fc80007ffe0ff */
        /* <DEDUP_REMOVED lines=30> */
.L_x_135:
[----:B------:R-:W-:Y:S05]  /*0900*/  BSYNC.RECONVERGENT B0 ;  /* 0x0000000000007941 */ /* 0x000fea0003800200 */
.L_x_134:
[----:B------:R-:W0:Y:S01]  /*0910*/  SHFL.BFLY PT, R2, R19, 0x10, 0x1f ;  /* 0x0e001f0013027f89 */ /* 0x000e2200000e0000 */
[----:B------:R-:W1:Y:S01]  /*0920*/  S2UR UR5, SR_CgaCtaId ;  /* 0x00000000000579c3 */ /* 0x000e620000008800 */
[----:B------:R-:W-:Y:S01]  /*0930*/  UMOV UR4, 0x400 ;  /* 0x0000040000047882 */ /* 0x000fe20000000000 */
[----:B0-----:R-:W-:Y:S01]  /*0940*/  FADD.FTZ R2, R2, R19 ;  /* 0x0000001302027221 */ /* 0x001fe20000010000 */
[----:B-1----:R-:W-:Y:S01]  /*0950*/  ULEA UR4, UR5, UR4, 0x18 ;  /* 0x0000000405047291 */ /* 0x002fe2000f8ec0ff */
[----:B------:R-:W-:-:S03]  /*0960*/  SHF.R.U32.HI R19, RZ, 0x5, R21 ;  /* 0x00000005ff137819 */ /* 0x000fc60000011615 */
[----:B------:R-:W0:Y:S02]  /*0970*/  SHFL.BFLY PT, R15, R2, 0x8, 0x1f ;  /* 0x0d001f00020f7f89 */ /* 0x000e2400000e0000 */
[----:B------:R-:W-:-:S05]  /*0980*/  LEA R23, R19, UR4, 0x2 ;  /* 0x0000000413177c11 */ /* 0x000fca000f8e10ff */
[----:B------:R-:W1:Y:S01]  /*0990*/  LDCU.U8 UR4, c[0x0][0x3b0] ;  /* 0x00007600ff0477ac */ /* 0x000e620008000000 */
[----:B0-----:R-:W-:Y:S01]  /*09a0*/  FADD.FTZ R15, R2, R15 ;  /* 0x0000000f020f7221 */ /* 0x001fe20000010000 */
[----:B-1----:R-:W-:-:S04]  /*09b0*/  UPRMT UR4, UR4, 0x8880, URZ ;  /* 0x0000888004047896 */ /* 0x002fc800080000ff */
[----:B------:R-:W0:Y:S01]  /*09c0*/  SHFL.BFLY PT, R14, R15, 0x4, 0x1f ;  /* 0x0c801f000f0e7f89 */ /* 0x000e2200000e0000 */
[----:B------:R-:W-:Y:S01]  /*09d0*/  UISETP.NE.AND UP0, UPT, UR4, URZ, UPT ;  /* 0x000000ff0400728c */ /* 0x000fe2000bf05270 */
        /* <DEDUP_REMOVED lines=28> */
[----:B------:R-:W-:Y:S01]  /*0ba0*/  IMAD.MOV.U32 R24, RZ, RZ, RZ ;  /* 0x000000ffff187224 */ /* 0x000fe200078e00ff */
[----:B------:R-:W-:-:S07]  /*0bb0*/  MOV R23, R21 ;  /* 0x0000001500177202 */ /* 0x000fce0000000f00 */
.L_x_138:
[----:B0-----:R-:W0:Y:S08]  /*0bc0*/  LDC.64 R14, c[0x0][0x388] ;  /* 0x0000e200ff0e7b82 */ /* 0x001e300000000a00 */
        /* <DEDUP_REMOVED lines=8> */
[C---:B------:R-:W-:Y:S02]  /*0c50*/  ISETP.EQ.AND P1, PT, R22.reuse, 0x10, PT ;  /* 0x000000101600780c */ /* 0x040fe40003f22270 */
[C---:B------:R-:W-:Y:S02]  /*0c60*/  ISETP.EQ.AND P4, PT, R22.reuse, 0x18, PT ;  /* 0x000000181600780c */ /* 0x040fe40003f82270 */
[----:B------:R-:W-:-:S05]  /*0c70*/  ISETP.EQ.AND P0, PT, R22, 0x20, PT ;  /* 0x000000201600780c */ /* 0x000fca0003f02270 */
[----:B------:R-:W-:Y:S02]  /*0c80*/  @P3 IMAD.MOV.U32 R25, RZ, RZ, R0 ;  /* 0x000000ffff193224 */ /* 0x000fe400078e0000 */
[----:B------:R-:W-:Y:S02]  /*0c90*/  @P2 MOV R25, R10 ;  /* 0x0000000a00192202 */ /* 0x000fe40000000f00 */
[----:B------:R-:W-:Y:S02]  /*0ca0*/  @P1 MOV R25, R8 ;  /* 0x0000000800191202 */ /* 0x000fe40000000f00 */
[----:B------:R-:W-:Y:S02]  /*0cb0*/  @P4 IMAD.MOV.U32 R25, RZ, RZ, R4 ;  /* 0x000000ffff194224 */ /* 0x000fe400078e0004 */
[----:B------:R-:W-:Y:S01]  /*0cc0*/  @P0 MOV R25, R6 ;  /* 0x0000000600190202 */ /* 0x000fe20000000f00 */
[--C-:B---3--:R-:W-:Y:S02]  /*0cd0*/  HADD2.F32 R26, -RZ, R18.reuse.H0_H0 ;  /* 0x20000012ff1a7230 */ /* 0x108fe40000004100 */
[----:B------:R-:W-:-:S03]  /*0ce0*/  HADD2.F32 R18, -RZ, R18.H1_H1 ;  /* 0x30000012ff127230 */ /* 0x000fc60000004100 */
[----:B------:R-:W-:Y:S01]  /*0cf0*/  FMUL.FTZ R27, R26, R25 ;  /* 0x000000191a1b7220 */ /* 0x000fe20000410000 */
[----:B------:R-:W-:Y:S01]  /*0d00*/  @P3 MOV R25, R11 ;  /* 0x0000000b00193202 */ /* 0x000fe20000000f00 */
[----:B------:R-:W-:Y:S01]  /*0d10*/  @P2 IMAD.MOV.U32 R25, RZ, RZ, R9 ;  /* 0x000000ffff192224 */ /* 0x000fe200078e0009 */
[----:B------:R-:W-:Y:S01]  /*0d20*/  @P1 MOV R25, R7 ;  /* 0x0000000700191202 */ /* 0x000fe20000000f00 */
[----:B-1----:R-:W-:Y:S01]  /*0d30*/  FMUL.FTZ R27, R2, R27 ;  /* 0x0000001b021b7220 */ /* 0x002fe20000410000 */
[----:B------:R-:W-:Y:S01]  /*0d40*/  @P4 MOV R25, R3 ;  /* 0x0000000300194202 */ /* 0x000fe20000000f00 */
[----:B------:R-:W-:Y:S01]  /*0d50*/  @P0 IMAD.MOV.U32 R25, RZ, RZ, R5 ;  /* 0x000000ffff190224 */ /* 0x000fe200078e0005 */
[----:B------:R-:W-:-:S03]  /*0d60*/  ISETP.NE.AND P0, PT, R24, 0x4, PT ;  /* 0x000000041800780c */ /* 0x000fc60003f05270 */
[----:B------:R-:W-:-:S04]  /*0d70*/  FMUL.FTZ R25, R18, R25 ;  /* 0x0000001912197220 */ /* 0x000fc80000410000 */
[----:B------:R-:W-:-:S05]  /*0d80*/  FMUL.FTZ R18, R2, R25 ;  /* 0x0000001902127220 */ /* 0x000fca0000410000 */
[----:B------:R-:W-:-:S05]  /*0d90*/  F2FP.F16.F32.PACK_AB R18, R18, R27 ;  /* 0x0000001b1212723e */ /* 0x000fca00000000ff */
[----:B--2---:R-:W-:Y:S02]  /*0da0*/  HFMA2 R25, R18, 1, 1, R19 ;  /* 0x3c003c0012197831 */ /* 0x004fe40000000013 */
[----:B------:R-:W-:-:S05]  /*0db0*/  IMAD.WIDE.U32 R18, R23, 0x4, R12 ;  /* 0x0000000417127825 */ /* 0x000fca00078e000c */
[----:B------:R0:W-:Y:S01]  /*0dc0*/  STG.E desc[UR6][R18.64], R25 ;  /* 0x0000001912007986 */ /* 0x0001e2000c101906 */
[----:B------:R-:W-:Y:S05]  /*0dd0*/  @!P0 EXIT ;  /* 0x000000000000894d */ /* 0x000fea0003800000 */
[----:B0-----:R-:W-:-:S04]  /*0de0*/  IADD3 R25, PT, PT, R23, 0x400, RZ ;  /* 0x0000040017197810 */ /* 0x001fc80007ffe0ff */
[----:B------:R-:W-:-:S13]  /*0df0*/  ISETP.GE.AND P0, PT, R25, R20, PT ;  /* 0x000000141900720c */ /* 0x000fda0003f06270 */
[----:B------:R-:W-:Y:S05]  /*0e00*/  @P0 EXIT ;  /* 0x000000000000094d */ /* 0x000fea0003800000 */
[----:B------:R-:W2:Y:S01]  /*0e10*/  LDG.E.CONSTANT R26, desc[UR6][R14.64+0x1000] ;  /* 0x001000060e1a7981 */ /* 0x000ea2000c1e9900 */
[----:B------:R-:W-:-:S13]  /*0e20*/  ISETP.EQ.AND P0, PT, R22, -0x8, PT ;  /* 0xfffffff81600780c */ /* 0x000fda0003f02270 */
        /* <DEDUP_REMOVED lines=9> */
[----:B------:R-:W-:Y:S02]  /*0ec0*/  @P4 IMAD.MOV.U32 R25, RZ, RZ, R6 ;  /* 0x000000ffff194224 */ /* 0x000fe400078e0006 */
[--C-:B--2---:R-:W-:Y:S02]  /*0ed0*/  HADD2.F32 R28, -RZ, R26.reuse.H0_H0 ;  /* 0x2000001aff1c7230 */ /* 0x104fe40000004100 */
[----:B------:R-:W-:-:S03]  /*0ee0*/  HADD2.F32 R26, -RZ, R26.H1_H1 ;  /* 0x3000001aff1a7230 */ /* 0x000fc60000004100 */
[----:B------:R-:W-:Y:S02]  /*0ef0*/  FMUL.FTZ R25, R28, R25 ;  /* 0x000000191c197220 */ /* 0x000fe40000410000 */
[----:B------:R-:W-:Y:S02]  /*0f00*/  FMUL.FTZ R27, R26, R27 ;  /* 0x0000001b1a1b7220 */ /* 0x000fe40000410000 */
[----:B------:R-:W2:Y:S01]  /*0f10*/  LDG.E.CONSTANT R26, desc[UR6][R16.64+0x1000] ;  /* 0x00100006101a7981 */ /* 0x000ea2000c1e9900 */
[C---:B------:R-:W-:Y:S01]  /*0f20*/  FMUL.FTZ R25, R2.reuse, R25 ;  /* 0x0000001902197220 */ /* 0x040fe20000410000 */
[----:B------:R-:W-:-:S05]  /*0f30*/  FMUL.FTZ R28, R2, R27 ;  /* 0x0000001b021c7220 */ /* 0x000fca0000410000 */
[----:B------:R-:W-:Y:S01]  /*0f40*/  F2FP.F16.F32.PACK_AB R28, R28, R25 ;  /* 0x000000191c1c723e */ /* 0x000fe200000000ff */
[----:B------:R-:W-:-:S05]  /*0f50*/  VIADD R25, R23, 0x800 ;  /* 0x0000080017197836 */ /* 0x000fca0000000000 */
[----:B------:R-:W-:Y:S01]  /*0f60*/  ISETP.GE.AND P4, PT, R25, R20, PT ;  /* 0x000000141900720c */ /* 0x000fe20003f86270 */
[----:B--2---:R-:W-:-:S05]  /*0f70*/  HFMA2 R25, R28, 1, 1, R26 ;  /* 0x3c003c001c197831 */ /* 0x004fca000000001a */
[----:B------:R0:W-:Y:S07]  /*0f80*/  STG.E desc[UR6][R18.64+0x1000], R25 ;  /* 0x0010001912007986 */ /* 0x0001ee000c101906 */
[----:B------:R-:W-:Y:S05]  /*0f90*/  @P4 EXIT ;  /* 0x000000000000494d */ /* 0x000fea0003800000 */
[----:B------:R-:W2:Y:S01]  /*0fa0*/  LDG.E.CONSTANT R26, desc[UR6][R14.64+0x2000] ;  /* 0x002000060e1a7981 */ /* 0x000ea2000c1e9900 */
[----:B------:R-:W-:-:S13]  /*0fb0*/  ISETP.EQ.AND P4, PT, R22, -0x10, PT ;  /* 0xfffffff01600780c */ /* 0x000fda0003f82270 */
[----:B------:R-:W-:Y:S01]  /*0fc0*/  @P4 IMAD.MOV.U32 R27, RZ, RZ, R11 ;  /* 0x000000ffff1b4224 */ /* 0x000fe200078e000b */
[----:B------:R-:W-:Y:S02]  /*0fd0*/  @P0 MOV R27, R9 ;  /* 0x00000009001b0202 */ /* 0x000fe40000000f00 */
[----:B------:R-:W-:Y:S01]  /*0fe0*/  @P3 MOV R27, R7 ;  /* 0x00000007001b3202 */ /* 0x000fe20000000f00 */
[----:B------:R-:W-:Y:S01]  /*0ff0*/  @P2 IMAD.MOV.U32 R27, RZ, RZ, R3 ;  /* 0x000000ffff1b2224 */ /* 0x000fe200078e0003 */
[----:B------:R-:W-:Y:S02]  /*1000*/  @P1 MOV R27, R5 ;  /* 0x00000005001b1202 */ /* 0x000fe40000000f00 */
[----:B0-----:R-:W-:Y:S02]  /*1010*/  @P4 MOV R25, R0 ;  /* 0x0000000000194202 */ /* 0x001fe40000000f00 */
[----:B------:R-:W-:Y:S01]  /*1020*/  @P0 MOV R25, R10 ;  /* 0x0000000a00190202 */ /* 0x000fe20000000f00 */
[----:B------:R-:W-:Y:S01]  /*1030*/  @P3 IMAD.MOV.U32 R25, RZ, RZ, R8 ;  /* 0x000000ffff193224 */ /* 0x000fe200078e0008 */
[----:B------:R-:W-:-:S02]  /*1040*/  @P2 MOV R25, R4 ;  /* 0x0000000400192202 */ /* 0x000fc40000000f00 */
[----:B------:R-:W-:Y:S01]  /*1050*/  @P1 MOV R25, R6 ;  /* 0x0000000600191202 */ /* 0x000fe20000000f00 */
[--C-:B--2---:R-:W-:Y:S02]  /*1060*/  HADD2.F32 R28, -RZ, R26.reuse.H0_H0 ;  /* 0x2000001aff1c7230 */ /* 0x104fe40000004100 */
[----:B------:R-:W-:-:S03]  /*1070*/  HADD2.F32 R26, -RZ, R26.H1_H1 ;  /* 0x3000001aff1a7230 */ /* 0x000fc60000004100 */
[----:B------:R-:W-:Y:S02]  /*1080*/  FMUL.FTZ R25, R28, R25 ;  /* 0x000000191c197220 */ /* 0x000fe40000410000 */
[----:B------:R-:W-:Y:S02]  /*1090*/  FMUL.FTZ R27, R26, R27 ;  /* 0x0000001b1a1b7220 */ /* 0x000fe40000410000 */
[----:B------:R-:W2:Y:S01]  /*10a0*/  LDG.E.CONSTANT R26, desc[UR6][R16.64+0x2000] ;  /* 0x00200006101a7981 */ /* 0x000ea2000c1e9900 */
[C---:B------:R-:W-:Y:S01]  /*10b0*/  FMUL.FTZ R25, R2.reuse, R25 ;  /* 0x0000001902197220 */ /* 0x040fe20000410000 */
        /* <DEDUP_REMOVED lines=8> */
[----:B------:R1:W3:Y:S01]  /*1140*/  LDG.E.CONSTANT R16, desc[UR6][R16.64+0x3000] ;  /* 0x0030000610107981 */ /* 0x0002e2000c1e9900 */
[----:B------:R-:W-:Y:S02]  /*1150*/  ISETP.EQ.AND P1, PT, R22, -0x18, PT ;  /* 0xffffffe81600780c */ /* 0x000fe40003f22270 */
[----:B------:R-:W-:-:S11]  /*1160*/  IADD3 R24, PT, PT, R24, 0x4, RZ ;  /* 0x0000000418187810 */ /* 0x000fd60007ffe0ff */
        /* <DEDUP_REMOVED lines=22> */
[----:B--2---:R-:W-:Y:S05]  /*12d0*/  @!P0 BRA `(.L_x_138) ;  /* 0xfffffff800388947 */ /* 0x004fea000383ffff */
[----:B------:R-:W-:Y:S05]  /*12e0*/  EXIT ;  /* 0x000000000000794d */ /* 0x000fea0003800000 */
.L_x_137:
[----:B------:R-:W-:-:S13]  /*12f0*/  ISETP.GE.AND P0, PT, R21, R20, PT ;  /* 0x000000141500720c */ /* 0x000fda0003f06270 */
[----:B------:R-:W-:Y:S05]  /*1300*/  @P0 EXIT ;  /* 0x000000000000094d */ /* 0x000fea0003800000 */
[----:B------:R-:W-:Y:S01]  /*1310*/  IMAD.MOV.U32 R25, RZ, RZ, RZ ;  /* 0x000000ffff197224 */ /* 0x000fe200078e00ff */
[----:B------:R-:W-:-:S07]  /*1320*/  MOV R19, R21 ;  /* 0x0000001500137202 */ /* 0x000fce0000000f00 */
.L_x_139:
[----:B------:R-:W2:Y:S02]  /*1330*/  LDC.64 R16, c[0x0][0x388] ;  /* 0x0000e200ff107b82 */ /* 0x000ea40000000a00 */
[----:B--2---:R-:W-:-:S05]  /*1340*/  IMAD.WIDE.U32 R16, R19, 0x4, R16 ;  /* 0x0000000413107825 */ /* 0x004fca00078e0010 */
[----:B0-----:R-:W2:Y:S01]  /*1350*/  LDG.E.CONSTANT R14, desc[UR6][R16.64] ;  /* 0x00000006100e7981 */ /* 0x001ea2000c1e9900 */
[----:B------:R-:W-:-:S04]  /*1360*/  SHF.L.U32 R18, R25, 0x3, RZ ;  /* 0x0000000319127819 */ /* 0x000fc800000006ff */
[C---:B------:R-:W-:Y:S02]  /*1370*/  ISETP.EQ.AND P3, PT, R18.reuse, RZ, PT ;  /* 0x000000ff1200720c */ /* 0x040fe40003f62270 */
[C---:B------:R-:W-:Y:S02]  /*1380*/  ISETP.EQ.AND P2, PT, R18.reuse, 0x8, PT ;  /* 0x000000081200780c */ /* 0x040fe40003f42270 */
[C---:B------:R-:W-:Y:S02]  /*1390*/  ISETP.EQ.AND P1, PT, R18.reuse, 0x10, PT ;  /* 0x000000101200780c */ /* 0x040fe40003f22270 */
[C---:B------:R-:W-:Y:S02]  /*13a0*/  ISETP.EQ.AND P4, PT, R18.reuse, 0x18, PT ;  /* 0x000000181200780c */ /* 0x040fe40003f82270 */
[----:B------:R-:W-:-:S05]  /*13b0*/  ISETP.EQ.AND P0, PT, R18, 0x20, PT ;  /* 0x000000201200780c */ /* 0x000fca0003f02270 */
        /* <DEDUP_REMOVED lines=15> */
[----:B-1----:R-:W-:Y:S01]  /*14b0*/  FMUL.FTZ R22, R2, R15 ;  /* 0x0000000f02167220 */ /* 0x002fe20000410000 */
        /* <DEDUP_REMOVED lines=8> */
[----:B------:R-:W2:Y:S01]  /*1540*/  LDG.E.CONSTANT R22, desc[UR6][R16.64+0x1000] ;  /* 0x0010000610167981 */ /* 0x000ea2000c1e9900 */
[----:B------:R-:W-:Y:S01]  /*1550*/  ISETP.EQ.AND P0, PT, R18, -0x8, PT ;  /* 0xfffffff81200780c */ /* 0x000fe20003f02270 */
[----:B------:R-:W-:-:S12]  /*1560*/  VIADD R29, R19, 0x800 ;  /* 0x00000800131d7836 */ /* 0x000fd80000000000 */
        /* <DEDUP_REMOVED lines=21> */
[----:B------:R-:W-:Y:S02]  /*16c0*/  ISETP.EQ.AND P4, PT, R18, -0x10, PT ;  /* 0xfffffff01200780c */ /* 0x000fe40003f82270 */
[----:B------:R-:W-:-:S11]  /*16d0*/  IADD3 R19, PT, PT, R19, 0xc00, RZ ;  /* 0x00000c0013137810 */ /* 0x000fd60007ffe0ff */
        /* <DEDUP_REMOVED lines=33> */
[----:B0-----:R-:W-:-:S02]  /*18f0*/  HADD2.F32 R23, -RZ, R16.H0_H0 ;  /* 0x20000010ff177230 */ /* 0x001fc40000004100 */
        /* <DEDUP_REMOVED lines=10> */
[----:B--2---:R-:W-:Y:S05]  /*19a0*/  @!P0 BRA `(.L_x_139) ;  /* 0xfffffff800608947 */ /* 0x004fea000383ffff */
[----:B------:R-:W-:Y:S05]  /*19b0*/  EXIT ;  /* 0x000000000000794d */ /* 0x000fea0003800000 */
.L_x_136:
        /* <DEDUP_REMOVED lines=8> */
.L_x_141:
[----:B0-----:R-:W0:Y:S01]  /*1a40*/  LDC.64 R14, c[0x0][0x388] ;  /* 0x0000e200ff0e7b82 */ /* 0x001e220000000a00 */
[----:B------:R-:W-:-:S07]  /*1a50*/  SHF.L.U32 R22, R24, 0x3, RZ ;  /* 0x0000000318167819 */ /* 0x000fce00000006ff */
[----:B------:R-:W2:Y:S01]  /*1a60*/  LDC.64 R16, c[0x0][0x390] ;  /* 0x0000e400ff107b82 */ /* 0x000ea20000000a00 */
[----:B0-----:R-:W-:-:S05]  /*1a70*/  IMAD.WIDE.U32 R14, R23, 0x4, R14 ;  /* 0x00000004170e7825 */ /* 0x001fca00078e000e */
[----:B------:R-:W3:Y:S01]  /*1a80*/  LDG.E.CONSTANT R18, desc[UR6][R14.64] ;  /* 0x000000060e127981 */ /* 0x000ee2000c1e9900 */
[C---:B------:R-:W-:Y:S02]  /*1a90*/  ISETP.EQ.AND P3, PT, R22.reuse, RZ, PT ;  /* 0x000000ff1600720c */ /* 0x040fe40003f62270 */
[C---:B------:R-:W-:Y:S01]  /*1aa0*/  ISETP.EQ.AND P2, PT, R22.reuse, 0x8, PT ;  /* 0x000000081600780c */ /* 0x040fe20003f42270 */
[----:B--2---:R-:W-:Y:S01]  /*1ab0*/  IMAD.WIDE.U32 R16, R23, 0x4, R16 ;  /* 0x0000000417107825 */ /* 0x004fe200078e0010 */
        /* <DEDUP_REMOVED lines=18> */
[----:B------:R-:W-:Y:S02]  /*1be0*/  FMUL.FTZ R18, R2, R25 ;  /* 0x0000001902127220 */ /* 0x000fe40000410000 */
[----:B------:R-:W2:Y:S03]  /*1bf0*/  LDG.E.CONSTANT R25, desc[UR6][R16.64] ;  /* 0x0000000610197981 */ /* 0x000ea6000c1e9900 */
[----:B------:R-:W-:Y:S01]  /*1c00*/  F2FP.F16.F32.PACK_AB R27, R18, R19 ;  /* 0x00000013121b723e */ /* 0x000fe200000000ff */
[----:B------:R-:W-:-:S05]  /*1c10*/  IMAD.WIDE.U32 R18, R23, 0x4, R12 ;  /* 0x0000000417127825 */ /* 0x000fca00078e000c */
[----:B------:R-:W3:Y:S01]  /*1c20*/  LDG.E R26, desc[UR6][R18.64] ;  /* 0x00000006121a7981 */ /* 0x000ee2000c1e1900 */
[----:B------:R-:W-:Y:S01]  /*1c30*/  ISETP.NE.AND P0, PT, R24, 0x4, PT ;  /* 0x000000041800780c */ /* 0x000fe20003f05270 */
[----:B--2---:R-:W-:-:S04]  /*1c40*/  HFMA2 R25, R27, 1, 1, R25 ;  /* 0x3c003c001b197831 */ /* 0x004fc80000000019 */
[----:B---3--:R-:W-:-:S05]  /*1c50*/  HADD2 R25, R25, R26 ;  /* 0x0000001a19197230 */ /* 0x008fca0000000000 */
[----:B------:R0:W-:Y:S03]  /*1c60*/  STG.E desc[UR6][R18.64], R25 ;  /* 0x0000001912007986 */ /* 0x0001e6000c101906 */
        /* <DEDUP_REMOVED lines=20> */
[----:B------:R-:W2:Y:S04]  /*1db0*/  LDG.E.CONSTANT R27, desc[UR6][R16.64+0x1000] ;  /* 0x00100006101b7981 */ /* 0x000ea8000c1e9900 */
[----:B------:R-:W3:Y:S01]  /*1dc0*/  LDG.E R26, desc[UR6][R18.64+0x1000] ;  /* 0x00100006121a7981 */ /* 0x000ee2000c1e1900 */
[C---:B------:R-:W-:Y:S01]  /*1dd0*/  FMUL.FTZ R25, R2.reuse, R25 ;  /* 0x0000001902197220 */ /* 0x040fe20000410000 */
[----:B------:R-:W-:-:S05]  /*1de0*/  FMUL.FTZ R28, R2, R29 ;  /* 0x0000001d021c7220 */ /* 0x000fca0000410000 */
[----:B------:R-:W-:-:S05]  /*1df0*/  F2FP.F16.F32.PACK_AB R25, R28, R25 ;  /* 0x000000191c19723e */ /* 0x000fca00000000ff */
[----:B--2---:R-:W-:Y:S02]  /*1e00*/  HFMA2 R27, R25, 1, 1, R27 ;  /* 0x3c003c00191b7831 */ /* 0x004fe4000000001b */
[----:B------:R-:W-:-:S05]  /*1e10*/  VIADD R25, R23, 0x800 ;  /* 0x0000080017197836 */ /* 0x000fca0000000000 */
[----:B------:R-:W-:Y:S01]  /*1e20*/  ISETP.GE.AND P4, PT, R25, R20, PT ;  /* 0x000000141900720c */ /* 0x000fe20003f86270 */
[----:B---3--:R-:W-:-:S05]  /*1e30*/  HFMA2 R27, R27, 1, 1, R26 ;  /* 0x3c003c001b1b7831 */ /* 0x008fca000000001a */
[----:B------:R0:W-:Y:S07]  /*1e40*/  STG.E desc[UR6][R18.64+0x1000], R27 ;  /* 0x0010001b12007986 */ /* 0x0001ee000c101906 */
[----:B------:R-:W-:Y:S05]  /*1e50*/  @P4 EXIT ;  /* 0x000000000000494d */ /* 0x000fea0003800000 */
[----:B------:R-:W2:Y:S01]  /*1e60*/  LDG.E.CONSTANT R26, desc[UR6][R14.64+0x2000] ;  /* 0x002000060e1a7981 */ /* 0x000ea2000c1e9900 */
[----:B------:R-:W-:-:S13]  /*1e70*/  ISETP.EQ.AND P4, PT, R22, -0x10, PT ;  /* 0xfffffff01600780c */ /* 0x000fda0003f82270 */
[----:B0-----:R-:W-:Y:S01]  /*1e80*/  @P4 IMAD.MOV.U32 R27, RZ, RZ, R11 ;  /* 0x000000ffff1b4224 */ /* 0x001fe200078e000b */
        /* <DEDUP_REMOVED lines=13> */
[----:B------:R-:W2:Y:S04]  /*1f60*/  LDG.E.CONSTANT R27, desc[UR6][R16.64+0x2000] ;  /* 0x00200006101b7981 */ /* 0x000ea8000c1e9900 */
[----:B------:R-:W3:Y:S01]  /*1f70*/  LDG.E R26, desc[UR6][R18.64+0x2000] ;  /* 0x00200006121a7981 */ /* 0x000ee2000c1e1900 */
[C---:B------:R-:W-:Y:S01]  /*1f80*/  FMUL.FTZ R25, R2.reuse, R25 ;  /* 0x0000001902197220 */ /* 0x040fe20000410000 */
[----:B------:R-:W-:Y:S01]  /*1f90*/  FMUL.FTZ R28, R2, R29 ;  /* 0x0000001d021c7220 */ /* 0x000fe20000410000 */
[----:B------:R-:W-:-:S04]  /*1fa0*/  IADD3 R23, PT, PT, R23, 0xc00, RZ ;  /* 0x00000c0017177810 */ /* 0x000fc80007ffe0ff */
[----:B------:R-:W-:Y:S02]  /*1fb0*/  F2FP.F16.F32.PACK_AB R25, R28, R25 ;  /* 0x000000191c19723e */ /* 0x000fe400000000ff */
[----:B------:R-:W-:-:S03]  /*1fc0*/  ISETP.GE.AND P1, PT, R23, R20, PT ;  /* 0x000000141700720c */ /* 0x000fc60003f26270 */
[----:B--2---:R-:W-:-:S04]  /*1fd0*/  HFMA2 R27, R25, 1, 1, R27 ;  /* 0x3c003c00191b7831 */ /* 0x004fc8000000001b */
[----:B---3--:R-:W-:-:S05]  /*1fe0*/  HADD2 R27, R27, R26 ;  /* 0x0000001a1b1b7230 */ /* 0x008fca0000000000 */
[----:B------:R0:W-:Y:S01]  /*1ff0*/  STG.E desc[UR6][R18.64+0x2000], R27 ;  /* 0x0020001b12007986 */ /* 0x0001e2000c101906 */
[----:B------:R-:W-:Y:S05]  /*2000*/  @P1 EXIT ;  /* 0x000000000000194d */ /* 0x000fea0003800000 */
[----:B------:R-:W2:Y:S04]  /*2010*/  LDG.E.CONSTANT R14, desc[UR6][R14.64+0x3000] ;  /* 0x003000060e0e7981 */ /* 0x000ea8000c1e9900 */
[----:B------:R1:W3:Y:S04]  /*2020*/  LDG.E.CONSTANT R16, desc[UR6][R16.64+0x3000] ;  /* 0x0030000610107981 */ /* 0x0002e8000c1e9900 */
[----:B------:R-:W4:Y:S01]  /*2030*/  LDG.E R23, desc[UR6][R18.64+0x3000] ;  /* 0x0030000612177981 */ /* 0x000f22000c1e1900 */
        /* <DEDUP_REMOVED lines=25> */
[----:B--2---:R-:W-:Y:S05]  /*21d0*/  @!P0 BRA `(.L_x_141) ;  /* 0xfffffff800188947 */ /* 0x004fea000383ffff */
[----:B------:R-:W-:Y:S05]  /*21e0*/  EXIT ;  /* 0x000000000000794d */ /* 0x000fea0003800000 */
.L_x_140:
[----:B------:R-:W-:-:S13]  /*21f0*/  ISETP.GE.AND P0, PT, R21, R20, PT ;  /* 0x000000141500720c */ /* 0x000fda0003f06270 */
[----:B------:R-:W-:Y:S05]  /*2200*/  @P0 EXIT ;  /* 0x000000000000094d */ /* 0x000fea0003800000 */
[----:B------:R-:W-:Y:S01]  /*2210*/  IMAD.MOV.U32 R24, RZ, RZ, RZ ;  /* 0x000000ffff187224 */ /* 0x000fe200078e00ff */
[----:B------:R-:W-:-:S07]  /*2220*/  MOV R19, R21 ;  /* 0x0000001500137202 */ /* 0x000fce0000000f00 */
.L_x_142:
[----:B------:R-:W2:Y:S02]  /*2230*/  LDC.64 R16, c[0x0][0x388] ;  /* 0x0000e200ff107b82 */ /* 0x000ea40000000a00 */
[----:B--2---:R-:W-:-:S05]  /*2240*/  IMAD.WIDE.U32 R16, R19, 0x4, R16 ;  /* 0x0000000413107825 */ /* 0x004fca00078e0010 */
[----:B------:R-:W2:Y:S01]  /*2250*/  LDG.E.CONSTANT R23, desc[UR6][R16.64] ;  /* 0x0000000610177981 */ /* 0x000ea2000c1e9900 */
[----:B0-----:R-:W-:-:S05]  /*2260*/  IMAD.WIDE.U32 R14, R19, 0x4, R12 ;  /* 0x00000004130e7825 */ /* 0x001fca00078e000c */
[----:B------:R-:W3:Y:S01]  /*2270*/  LDG.E R22, desc[UR6][R14.64] ;  /* 0x000000060e167981 */ /* 0x000ee2000c1e1900 */
        /* <DEDUP_REMOVED lines=11> */
[----:B--2---:R-:W-:-:S05]  /*2330*/  HADD2.F32 R26, -RZ, R23.H0_H0 ;  /* 0x20000017ff1a7230 */ /* 0x004fca0000004100 */
[----:B------:R-:W-:Y:S01]  /*2340*/  FMUL.FTZ R27, R26, R25 ;  /* 0x000000191a1b7220 */ /* 0x000fe20000410000 */
[----:B------:R-:W-:Y:S01]  /*2350*/  @P3 MOV R25, R11 ;  /* 0x0000000b00193202 */ /* 0x000fe20000000f00 */
[----:B------:R-:W-:Y:S01]  /*2360*/  @P2 IMAD.MOV.U32 R25, RZ, RZ, R9 ;  /* 0x000000ffff192224 */ /* 0x000fe200078e0009 */
[----:B------:R-:W-:Y:S01]  /*2370*/  @P1 MOV R25, R7 ;  /* 0x0000000700191202 */ /* 0x000fe20000000f00 */
[----:B------:R-:W-:Y:S01]  /*2380*/  HADD2.F32 R26, -RZ, R23.H1_H1 ;  /* 0x30000017ff1a7230 */ /* 0x000fe20000004100 */
[----:B------:R-:W-:Y:S01]  /*2390*/  @P4 MOV R25, R3 ;  /* 0x0000000300194202 */ /* 0x000fe20000000f00 */
[----:B------:R-:W-:Y:S02]  /*23a0*/  @P0 IMAD.MOV.U32 R25, RZ, RZ, R5 ;  /* 0x000000ffff190224 */ /* 0x000fe400078e0005 */
[----:B-1----:R-:W-:Y:S01]  /*23b0*/  FMUL.FTZ R27, R2, R27 ;  /* 0x0000001b021b7220 */ /* 0x002fe20000410000 */
[----:B------:R-:W-:Y:S01]  /*23c0*/  ISETP.NE.AND P0, PT, R24, 0x4, PT ;  /* 0x000000041800780c */ /* 0x000fe20003f05270 */
[----:B------:R-:W-:-:S04]  /*23d0*/  FMUL.FTZ R23, R26, R25 ;  /* 0x000000191a177220 */ /* 0x000fc80000410000 */
[----:B------:R-:W-:-:S05]  /*23e0*/  FMUL.FTZ R26, R2, R23 ;  /* 0x00000017021a7220 */ /* 0x000fca0000410000 */
[----:B------:R-:W-:-:S05]  /*23f0*/  F2FP.F16.F32.PACK_AB R23, R26, R27 ;  /* 0x0000001b1a17723e */ /* 0x000fca00000000ff */
[----:B---3--:R-:W-:-:S05]  /*2400*/  HFMA2 R23, R23, 1, 1, R22 ;  /* 0x3c003c0017177831 */ /* 0x008fca0000000016 */
[----:B------:R0:W-:Y:S01]  /*2410*/  STG.E desc[UR6][R14.64], R23 ;  /* 0x000000170e007986 */ /* 0x0001e2000c101906 */
[----:B------:R-:W-:Y:S05]  /*2420*/  @!P0 EXIT ;  /* 0x000000000000894d */ /* 0x000fea0003800000 */
[----:B0-----:R-:W-:-:S04]  /*2430*/  IADD3 R23, PT, PT, R19, 0x400, RZ ;  /* 0x0000040013177810 */ /* 0x001fc80007ffe0ff */
[----:B------:R-:W-:-:S13]  /*2440*/  ISETP.GE.AND P0, PT, R23, R20, PT ;  /* 0x000000141700720c */ /* 0x000fda0003f06270 */
[----:B------:R-:W-:Y:S05]  /*2450*/  @P0 EXIT ;  /* 0x000000000000094d */ /* 0x000fea0003800000 */
[----:B------:R-:W2:Y:S04]  /*2460*/  LDG.E.CONSTANT R23, desc[UR6][R16.64+0x1000] ;  /* 0x0010000610177981 */ /* 0x000ea8000c1e9900 */
[----:B------:R-:W3:Y:S01]  /*2470*/  LDG.E R22, desc[UR6][R14.64+0x1000] ;  /* 0x001000060e167981 */ /* 0x000ee2000c1e1900 */
[----:B------:R-:W-:-:S13]  /*2480*/  ISETP.EQ.AND P0, PT, R18, -0x8, PT ;  /* 0xfffffff81200780c */ /* 0x000fda0003f02270 */
[----:B------:R-:W-:Y:S01]  /*2490*/  @P0 MOV R25, R0 ;  /* 0x0000000000190202 */ /* 0x000fe20000000f00 */
[----:B------:R-:W-:Y:S01]  /*24a0*/  @P3 IMAD.MOV.U32 R25, RZ, RZ, R10 ;  /* 0x000000ffff193224 */ /* 0x000fe200078e000a */
[----:B------:R-:W-:Y:S02]  /*24b0*/  @P2 MOV R25, R8 ;  /* 0x0000000800192202 */ /* 0x000fe40000000f00 */
[----:B------:R-:W-:Y:S01]  /*24c0*/  @P1 MOV R25, R4 ;  /* 0x0000000400191202 */ /* 0x000fe20000000f00 */
[----:B------:R-:W-:Y:S02]  /*24d0*/  @P4 IMAD.MOV.U32 R25, RZ, RZ, R6 ;  /* 0x000000ffff194224 */ /* 0x000fe400078e0006 */
[----:B--2---:R-:W-:-:S05]  /*24e0*/  HADD2.F32 R26, -RZ, R23.H0_H0 ;  /* 0x20000017ff1a7230 */ /* 0x004fca0000004100 */
[----:B------:R-:W-:Y:S01]  /*24f0*/  FMUL.FTZ R27, R26, R25 ;  /* 0x000000191a1b7220 */ /* 0x000fe20000410000 */
[----:B------:R-:W-:Y:S01]  /*2500*/  @P0 MOV R25, R11 ;  /* 0x0000000b00190202 */ /* 0x000fe20000000f00 */
[----:B------:R-:W-:Y:S01]  /*2510*/  HADD2.F32 R26, -RZ, R23.H1_H1 ;  /* 0x30000017ff1a7230 */ /* 0x000fe20000004100 */
[----:B------:R-:W-:Y:S01]  /*2520*/  @P3 MOV R25, R9 ;  /* 0x0000000900193202 */ /* 0x000fe20000000f00 */
[----:B------:R-:W-:Y:S01]  /*2530*/  @P2 IMAD.MOV.U32 R25, RZ, RZ, R7 ;  /* 0x000000ffff192224 */ /* 0x000fe200078e0007 */
[----:B------:R-:W-:Y:S01]  /*2540*/  @P1 MOV R25, R3 ;  /* 0x0000000300191202 */ /* 0x000fe20000000f00 */
[----:B------:R-:W-:Y:S01]  /*2550*/  FMUL.FTZ R27, R2, R27 ;  /* 0x0000001b021b7220 */ /* 0x000fe20000410000 */
[----:B------:R-:W-:-:S05]  /*2560*/  @P4 MOV R25, R5 ;  /* 0x0000000500194202 */ /* 0x000fca0000000f00 */
[----:B------:R-:W-:-:S04]  /*2570*/  FMUL.FTZ R23, R26, R25 ;  /* 0x000000191a177220 */ /* 0x000fc80000410000 */
[----:B------:R-:W-:Y:S01]  /*2580*/  FMUL.FTZ R26, R2, R23 ;  /* 0x00000017021a7220 */ /* 0x000fe20000410000 */
[----:B------:R-:W-:-:S04]  /*2590*/  VIADD R23, R19, 0x800 ;  /* 0x0000080013177836 */ /* 0x000fc80000000000 */
[----:B------:R-:W-:Y:S02]  /*25a0*/  F2FP.F16.F32.PACK_AB R26, R26, R27 ;  /* 0x0000001b1a1a723e */ /* 0x000fe400000000ff */
[----:B------:R-:W-:-:S03]  /*25b0*/  ISETP.GE.AND P4, PT, R23, R20, PT ;  /* 0x000000141700720c */ /* 0x000fc60003f86270 */
[----:B---3--:R-:W-:-:S05]  /*25c0*/  HFMA2 R23, R26, 1, 1, R22 ;  /* 0x3c003c001a177831 */ /* 0x008fca0000000016 */
[----:B------:R0:W-:Y:S05]  /*25d0*/  STG.E desc[UR6][R14.64+0x1000], R23 ;  /* 0x001000170e007986 */ /* 0x0001ea000c101906 */
[----:B------:R-:W-:Y:S05]  /*25e0*/  @P4 EXIT ;  /* 0x000000000000494d */ /* 0x000fea0003800000 */
[----:B0-----:R-:W2:Y:S04]  /*25f0*/  LDG.E.CONSTANT R23, desc[UR6][R16.64+0x2000] ;  /* 0x0020000610177981 */ /* 0x001ea8000c1e9900 */
[----:B------:R-:W3:Y:S01]  /*2600*/  LDG.E R22, desc[UR6][R14.64+0x2000] ;  /* 0x002000060e167981 */ /* 0x000ee2000c1e1900 */
[----:B------:R-:W-:Y:S02]  /*2610*/  ISETP.EQ.AND P4, PT, R18, -0x10, PT ;  /* 0xfffffff01200780c */ /* 0x000fe40003f82270 */
[----:B------:R-:W-:-:S11]  /*2620*/  IADD3 R19, PT, PT, R19, 0xc00, RZ ;  /* 0x00000c0013137810 */ /* 0x000fd60007ffe0ff */
[----:B------:R-:W-:Y:S02]  /*2630*/  @P4 MOV R25, R0 ;  /* 0x0000000000194202 */ /* 0x000fe40000000f00 */
[----:B------:R-:W-:Y:S01]  /*2640*/  @P0 MOV R25, R10 ;  /* 0x0000000a00190202 */ /* 0x000fe20000000f00 */
[----:B------:R-:W-:Y:S01]  /*2650*/  @P3 IMAD.MOV.U32 R25, RZ, RZ, R8 ;  /* 0x000000ffff193224 */ /* 0x000fe200078e0008 */
[----:B------:R-:W-:Y:S02]  /*2660*/  @P2 MOV R25, R4 ;  /* 0x0000000400192202 */ /* 0x000fe40000000f00 */
[----:B------:R-:W-:Y:S01]  /*2670*/  @P1 MOV R25, R6 ;  /* 0x0000000600191202 */ /* 0x000fe20000000f00 */
[----:B--2---:R-:W-:-:S05]  /*2680*/  HADD2.F32 R26, -RZ, R23.H0_H0 ;  /* 0x20000017ff1a7230 */ /* 0x004fca0000004100 */
[----:B------:R-:W-:Y:S01]  /*2690*/  FMUL.FTZ R27, R26, R25 ;  /* 0x000000191a1b7220 */ /* 0x000fe20000410000 */
[----:B------:R-:W-:Y:S01]  /*26a0*/  @P4 IMAD.MOV.U32 R25, RZ, RZ, R11 ;  /* 0x000000ffff194224 */ /* 0x000fe200078e000b */
[----:B------:R-:W-:Y:S01]  /*26b0*/  @P0 MOV R25, R9 ;  /* 0x0000000900190202 */ /* 0x000fe20000000f00 */
[----:B------:R-:W-:Y:S01]  /*26c0*/  HADD2.F32 R26, -RZ, R23.H1_H1 ;  /* 0x30000017ff1a7230 */ /* 0x000fe20000004100 */
[----:B------:R-:W-:Y:S01]  /*26d0*/  @P3 MOV R25, R7 ;  /* 0x0000000700193202 */ /* 0x000fe20000000f00 */
[----:B------:R-:W-:Y:S01]  /*26e0*/  @P2 IMAD.MOV.U32 R25, RZ, RZ, R3 ;  /* 0x000000ffff192224 */ /* 0x000fe200078e0003 */
[----:B------:R-:W-:Y:S01]  /*26f0*/  @P1 MOV R25, R5 ;  /* 0x0000000500191202 */ /* 0x000fe20000000f00 */
[----:B------:R-:W-:Y:S01]  /*2700*/  FMUL.FTZ R27, R2, R27 ;  /* 0x0000001b021b7220 */ /* 0x000fe20000410000 */
[----:B------:R-:W-:-:S03]  /*2710*/  ISETP.GE.AND P1, PT, R19, R20, PT ;  /* 0x000000141300720c */ /* 0x000fc60003f26270 */
[----:B------:R-:W-:-:S04]  /*2720*/  FMUL.FTZ R23, R26, R25 ;  /* 0x000000191a177220 */ /* 0x000fc80000410000 */
[----:B------:R-:W-:-:S05]  /*2730*/  FMUL.FTZ R26, R2, R23 ;  /* 0x00000017021a7220 */ /* 0x000fca0000410000 */
[----:B------:R-:W-:-:S05]  /*2740*/  F2FP.F16.F32.PACK_AB R23, R26, R27 ;  /* 0x0000001b1a17723e */ /* 0x000fca00000000ff */
[----:B---3--:R-:W-:-:S05]  /*2750*/  HFMA2 R23, R23, 1, 1, R22 ;  /* 0x3c003c0017177831 */ /* 0x008fca0000000016 */
[----:B------:R0:W-:Y:S01]  /*2760*/  STG.E desc[UR6][R14.64+0x2000], R23 ;  /* 0x002000170e007986 */ /* 0x0001e2000c101906 */
[----:B------:R-:W-:Y:S05]  /*2770*/  @P1 EXIT ;  /* 0x000000000000194d */ /* 0x000fea0003800000 */
[----:B------:R-:W2:Y:S04]  /*2780*/  LDG.E.CONSTANT R16, desc[UR6][R16.64+0x3000] ;  /* 0x0030000610107981 */ /* 0x000ea8000c1e9900 */
[----:B------:R-:W3:Y:S01]  /*2790*/  LDG.E R19, desc[UR6][R14.64+0x3000] ;  /* 0x003000060e137981 */ /* 0x000ee2000c1e1900 */
        /* <DEDUP_REMOVED lines=13> */
[----:B0-----:R-:W-:-:S03]  /*2870*/  HADD2.F32 R23, -RZ, R16.H1_H1 ;  /* 0x30000010ff177230 */ /* 0x001fc60000004100 */
        /* <DEDUP_REMOVED lines=12> */
.L_x_143:
        /* <DEDUP_REMOVED lines=12> */
.L_x_180:


//--------------------- .text._Z17layer_norm_kernelILi4EEvPK6__halfS2_S2_PS0_ffiib --------------------------
	.section	.text._Z17layer_norm_kernelILi4EEvPK6__halfS2_S2_PS0_ffiib,"ax",@progbits
	.align	128
        .global         _Z17layer_norm_kernelILi4EEvPK6__halfS2_S2_PS0_ffiib
        .type           _Z17layer_norm_kernelILi4EEvPK6__halfS2_S2_PS0_ffiib,@function
        .size           _Z17layer_norm_kernelILi4EEvPK6__halfS2_S2_PS0_ffiib,(.L_x_181 - _Z17layer_norm_kernelILi4EEvPK6__halfS2_S2_PS0_ffiib)
        .other          _Z17layer_norm_kernelILi4EEvPK6__halfS2_S2_PS0_ffiib,@"STO_CUDA_ENTRY STV_DEFAULT"
_Z17layer_norm_kernelILi4EEvPK6__halfS2_S2_PS0_ffiib:
.text._Z17layer_norm_kernelILi4EEvPK6__halfS2_S2_PS0_ffiib:
        /* <DEDUP_REMOVED lines=13> */
[----:B------:R-:W-:Y:S02]  /*00d0*/  SHF.R.U32.HI R16, RZ, 0x5, R7 ;  /* 0x00000005ff107819 */ /* 0x000fe40000011607 */
[----:B------:R-:W-:Y:S01]  /*00e0*/  LOP3.LUT R15, R7, 0x1f, RZ, 0xc0, !PT ;  /* 0x0000001f070f7812 */ /* 0x000fe200078ec0ff */
[----:B----4-:R-:W-:-:S04]  /*00f0*/  IMAD.WIDE R4, R9, 0x2, R4 ;  /* 0x0000000209047825 */ /* 0x010fc800078e0204 */
[----:B-----5:R-:W-:-:S04]  /*0100*/  IMAD.WIDE R2, R9, 0x2, R2 ;  /* 0x0000000209027825 */ /* 0x020fc800078e0202 */
        /* <DEDUP_REMOVED lines=27> */
[----:B------:R-:W-:Y:S02]  /*02c0*/  ISETP.GE.U32.AND P1, PT, R13, R6, PT ;  /* 0x000000060d00720c */ /* 0x000fe40003f26070 */
        /* <DEDUP_REMOVED lines=16> */
[----:B------:R-:W-:-:S04]  /*03d0*/  @!P1 FADD.FTZ R4, R17, R12 ;  /* 0x0000000c11049221 */ /* 0x000fc80000010000 */
[----:B------:R-:W-:-:S07]  /*03e0*/  @!P1 FADD.FTZ R17, R11, R4 ;  /* 0x000000040b119221 */ /* 0x000fce0000010000 */
.L_x_145:
[----:B------:R-:W-:Y:S05]  /*03f0*/  BSYNC.RECONVERGENT B0 ;  /* 0x0000000000007941 */ /* 0x000fea0003800200 */
.L_x_144:
[----:B------:R-:W0:Y:S01]  /*0400*/  SHFL.BFLY PT, R4, R17, 0x10, 0x1f ;  /* 0x0e001f0011047f89 */ /* 0x000e2200000e0000 */
[----:B------:R-:W1:Y:S01]  /*0410*/  S2UR UR5, SR_CgaCtaId ;  /* 0x00000000000579c3 */ /* 0x000e620000008800 */
[----:B------:R-:W-:Y:S01]  /*0420*/  UMOV UR4, 0x400 ;  /* 0x0000040000047882 */ /* 0x000fe20000000000 */
[----:B------:R-:W-:Y:S01]  /*0430*/  ISETP.NE.AND P1, PT, R15, RZ, PT ;  /* 0x000000ff0f00720c */ /* 0x000fe20003f25270 */
[----:B------:R-:W-:Y:S01]  /*0440*/  BSSY.RECONVERGENT B0, `(.L_x_146) ;  /* 0x0000037000007945 */ /* 0x000fe20003800200 */
[----:B------:R-:W-:Y:S01]  /*0450*/  MOV R23, RZ ;  /* 0x000000ff00177202 */ /* 0x000fe20000000f00 */
        /* <DEDUP_REMOVED lines=14> */
[----:B0-----:R-:W-:-:S04]  /*0540*/  IADD3 R21, PT, PT, R6, -R7, RZ ;  /* 0x8000000706157210 */ /* 0x001fc80007ffe0ff */
        /* <DEDUP_REMOVED lines=38> */
.L_x_147:
[----:B------:R-:W-:Y:S05]  /*07b0*/  BSYNC.RECONVERGENT B0 ;  /* 0x0000000000007941 */ /* 0x000fea0003800200 */
.L_x_146:
        /* <DEDUP_REMOVED lines=33> */
[----:B------:R-:W-:Y:S05]  /*09d0*/  BRA.U UP0, `(.L_x_149) ;  /* 0x0000000100c87547 */ /* 0x000fea000b800000 */
[----:B------:R-:W-:Y:S05]  /*09e0*/  @!P0 EXIT ;  /* 0x000000000000894d */ /* 0x000fea0003800000 */
[----:B------:R-:W1:Y:S02]  /*09f0*/  LDC.64 R4, c[0x0][0x388] ;  /* 0x0000e200ff047b82 */ /* 0x000e640000000a00 */
[----:B-1----:R-:W-:-:S05]  /*0a00*/  IMAD.WIDE.U32 R4, R7, 0x4, R4 ;  /* 0x0000000407047825 */ /* 0x002fca00078e0004 */
[----:B------:R-:W2:Y:S01]  /*0a10*/  LDG.E.CONSTANT R16, desc[UR6][R4.64] ;  /* 0x0000000604107981 */ /* 0x000ea2000c1e9900 */
[----:B------:R-:W-:-:S04]  /*0a20*/  IMAD.WIDE.U32 R2, R7, 0x4, R2 ;  /* 0x0000000407027825 */ /* 0x000fc800078e0002 */
[--C-:B--2---:R-:W-:Y:S02]  /*0a30*/  HADD2.F32 R19, -RZ, R16.reuse.H1_H1 ;  /* 0x30000010ff137230 */ /* 0x104fe40000004100 */
[----:B------:R-:W-:-:S03]  /*0a40*/  HADD2.F32 R17, -RZ, R16.H0_H0 ;  /* 0x20000010ff117230 */ /* 0x000fc60000004100 */
[----:B------:R-:W-:Y:S01]  /*0a50*/  FMUL.FTZ R8, R19, R8 ;  /* 0x0000000813087220 */ /* 0x000fe20000410000 */
[----:B------:R-:W-:Y:S01]  /*0a60*/  LOP3.LUT R19, R7, 0x400, RZ, 0xfc, !PT ;  /* 0x0000040007137812 */ /* 0x000fe200078efcff */
[----:B------:R-:W-:Y:S02]  /*0a70*/  FMUL.FTZ R0, R17, R0 ;  /* 0x0000000011007220 */ /* 0x000fe40000410000 */
[----:B0-----:R-:W-:Y:S01]  /*0a80*/  FMUL.FTZ R17, R15, R8 ;  /* 0x000000080f117220 */ /* 0x001fe20000410000 */
[----:B------:R-:W-:Y:S01]  /*0a90*/  ISETP.GE.U32.AND P0, PT, R19, R6, PT ;  /* 0x000000061300720c */ /* 0x000fe20003f06070 */
[----:B------:R-:W-:-:S05]  /*0aa0*/  FMUL.FTZ R0, R15, R0 ;  /* 0x000000000f007220 */ /* 0x000fca0000410000 */
[----:B------:R-:W-:-:S05]  /*0ab0*/  F2FP.F16.F32.PACK_AB R17, R17, R0 ;  /* 0x000000001111723e */ /* 0x000fca00000000ff */
[----:B------:R0:W-:Y:S02]  /*0ac0*/  STG.E desc[UR6][R2.64], R17 ;  /* 0x0000001102007986 */ /* 0x0001e4000c101906 */
[----:B------:R-:W-:Y:S05]  /*0ad0*/  @P0 EXIT ;  /* 0x000000000000094d */ /* 0x000fea0003800000 */
[----:B------:R-:W0:Y:S02]  /*0ae0*/  LDG.E.CONSTANT R0, desc[UR6][R4.64+0x1000] ;  /* 0x0010000604007981 */ /* 0x000e24000c1e9900 */
[--C-:B0-----:R-:W-:Y:S02]  /*0af0*/  HADD2.F32 R17, -RZ, R0.reuse.H1_H1 ;  /* 0x30000000ff117230 */ /* 0x101fe40000004100 */
[----:B------:R-:W-:-:S03]  /*0b00*/  HADD2.F32 R8, -RZ, R0.H0_H0 ;  /* 0x20000000ff087230 */ /* 0x000fc60000004100 */
[----:B------:R-:W-:Y:S01]  /*0b10*/  FMUL.FTZ R10, R17, R10 ;  /* 0x0000000a110a7220 */ /* 0x000fe20000410000 */
[----:B------:R-:W-:Y:S01]  /*0b20*/  LOP3.LUT R17, R7, 0x800, RZ, 0xfc, !PT ;  /* 0x0000080007117812 */ /* 0x000fe200078efcff */
[----:B------:R-:W-:Y:S02]  /*0b30*/  FMUL.FTZ R8, R8, R9 ;  /* 0x0000000908087220 */ /* 0x000fe40000410000 */
[----:B------:R-:W-:Y:S01]  /*0b40*/  FMUL.FTZ R9, R15, R10 ;  /* 0x0000000a0f097220 */ /* 0x000fe20000410000 */
[----:B------:R-:W-:Y:S01]  /*0b50*/  ISETP.GE.U32.AND P0, PT, R17, R6, PT ;  /* 0x000000061100720c */ /* 0x000fe20003f06070 */
[----:B------:R-:W-:-:S05]  /*0b60*/  FMUL.FTZ R8, R15, R8 ;  /* 0x000000080f087220 */ /* 0x000fca0000410000 */
[----:B------:R-:W-:-:S05]  /*0b70*/  F2FP.F16.F32.PACK_AB R9, R9, R8 ;  /* 0x000000080909723e */ /* 0x000fca00000000ff */
[----:B------:R0:W-:Y:S02]  /*0b80*/  STG.E desc[UR6][R2.64+0x1000], R9 ;  /* 0x0010000902007986 */ /* 0x0001e4000c101906 */
[----:B------:R-:W-:Y:S05]  /*0b90*/  @P0 EXIT ;  /* 0x000000000000094d */ /* 0x000fea0003800000 */
[----:B------:R-:W0:Y:S02]  /*0ba0*/  LDG.E.CONSTANT R0, desc[UR6][R4.64+0x2000] ;  /* 0x0020000604007981 */ /* 0x000e24000c1e9900 */
[--C-:B0-----:R-:W-:Y:S02]  /*0bb0*/  HADD2.F32 R9, -RZ, R0.reuse.H0_H0 ;  /* 0x20000000ff097230 */ /* 0x101fe40000004100 */
[----:B------:R-:W-:-:S03]  /*0bc0*/  HADD2.F32 R0, -RZ, R0.H1_H1 ;  /* 0x30000000ff007230 */ /* 0x000fc60000004100 */
        /* <DEDUP_REMOVED lines=12> */
[----:B------:R-:W-:Y:S02]  /*0c90*/  FMUL.FTZ R12, R7, R12 ;  /* 0x0000000c070c7220 */ /* 0x000fe40000410000 */
[----:B------:R-:W-:Y:S02]  /*0ca0*/  FMUL.FTZ R0, R0, R11 ;  /* 0x0000000b00007220 */ /* 0x000fe40000410000 */
[C---:B------:R-:W-:Y:S02]  /*0cb0*/  FMUL.FTZ R12, R15.reuse, R12 ;  /* 0x0000000c0f0c7220 */ /* 0x040fe40000410000 */
[----:B------:R-:W-:-:S05]  /*0cc0*/  FMUL.FTZ R15, R15, R0 ;  /* 0x000000000f0f7220 */ /* 0x000fca0000410000 */
[----:B------:R-:W-:-:S05]  /*0cd0*/  F2FP.F16.F32.PACK_AB R15, R15, R12 ;  /* 0x0000000c0f0f723e */ /* 0x000fca00000000ff */
[----:B------:R-:W-:Y:S01]  /*0ce0*/  STG.E desc[UR6][R2.64+0x3000], R15 ;  /* 0x0030000f02007986 */ /* 0x000fe2000c101906 */
[----:B------:R-:W-:Y:S05]  /*0cf0*/  EXIT ;  /* 0x000000000000794d */ /* 0x000fea0003800000 */
.L_x_149:
[----:B------:R-:W-:Y:S05]  /*0d00*/  @!P0 EXIT ;  /* 0x000000000000894d */ /* 0x000fea0003800000 */
[----:B------:R-:W1:Y:S08]  /*0d10*/  LDC.64 R4, c[0x0][0x388] ;  /* 0x0000e200ff047b82 */ /* 0x000e700000000a00 */
[----:B------:R-:W2:Y:S01]  /*0d20*/  LDC.64 R16, c[0x0][0x390] ;  /* 0x0000e400ff107b82 */ /* 0x000ea20000000a00 */
[----:B-1----:R-:W-:-:S05]  /*0d30*/  IMAD.WIDE.U32 R4, R7, 0x4, R4 ;  /* 0x0000000407047825 */ /* 0x002fca00078e0004 */
[----:B------:R-:W3:Y:S01]  /*0d40*/  LDG.E.CONSTANT R19, desc[UR6][R4.64] ;  /* 0x0000000604137981 */ /* 0x000ee2000c1e9900 */
[----:B--2---:R-:W-:-:S05]  /*0d50*/  IMAD.WIDE.U32 R16, R7, 0x4, R16 ;  /* 0x0000000407107825 */ /* 0x004fca00078e0010 */
[----:B------:R-:W2:Y:S01]  /*0d60*/  LDG.E.CONSTANT R18, desc[UR6][R16.64] ;  /* 0x0000000610127981 */ /* 0x000ea2000c1e9900 */
[----:B------:R-:W-:-:S04]  /*0d70*/  IMAD.WIDE.U32 R2, R7, 0x4, R2 ;  /* 0x0000000407027825 */ /* 0x000fc800078e0002 */
[--C-:B---3--:R-:W-:Y:S02]  /*0d80*/  HADD2.F32 R21, -RZ, R19.reuse.H0_H0 ;  /* 0x20000013ff157230 */ /* 0x108fe40000004100 */
[----:B------:R-:W-:-:S03]  /*0d90*/  HADD2.F32 R19, -RZ, R19.H1_H1 ;  /* 0x30000013ff137230 */ /* 0x000fc60000004100 */
[----:B------:R-:W-:Y:S02]  /*0da0*/  FMUL.FTZ R0, R21, R0 ;  /* 0x0000000015007220 */ /* 0x000fe40000410000 */
[----:B------:R-:W-:Y:S01]  /*0db0*/  FMUL.FTZ R8, R19, R8 ;  /* 0x0000000813087220 */ /* 0x000fe20000410000 */
[----:B------:R-:W-:Y:S01]  /*0dc0*/  LOP3.LUT R19, R7, 0x400, RZ, 0xfc, !PT ;  /* 0x0000040007137812 */ /* 0x000fe200078efcff */
[C---:B0-----:R-:W-:Y:S02]  /*0dd0*/  FMUL.FTZ R0, R15.reuse, R0 ;  /* 0x000000000f007220 */ /* 0x041fe40000410000 */
[----:B------:R-:W-:Y:S01]  /*0de0*/  FMUL.FTZ R21, R15, R8 ;  /* 0x000000080f157220 */ /* 0x000fe20000410000 */
[----:B------:R-:W-:-:S04]  /*0df0*/  ISETP.GE.U32.AND P0, PT, R19, R6, PT ;  /* 0x000000061300720c */ /* 0x000fc80003f06070 */
[----:B------:R-:W-:-:S05]  /*0e00*/  F2FP.F16.F32.PACK_AB R0, R21, R0 ;  /* 0x000000001500723e */ /* 0x000fca00000000ff */
[----:B--2---:R-:W-:-:S05]  /*0e10*/  HFMA2 R19, R0, 1, 1, R18 ;  /* 0x3c003c0000137831 */ /* 0x004fca0000000012 */
[----:B------:R0:W-:Y:S01]  /*0e20*/  STG.E desc[UR6][R2.64], R19 ;  /* 0x0000001302007986 */ /* 0x0001e2000c101906 */
[----:B------:R-:W-:Y:S05]  /*0e30*/  @P0 EXIT ;  /* 0x000000000000094d */ /* 0x000fea0003800000 */
[----:B------:R-:W2:Y:S04]  /*0e40*/  LDG.E.CONSTANT R8, desc[UR6][R4.64+0x1000] ;  /* 0x0010000604087981 */ /* 0x000ea8000c1e9900 */
[----:B------:R-:W3:Y:S01]  /*0e50*/  LDG.E.CONSTANT R0, desc[UR6][R16.64+0x1000] ;  /* 0x0010000610007981 */ /* 0x000ee2000c1e9900 */
[--C-:B--2---:R-:W-:Y:S02]  /*0e60*/  HADD2.F32 R18, -RZ, R8.reuse.H0_H0 ;  /* 0x20000008ff127230 */ /* 0x104fe40000004100 */
[----:B0-----:R-:W-:-:S03]  /*0e70*/  HADD2.F32 R19, -RZ, R8.H1_H1 ;  /* 0x30000008ff137230 */ /* 0x001fc60000004100 */
[----:B------:R-:W-:Y:S02]  /*0e80*/  FMUL.FTZ R18, R18, R9 ;  /* 0x0000000912127220 */ /* 0x000fe40000410000 */
[----:B------:R-:W-:Y:S01]  /*0e90*/  FMUL.FTZ R10, R19, R10 ;  /* 0x0000000a130a7220 */ /* 0x000fe20000410000 */
[----:B------:R-:W-:Y:S01]  /*0ea0*/  LOP3.LUT R19, R7, 0x800, RZ, 0xfc, !PT ;  /* 0x0000080007137812 */ /* 0x000fe200078efcff */
[C---:B------:R-:W-:Y:S02]  /*0eb0*/  FMUL.FTZ R18, R15.reuse, R18 ;  /* 0x000000120f127220 */ /* 0x040fe40000410000 */
[----:B------:R-:W-:Y:S01]  /*0ec0*/  FMUL.FTZ R9, R15, R10 ;  /* 0x0000000a0f097220 */ /* 0x000fe20000410000 */
[----:B------:R-:W-:-:S04]  /*0ed0*/  ISETP.GE.U32.AND P0, PT, R19, R6, PT ;  /* 0x000000061300720c */ /* 0x000fc80003f06070 */
[----:B------:R-:W-:-:S05]  /*0ee0*/  F2FP.F16.F32.PACK_AB R9, R9, R18 ;  /* 0x000000120909723e */ /* 0x000fca00000000ff */
[----:B---3--:R-:W-:-:S05]  /*0ef0*/  HFMA2 R9, R9, 1, 1, R0 ;  /* 0x3c003c0009097831 */ /* 0x008fca0000000000 */
[----:B------:R0:W-:Y:S01]  /*0f00*/  STG.E desc[UR6][R2.64+0x1000], R9 ;  /* 0x0010000902007986 */ /* 0x0001e2000c101906 */
[----:B------:R-:W-:Y:S05]  /*0f10*/  @P0 EXIT ;  /* 0x000000000000094d */ /* 0x000fea0003800000 */
[----:B------:R-:W0:Y:S04]  /*0f20*/  LDG.E.CONSTANT R8, desc[UR6][R4.64+0x2000] ;  /* 0x0020000604087981 */ /* 0x000e28000c1e9900 */
[----:B------:R-:W2:Y:S01]  /*0f30*/  LDG.E.CONSTANT R0, desc[UR6][R16.64+0x2000] ;  /* 0x0020000610007981 */ /* 0x000ea2000c1e9900 */
[--C-:B0-----:R-:W-:Y:S02]  /*0f40*/  HADD2.F32 R9, -RZ, R8.reuse.H0_H0 ;  /* 0x20000008ff097230 */ /* 0x101fe40000004100 */
[----:B------:R-:W-:-:S03]  /*0f50*/  HADD2.F32 R8, -RZ, R8.H1_H1 ;  /* 0x30000008ff087230 */ /* 0x000fc60000004100 */
[----:B------:R-:W-:Y:S02]  /*0f60*/  FMUL.FTZ R14, R9, R14 ;  /* 0x0000000e090e7220 */ /* 0x000fe40000410000 */
[----:B------:R-:W-:Y:S01]  /*0f70*/  FMUL.FTZ R8, R8, R13 ;  /* 0x0000000d08087220 */ /* 0x000fe20000410000 */
[----:B------:R-:W-:Y:S01]  /*0f80*/  LOP3.LUT R13, R7, 0xc00, RZ, 0xfc, !PT ;  /* 0x00000c00070d7812 */ /* 0x000fe200078efcff */
[C---:B------:R-:W-:Y:S02]  /*0f90*/  FMUL.FTZ R14, R15.reuse, R14 ;  /* 0x0000000e0f0e7220 */ /* 0x040fe40000410000 */
[----:B------:R-:W-:Y:S01]  /*0fa0*/  FMUL.FTZ R9, R15, R8 ;  /* 0x000000080f097220 */ /* 0x000fe20000410000 */
[----:B------:R-:W-:-:S04]  /*0fb0*/  ISETP.GE.U32.AND P0, PT, R13, R6, PT ;  /* 0x000000060d00720c */ /* 0x000fc80003f06070 */
[----:B------:R-:W-:-:S05]  /*0fc0*/  F2FP.F16.F32.PACK_AB R7, R9, R14 ;  /* 0x0000000e0907723e */ /* 0x000fca00000000ff */
[----:B--2---:R-:W-:-:S05]  /*0fd0*/  HFMA2 R7, R7, 1, 1, R0 ;  /* 0x3c003c0007077831 */ /* 0x004fca0000000000 */
[----:B------:R0:W-:Y:S01]  /*0fe0*/  STG.E desc[UR6][R2.64+0x2000], R7 ;  /* 0x0020000702007986 */ /* 0x0001e2000c101906 */
        /* <DEDUP_REMOVED lines=11> */
[----:B------:R-:W-:Y:S01]  /*10a0*/  STG.E desc[UR6][R2.64+0x3000], R7 ;  /* 0x0030000702007986 */ /* 0x000fe2000c101906 */
[----:B------:R-:W-:Y:S05]  /*10b0*/  EXIT ;  /* 0x000000000000794d */ /* 0x000fea0003800000 */
.L_x_148:
[----:B------:R-:W1:Y:S02]  /*10c0*/  LDCU.64 UR4, c[0x0][0x390] ;  /* 0x00007200ff0477ac */ /* 0x000e640008000a00 */
[----:B-1----:R-:W-:-:S04]  /*10d0*/  UISETP.NE.U32.AND UP0, UPT, UR4, URZ, UPT ;  /* 0x000000ff0400728c */ /* 0x002fc8000bf05070 */
[----:B------:R-:W-:-:S09]  /*10e0*/  UISETP.NE.AND.EX UP0, UPT, UR5, URZ, UPT, UP0 ;  /* 0x000000ff0500728c */ /* 0x000fd2000bf05300 */
[----:B------:R-:W-:Y:S05]  /*10f0*/  BRA.U UP0, `(.L_x_150) ;  /* 0x0000000100e87547 */ /* 0x000fea000b800000 */
[----:B------:R-:W-:Y:S05]  /*1100*/  @!P0 EXIT ;  /* 0x000000000000894d */ /* 0x000fea0003800000 */
[----:B------:R-:W1:Y:S01]  /*1110*/  LDC.64 R4, c[0x0][0x388] ;  /* 0x0000e200ff047b82 */ /* 0x000e620000000a00 */
[----:B------:R-:W-:-:S05]  /*1120*/  IMAD.WIDE.U32 R2, R7, 0x4, R2 ;  /* 0x0000000407027825 */ /* 0x000fca00078e0002 */
[----:B------:R-:W2:Y:S01]  /*1130*/  LDG.E R16, desc[UR6][R2.64] ;  /* 0x0000000602107981 */ /* 0x000ea2000c1e1900 */
[----:B-1----:R-:W-:-:S05]  /*1140*/  IMAD.WIDE.U32 R4, R7, 0x4, R4 ;  /* 0x0000000407047825 */ /* 0x002fca00078e0004 */
[----:B------:R-:W3:Y:S02]  /*1150*/  LDG.E.CONSTANT R17, desc[UR6][R4.64] ;  /* 0x0000000604117981 */ /* 0x000ee4000c1e9900 */
[--C-:B---3--:R-:W-:Y:S02]  /*1160*/  HADD2.F32 R19, -RZ, R17.reuse.H0_H0 ;  /* 0x20000011ff137230 */ /* 0x108fe40000004100 */
[----:B------:R-:W-:-:S03]  /*1170*/  HADD2.F32 R17, -RZ, R17.H1_H1 ;  /* 0x30000011ff117230 */ /* 0x000fc60000004100 */
[----:B------:R-:W-:Y:S02]  /*1180*/  FMUL.FTZ R0, R19, R0 ;  /* 0x0000000013007220 */ /* 0x000fe40000410000 */
[----:B------:R-:W-:Y:S02]  /*1190*/  FMUL.FTZ R8, R17, R8 ;  /* 0x0000000811087220 */ /* 0x000fe40000410000 */
[C---:B0-----:R-:W-:Y:S02]  /*11a0*/  FMUL.FTZ R0, R15.reuse, R0 ;  /* 0x000000000f007220 */ /* 0x041fe40000410000 */
[----:B------:R-:W-:Y:S01]  /*11b0*/  FMUL.FTZ R19, R15, R8 ;  /* 0x000000080f137220 */ /* 0x000fe20000410000 */
[----:B------:R-:W-:-:S04]  /*11c0*/  LOP3.LUT R17, R7, 0x400, RZ, 0xfc, !PT ;  /* 0x0000040007117812 */ /* 0x000fc800078efcff */
[----:B------:R-:W-:Y:S02]  /*11d0*/  F2FP.F16.F32.PACK_AB R8, R19, R0 ;  /* 0x000000001308723e */ /* 0x000fe400000000ff */
[----:B------:R-:W-:-:S03]  /*11e0*/  ISETP.GE.U32.AND P0, PT, R17, R6, PT ;  /* 0x000000061100720c */ /* 0x000fc60003f06070 */
[----:B--2---:R-:W-:-:S05]  /*11f0*/  HFMA2 R17, R8, 1, 1, R16 ;  /* 0x3c003c0008117831 */ /* 0x004fca0000000010 */
[----:B------:R0:W-:Y:S05]  /*1200*/  STG.E desc[UR6][R2.64], R17 ;  /* 0x0000001102007986 */ /* 0x0001ea000c101906 */
[----:B------:R-:W-:Y:S05]  /*1210*/  @P0 EXIT ;  /* 0x000000000000094d */ /* 0x000fea0003800000 */
[----:B------:R-:W2:Y:S04]  /*1220*/  LDG.E.CONSTANT R8, desc[UR6][R4.64+0x1000] ;  /* 0x0010000604087981 */ /* 0x000ea8000c1e9900 */
[----:B------:R-:W3:Y:S01]  /*1230*/  LDG.E R0, desc[UR6][R2.64+0x1000] ;  /* 0x0010000602007981 */ /* 0x000ee2000c1e1900 */
        /* <DEDUP_REMOVED lines=13> */
[----:B------:R-:W2:Y:S01]  /*1310*/  LDG.E R0, desc[UR6][R2.64+0x2000] ;  /* 0x0020000602007981 */ /* 0x000ea2000c1e1900 */
        /* <DEDUP_REMOVED lines=24> */
.L_x_150:
[----:B------:R-:W-:Y:S05]  /*14a0*/  @!P0 EXIT ;  /* 0x000000000000894d */ /* 0x000fea0003800000 */
[----:B------:R-:W1:Y:S08]  /*14b0*/  LDC.64 R4, c[0x0][0x388] ;  /* 0x0000e200ff047b82 */ /* 0x000e700000000a00 */
[----:B------:R-:W2:Y:S01]  /*14c0*/  LDC.64 R16, c[0x0][0x390] ;  /* 0x0000e400ff107b82 */ /* 0x000ea20000000a00 */
[----:B-1----:R-:W-:-:S05]  /*14d0*/  IMAD.WIDE.U32 R4, R7, 0x4, R4 ;  /* 0x0000000407047825 */ /* 0x002fca00078e0004 */
[----:B------:R-:W3:Y:S01]  /*14e0*/  LDG.E.CONSTANT R19, desc[UR6][R4.64] ;  /* 0x0000000604137981 */ /* 0x000ee2000c1e9900 */
[----:B------:R-:W-:-:S04]  /*14f0*/  IMAD.WIDE.U32 R2, R7, 0x4, R2 ;  /* 0x0000000407027825 */ /* 0x000fc800078e0002 */
[----:B--2---:R-:W-:Y:S01]  /*1500*/  IMAD.WIDE.U32 R16, R7, 0x4, R16 ;  /* 0x0000000407107825 */ /* 0x004fe200078e0010 */
[----:B------:R-:W2:Y:S04]  /*1510*/  LDG.E R18, desc[UR6][R2.64] ;  /* 0x0000000602127981 */ /* 0x000ea8000c1e1900 */
[----:B------:R-:W4:Y:S01]  /*1520*/  LDG.E.CONSTANT R23, desc[UR6][R16.64] ;  /* 0x0000000610177981 */ /* 0x000f22000c1e9900 */
[--C-:B---3--:R-:W-:Y:S02]  /*1530*/  HADD2.F32 R21, -RZ, R19.reuse.H0_H0 ;  /* 0x20000013ff157230 */ /* 0x108fe40000004100 */
[----:B------:R-:W-:-:S03]  /*1540*/  HADD2.F32 R19, -RZ, R19.H1_H1 ;  /* 0x30000013ff137230 */ /* 0x000fc60000004100 */
[----:B------:R-:W-:Y:S02]  /*1550*/  FMUL.FTZ R0, R21, R0 ;  /* 0x0000000015007220 */ /* 0x000fe40000410000 */
[----:B------:R-:W-:Y:S02]  /*1560*/  FMUL.FTZ R8, R19, R8 ;  /* 0x0000000813087220 */ /* 0x000fe40000410000 */
[C---:B0-----:R-:W-:Y:S02]  /*1570*/  FMUL.FTZ R0, R15.reuse, R0 ;  /* 0x000000000f007220 */ /* 0x041fe40000410000 */
[----:B------:R-:W-:-:S05]  /*1580*/  FMUL.FTZ R19, R15, R8 ;  /* 0x000000080f137220 */ /* 0x000fca0000410000 */
[----:B------:R-:W-:Y:S02]  /*1590*/  F2FP.F16.F32.PACK_AB R0, R19, R0 ;  /* 0x000000001300723e */ /* 0x000fe400000000ff */
[----:B------:R-:W-:-:S03]  /*15a0*/  LOP3.LUT R19, R7, 0x400, RZ, 0xfc, !PT ;  /* 0x0000040007137812 */ /* 0x000fc600078efcff */
[----:B----4-:R-:W-:Y:S01]  /*15b0*/  HFMA2 R0, R0, 1, 1, R23 ;  /* 0x3c003c0000007831 */ /* 0x010fe20000000017 */
[----:B------:R-:W-:-:S03]  /*15c0*/  ISETP.GE.U32.AND P0, PT, R19, R6, PT ;  /* 0x000000061300720c */ /* 0x000fc60003f06070 */
[----:B--2---:R-:W-:-:S05]  /*15d0*/  HADD2 R19, R0, R18 ;  /* 0x0000001200137230 */ /* 0x004fca0000000000 */
[----:B------:R0:W-:Y:S05]  /*15e0*/  STG.E desc[UR6][R2.64], R19 ;  /* 0x0000001302007986 */ /* 0x0001ea000c101906 */
[----:B------:R-:W-:Y:S05]  /*15f0*/  @P0 EXIT ;  /* 0x000000000000094d */ /* 0x000fea0003800000 */
[----:B------:R-:W2:Y:S04]  /*1600*/  LDG.E.CONSTANT R8, desc[UR6][R4.64+0x1000] ;  /* 0x0010000604087981 */ /* 0x000ea8000c1e9900 */
[----:B------:R-:W3:Y:S04]  /*1610*/  LDG.E.CONSTANT R20, desc[UR6][R16.64+0x1000] ;  /* 0x0010000610147981 */ /* 0x000ee8000c1e9900 */
[----:B------:R-:W4:Y:S01]  /*1620*/  LDG.E R0, desc[UR6][R2.64+0x1000] ;  /* 0x0010000602007981 */ /* 0x000f22000c1e1900 */
        /* <DEDUP_REMOVED lines=9> */
[----:B---3--:R-:W-:-:S04]  /*16c0*/  HFMA2 R9, R9, 1, 1, R20 ;  /* 0x3c003c0009097831 */ /* 0x008fc80000000014 */
[----:B----4-:R-:W-:-:S05]  /*16d0*/  HADD2 R9, R9, R0 ;  /* 0x0000000009097230 */ /* 0x010fca0000000000 */
[----:B------:R0:W-:Y:S01]  /*16e0*/  STG.E desc[UR6][R2.64+0x1000], R9 ;  /* 0x0010000902007986 */ /* 0x0001e2000c101906 */
[----:B------:R-:W-:Y:S05]  /*16f0*/  @P0 EXIT ;  /* 0x000000000000094d */ /* 0x000fea0003800000 */
[----:B------:R-:W0:Y:S04]  /*1700*/  LDG.E.CONSTANT R8, desc[UR6][R4.64+0x2000] ;  /* 0x0020000604087981 */ /* 0x000e28000c1e9900 */
[----:B------:R-:W2:Y:S04]  /*1710*/  LDG.E.CONSTANT R10, desc[UR6][R16.64+0x2000] ;  /* 0x00200006100a7981 */ /* 0x000ea8000c1e9900 */
[----:B------:R-:W3:Y:S01]  /*1720*/  LDG.E R0, desc[UR6][R2.64+0x2000] ;  /* 0x0020000602007981 */ /* 0x000ee2000c1e1900 */
        /* <DEDUP_REMOVED lines=9> */
[----:B--2---:R-:W-:-:S04]  /*17c0*/  HFMA2 R7, R9, 1, 1, R10 ;  /* 0x3c003c0009077831 */ /* 0x004fc8000000000a */
[----:B---3--:R-:W-:-:S05]  /*17d0*/  HADD2 R7, R7, R0 ;  /* 0x0000000007077230 */ /* 0x008fca0000000000 */
        /* <DEDUP_REMOVED lines=14> */
[----:B------:R-:W-:Y:S01]  /*18c0*/  STG.E desc[UR6][R2.64+0x3000], R5 ;  /* 0x0030000502007986 */ /* 0x000fe2000c101906 */
[----:B------:R-:W-:Y:S05]  /*18d0*/  EXIT ;  /* 0x000000000000794d */ /* 0x000fea0003800000 */
.L_x_151:
        /* <DEDUP_REMOVED lines=10> */
.L_x_181:


//--------------------- .text._Z17layer_norm_kernelILi3EEvPK6__halfS2_S2_PS0_ffiib --------------------------
	.section	.text._Z17layer_norm_kernelILi3EEvPK6__halfS2_S2_PS0_ffiib,"ax",@progbits
	.align	128
        .global         _Z17layer_norm_kernelILi3EEvPK6__halfS2_S2_PS0_ffiib
        .type           _Z17layer_norm_kernelILi3EEvPK6__halfS2_S2_PS0_ffiib,@function
        .size           _Z17layer_norm_kernelILi3EEvPK6__halfS2_S2_PS0_ffiib,(.L_x_182 - _Z17layer_norm_kernelILi3EEvPK6__halfS2_S2_PS0_ffiib)
        .other          _Z17layer_norm_kernelILi3EEvPK6__halfS2_S2_PS0_ffiib,@"STO_CUDA_ENTRY STV_DEFAULT"
_Z17layer_norm_kernelILi3EEvPK6__halfS2_S2_PS0_ffiib:
.text._Z17layer_norm_kernelILi3EEvPK6__halfS2_S2_PS0_ffiib:
[----:B------:R-:W-:Y:S08]  /*0000*/  LDC R1, c[0x0][0x37c] ;  /* 0x0000df00ff017b82 */ /* 0x000ff00000000800 */
[----:B------:R-:W0:Y:S01]  /*0010*/  LDC R8, c[0x0][0x3ac] ;  /* 0x0000eb00ff087b82 */ /* 0x000e220000000800 */
[----:B------:R-:W1:Y:S01]  /*0020*/  S2R R3, SR_TID.X ;  /* 0x0000000000037919 */ /* 0x000e620000002100 */
[----:B------:R-:W2:Y:S01]  /*0030*/  LDCU.64 UR6, c[0x0][0x358] ;  /* 0x00006b00ff0677ac */ /* 0x000ea20008000a00 */
[----:B------:R-:W-:Y:S01]  /*0040*/  BSSY.RECONVERGENT B0, `(.L_x_152) ;  /* 0x000002b000007945 */ /* 0x000fe20003800200 */
[----:B------:R-:W-:-:S04]  /*0050*/  HFMA2 R12, -RZ, RZ, 0, 0 ;  /* 0x00000000ff0c7431 */ /* 0x000fc800000001ff */
[----:B------:R-:W3:Y:S08]  /*0060*/  S2UR UR4, SR_CTAID.X ;  /* 0x00000000000479c3 */ /* 0x000ef00000002500 */
[----:B------:R-:W4:Y:S01]  /*0070*/  LDC.64 R4, c[0x0][0x380] ;  /* 0x0000e000ff047b82 */ /* 0x000f220000000a00 */
[----:B0-----:R-:W-:-:S04]  /*0080*/  LEA.HI R2, R8, R8, RZ, 0x1 ;  /* 0x0000000808027211 */ /* 0x001fc800078f08ff */
[----:B------:R-:W-:Y:S01]  /*0090*/  SHF.R.S32.HI R2, RZ, 0x1, R2 ;  /* 0x00000001ff027819 */ /* 0x000fe20000011402 */
[----:B---3--:R-:W-:-:S03]  /*00a0*/  IMAD R8, R8, UR4, RZ ;  /* 0x0000000408087c24 */ /* 0x008fc6000f8e02ff */
[----:B-1----:R-:W-:Y:S01]  /*00b0*/  ISETP.GT.AND P0, PT, R2, R3, PT ;  /* 0x000000030200720c */ /* 0x002fe20003f04270 */
[----:B----4-:R-:W-:-:S12]  /*00c0*/  IMAD.WIDE R4, R8, 0x2, R4 ;  /* 0x0000000208047825 */ /* 0x010fd800078e0204 */
        /* <DEDUP_REMOVED lines=22> */
[----:B------:R-:W-:Y:S02]  /*0230*/  FMNMX.FTZ R7, R7, -65504, !PT ;  /* 0xc77fe00007077809 */ /* 0x000fe40007810000 */
[----:B------:R-:W-:Y:S01]  /*0240*/  FMNMX.FTZ R6, R6, -65504, !PT ;  /* 0xc77fe00006067809 */ /* 0x000fe20007810000 */
[--C-:B---3--:R-:W-:Y:S02]  /*0250*/  @!P1 HADD2.F32 R10, -RZ, R9.reuse.H0_H0 ;  /* 0x20000009ff0a9230 */ /* 0x108fe40000004100 */
        /* <DEDUP_REMOVED lines=9> */
.L_x_153:
[----:B------:R-:W-:Y:S05]  /*02f0*/  BSYNC.RECONVERGENT B0 ;  /* 0x0000000000007941 */ /* 0x000fea0003800200 */
.L_x_152:
[----:B------:R-:W0:Y:S01]  /*0300*/  SHFL.BFLY PT, R9, R12, 0x10, 0x1f ;  /* 0x0e001f000c097f89 */ /* 0x000e2200000e0000 */
[----:B------:R-:W1:Y:S01]  /*0310*/  S2UR UR5, SR_CgaCtaId ;  /* 0x00000000000579c3 */ /* 0x000e620000008800 */
[----:B------:R-:W-:Y:S01]  /*0320*/  UMOV UR4, 0x400 ;  /* 0x0000040000047882 */ /* 0x000fe20000000000 */
[----:B------:R-:W-:Y:S01]  /*0330*/  BSSY.RECONVERGENT B0, `(.L_x_154) ;  /* 0x0000034000007945 */ /* 0x000fe20003800200 */
[----:B0-----:R-:W-:Y:S01]  /*0340*/  FADD.FTZ R9, R9, R12 ;  /* 0x0000000c09097221 */ /* 0x001fe20000010000 */
[----:B-1----:R-:W-:-:S04]  /*0350*/  ULEA UR4, UR5, UR4, 0x18 ;  /* 0x0000000405047291 */ /* 0x002fc8000f8ec0ff */
[----:B------:R-:W0:Y:S02]  /*0360*/  SHFL.BFLY PT, R10, R9, 0x8, 0x1f ;  /* 0x0d001f00090a7f89 */ /* 0x000e2400000e0000 */
[----:B0-----:R-:W-:Y:S01]  /*0370*/  FADD.FTZ R13, R9, R10 ;  /* 0x0000000a090d7221 */ /* 0x001fe20000010000 */
[----:B------:R-:W-:-:S04]  /*0380*/  SHF.R.U32.HI R9, RZ, 0x5, R3 ;  /* 0x00000005ff097819 */ /* 0x000fc80000011603 */
[----:B------:R-:W0:Y:S01]  /*0390*/  SHFL.BFLY PT, R10, R13, 0x4, 0x1f ;  /* 0x0c801f000d0a7f89 */ /* 0x000e2200000e0000 */
[----:B------:R-:W-:Y:S01]  /*03a0*/  LEA R9, R9, UR4, 0x2 ;  /* 0x0000000409097c11 */ /* 0x000fe2000f8e10ff */
[----:B0-----:R-:W-:Y:S01]  /*03b0*/  FADD.FTZ R14, R13, R10 ;  /* 0x0000000a0d0e7221 */ /* 0x001fe20000010000 */
[----:B------:R-:W-:-:S04]  /*03c0*/  LOP3.LUT R10, R3, 0x1f, RZ, 0xc0, !PT ;  /* 0x0000001f030a7812 */ /* 0x000fc800078ec0ff */
[----:B------:R-:W0:Y:S01]  /*03d0*/  SHFL.BFLY PT, R15, R14, 0x2, 0x1f ;  /* 0x0c401f000e0f7f89 */ /* 0x000e2200000e0000 */
[C---:B------:R-:W-:Y:S02]  /*03e0*/  ISETP.NE.AND P1, PT, R10.reuse, RZ, PT ;  /* 0x000000ff0a00720c */ /* 0x040fe40003f25270 */
[----:B------:R-:W-:Y:S01]  /*03f0*/  LEA R10, R10, UR4, 0x2 ;  /* 0x000000040a0a7c11 */ /* 0x000fe2000f8e10ff */
        /* <DEDUP_REMOVED lines=10> */
[----:B0-----:R-:W-:Y:S01]  /*04a0*/  FADD.FTZ R13, R12, R13 ;  /* 0x0000000d0c0d7221 */ /* 0x001fe20000010000 */
[----:B------:R-:W-:-:S04]  /*04b0*/  MOV R12, RZ ;  /* 0x000000ff000c7202 */ /* 0x000fc80000000f00 */
        /* <DEDUP_REMOVED lines=27> */
.L_x_155:
[----:B------:R-:W-:Y:S05]  /*0670*/  BSYNC.RECONVERGENT B0 ;  /* 0x0000000000007941 */ /* 0x000fea0003800200 */
.L_x_154:
        /* <DEDUP_REMOVED lines=24> */
[----:B-1----:R-:W-:Y:S02]  /*0800*/  FADD.FTZ R16, R15, R12 ;  /* 0x0000000c0f107221 */ /* 0x002fe40000010000 */
[----:B------:R-:W1:Y:S03]  /*0810*/  LDC.64 R12, c[0x0][0x398] ;  /* 0x0000e600ff0c7b82 */ /* 0x000e660000000a00 */
[----:B------:R-:W2:Y:S02]  /*0820*/  SHFL.BFLY PT, R9, R16, 0x1, 0x1f ;  /* 0x0c201f0010097f89 */ /* 0x000ea400000e0000 */
[----:B--2---:R-:W-:-:S04]  /*0830*/  FADD.FTZ R9, R16, R9 ;  /* 0x0000000910097221 */ /* 0x004fc80000010000 */
[----:B0-----:R-:W-:Y:S01]  /*0840*/  FFMA.FTZ R10, R9, R19, R18 ;  /* 0x00000013090a7223 */ /* 0x001fe20000010012 */
[----:B-1----:R-:W-:-:S05]  /*0850*/  IMAD.WIDE R8, R8, 0x2, R12 ;  /* 0x0000000208087825 */ /* 0x002fca00078e020c */
        /* <DEDUP_REMOVED lines=10> */
[C---:B------:R-:W-:Y:S01]  /*0900*/  LOP3.LUT R17, R3.reuse, 0x400, RZ, 0xfc, !PT ;  /* 0x0000040003117812 */ /* 0x040fe200078efcff */
[----:B------:R-:W-:-:S03]  /*0910*/  IMAD.WIDE.U32 R8, R3, 0x4, R8 ;  /* 0x0000000403087825 */ /* 0x000fc600078e0008 */
[----:B------:R-:W-:Y:S01]  /*0920*/  ISETP.GE.U32.AND P0, PT, R17, R2, PT ;  /* 0x000000021100720c */ /* 0x000fe20003f06070 */
[--C-:B--2---:R-:W-:Y:S02]  /*0930*/  HADD2.F32 R15, -RZ, R14.reuse.H0_H0 ;  /* 0x2000000eff0f7230 */ /* 0x104fe40000004100 */
[----:B------:R-:W-:-:S03]  /*0940*/  HADD2.F32 R14, -RZ, R14.H1_H1 ;  /* 0x3000000eff0e7230 */ /* 0x000fc60000004100 */
[----:B------:R-:W-:Y:S02]  /*0950*/  FMUL.FTZ R15, R15, R0 ;  /* 0x000000000f0f7220 */ /* 0x000fe40000410000 */
[----:B------:R-:W-:Y:S02]  /*0960*/  FMUL.FTZ R11, R14, R11 ;  /* 0x0000000b0e0b7220 */ /* 0x000fe40000410000 */
[C---:B0-----:R-:W-:Y:S02]  /*0970*/  FMUL.FTZ R15, R10.reuse, R15 ;  /* 0x0000000f0a0f7220 */ /* 0x041fe40000410000 */
[----:B------:R-:W-:-:S05]  /*0980*/  FMUL.FTZ R0, R10, R11 ;  /* 0x0000000b0a007220 */ /* 0x000fca0000410000 */
[----:B------:R-:W-:-:S05]  /*0990*/  F2FP.F16.F32.PACK_AB R15, R0, R15 ;  /* 0x0000000f000f723e */ /* 0x000fca00000000ff */
[----:B------:R0:W-:Y:S01]  /*09a0*/  STG.E desc[UR6][R8.64], R15 ;  /* 0x0000000f08007986 */ /* 0x0001e2000c101906 */
[----:B------:R-:W-:Y:S05]  /*09b0*/  @P0 EXIT ;  /* 0x000000000000094d */ /* 0x000fea0003800000 */
[----:B------:R-:W2:Y:S01]  /*09c0*/  LDG.E.CONSTANT R0, desc[UR6][R12.64+0x1000] ;  /* 0x001000060c007981 */ /* 0x000ea2000c1e9900 */
[----:B------:R-:W-:-:S04]  /*09d0*/  LOP3.LUT R3, R3, 0x800, RZ, 0xfc, !PT ;  /* 0x0000080003037812 */ /* 0x000fc800078efcff */
[----:B------:R-:W-:Y:S01]  /*09e0*/  ISETP.GE.U32.AND P0, PT, R3, R2, PT ;  /* 0x000000020300720c */ /* 0x000fe20003f06070 */
        /* <DEDUP_REMOVED lines=9> */
[----:B------:R-:W2:Y:S02]  /*0a80*/  LDG.E.CONSTANT R12, desc[UR6][R12.64+0x2000] ;  /* 0x002000060c0c7981 */ /* 0x000ea4000c1e9900 */
[--C-:B--2---:R-:W-:Y:S02]  /*0a90*/  HADD2.F32 R0, -RZ, R12.reuse.H0_H0 ;  /* 0x2000000cff007230 */ /* 0x104fe40000004100 */
        /* <DEDUP_REMOVED lines=8> */
.L_x_157:
        /* <DEDUP_REMOVED lines=20> */
[----:B0-----:R-:W2:Y:S04]  /*0c60*/  LDG.E.CONSTANT R11, desc[UR6][R12.64+0x1000] ;  /* 0x001000060c0b7981 */ /* 0x001ea8000c1e9900 */
[----:B------:R-:W3:Y:S01]  /*0c70*/  LDG.E.CONSTANT R0, desc[UR6][R14.64+0x1000] ;  /* 0x001000060e007981 */ /* 0x000ee2000c1e9900 */
[--C-:B--2---:R-:W-:Y:S02]  /*0c80*/  HADD2.F32 R16, -RZ, R11.reuse.H0_H0 ;  /* 0x2000000bff107230 */ /* 0x104fe40000004100 */
[----:B------:R-:W-:-:S03]  /*0c90*/  HADD2.F32 R11, -RZ, R11.H1_H1 ;  /* 0x3000000bff0b7230 */ /* 0x000fc60000004100 */
[----:B------:R-:W-:Y:S02]  /*0ca0*/  FMUL.FTZ R7, R16, R7 ;  /* 0x0000000710077220 */ /* 0x000fe40000410000 */
[----:B------:R-:W-:Y:S02]  /*0cb0*/  FMUL.FTZ R11, R11, R6 ;  /* 0x000000060b0b7220 */ /* 0x000fe40000410000 */
[C---:B------:R-:W-:Y:S02]  /*0cc0*/  FMUL.FTZ R7, R10.reuse, R7 ;  /* 0x000000070a077220 */ /* 0x040fe40000410000 */
[----:B------:R-:W-:Y:S01]  /*0cd0*/  FMUL.FTZ R6, R10, R11 ;  /* 0x0000000b0a067220 */ /* 0x000fe20000410000 */
[----:B------:R-:W-:-:S04]  /*0ce0*/  LOP3.LUT R11, R3, 0x800, RZ, 0xfc, !PT ;  /* 0x00000800030b7812 */ /* 0x000fc800078efcff */
[----:B------:R-:W-:Y:S02]  /*0cf0*/  F2FP.F16.F32.PACK_AB R3, R6, R7 ;  /* 0x000000070603723e */ /* 0x000fe400000000ff */
[----:B------:R-:W-:-:S03]  /*0d00*/  ISETP.GE.U32.AND P0, PT, R11, R2, PT ;  /* 0x000000020b00720c */ /* 0x000fc60003f06070 */
[----:B---3--:R-:W-:-:S05]  /*0d10*/  HFMA2 R3, R3, 1, 1, R0 ;  /* 0x3c003c0003037831 */ /* 0x008fca0000000000 */
[----:B------:R0:W-:Y:S05]  /*0d20*/  STG.E desc[UR6][R8.64+0x1000], R3 ;  /* 0x0010000308007986 */ /* 0x0001ea000c101906 */
[----:B------:R-:W-:Y:S05]  /*0d30*/  @P0 EXIT ;  /* 0x000000000000094d */ /* 0x000fea0003800000 */
[----:B------:R-:W2:Y:S04]  /*0d40*/  LDG.E.CONSTANT R12, desc[UR6][R12.64+0x2000] ;  /* 0x002000060c0c7981 */ /* 0x000ea8000c1e9900 */
[----:B------:R-:W3:Y:S01]  /*0d50*/  LDG.E.CONSTANT R14, desc[UR6][R14.64+0x2000] ;  /* 0x002000060e0e7981 */ /* 0x000ee2000c1e9900 */
[--C-:B--2---:R-:W-:Y:S02]  /*0d60*/  HADD2.F32 R0, -RZ, R12.reuse.H0_H0 ;  /* 0x2000000cff007230 */ /* 0x104fe40000004100 */
[----:B0-----:R-:W-:-:S03]  /*0d70*/  HADD2.F32 R3, -RZ, R12.H1_H1 ;  /* 0x3000000cff037230 */ /* 0x001fc60000004100 */
[----:B------:R-:W-:Y:S02]  /*0d80*/  FMUL.FTZ R5, R0, R5 ;  /* 0x0000000500057220 */ /* 0x000fe40000410000 */
[----:B------:R-:W-:Y:S02]  /*0d90*/  FMUL.FTZ R3, R3, R4 ;  /* 0x0000000403037220 */ /* 0x000fe40000410000 */
[C---:B------:R-:W-:Y:S02]  /*0da0*/  FMUL.FTZ R5, R10.reuse, R5 ;  /* 0x000000050a057220 */ /* 0x040fe40000410000 */
[----:B------:R-:W-:-:S05]  /*0db0*/  FMUL.FTZ R10, R10, R3 ;  /* 0x000000030a0a7220 */ /* 0x000fca0000410000 */
[----:B------:R-:W-:-:S05]  /*0dc0*/  F2FP.F16.F32.PACK_AB R7, R10, R5 ;  /* 0x000000050a07723e */ /* 0x000fca00000000ff */
[----:B---3--:R-:W-:-:S05]  /*0dd0*/  HFMA2 R3, R7, 1, 1, R14 ;  /* 0x3c003c0007037831 */ /* 0x008fca000000000e */
[----:B------:R-:W-:Y:S01]  /*0de0*/  STG.E desc[UR6][R8.64+0x2000], R3 ;  /* 0x0020000308007986 */ /* 0x000fe2000c101906 */
[----:B------:R-:W-:Y:S05]  /*0df0*/  EXIT ;  /* 0x000000000000794d */ /* 0x000fea0003800000 */
.L_x_156:
        /* <DEDUP_REMOVED lines=23> */
[----:B------:R-:W3:Y:S01]  /*0f70*/  LDG.E R0, desc[UR6][R8.64+0x1000] ;  /* 0x0010000608007981 */ /* 0x000ee2000c1e1900 */
        /* <DEDUP_REMOVED lines=13> */
[----:B------:R-:W3:Y:S01]  /*1050*/  LDG.E R0, desc[UR6][R8.64+0x2000] ;  /* 0x0020000608007981 */ /* 0x000ee2000c1e1900 */
        /* <DEDUP_REMOVED lines=10> */
.L_x_158:
        /* <DEDUP_REMOVED lines=22> */
[----:B0-----:R-:W2:Y:S04]  /*1260*/  LDG.E.CONSTANT R11, desc[UR6][R12.64+0x1000] ;  /* 0x001000060c0b7981 */ /* 0x001ea8000c1e9900 */
        /* <DEDUP_REMOVED lines=8> */
[----:B------:R-:W-:Y:S02]  /*12f0*/  F2FP.F16.F32.PACK_AB R6, R6, R7 ;  /* 0x000000070606723e */ /* 0x000fe400000000ff */
[----:B------:R-:W-:-:S03]  /*1300*/  LOP3.LUT R7, R3, 0x800, RZ, 0xfc, !PT ;  /* 0x0000080003077812 */ /* 0x000fc600078efcff */
[----:B---3--:R-:W-:Y:S01]  /*1310*/  HFMA2 R3, R6, 1, 1, R17 ;  /* 0x3c003c0006037831 */ /* 0x008fe20000000011 */
[----:B------:R-:W-:-:S03]  /*1320*/  ISETP.GE.U32.AND P0, PT, R7, R2, PT ;  /* 0x000000020700720c */ /* 0x000fc60003f06070 */
[----:B----4-:R-:W-:-:S05]  /*1330*/  HADD2 R3, R3, R0 ;  /* 0x0000000003037230 */ /* 0x010fca0000000000 */
        /* <DEDUP_REMOVED lines=8> */
[----:B------:R-:W-:Y:S02]  /*13c0*/  FMUL.FTZ R3, R3, R4 ;  /* 0x0000000403037220 */ /* 0x000fe40000410000 */
[C---:B------:R-:W-:Y:S02]  /*13d0*/  FMUL.FTZ R5, R10.reuse, R5 ;  /* 0x000000050a057220 */ /* 0x040fe40000410000 */
[----:B------:R-:W-:-:S05]  /*13e0*/  FMUL.FTZ R10, R10, R3 ;  /* 0x000000030a0a7220 */ /* 0x000fca0000410000 */
[----:B------:R-:W-:-:S05]  /*13f0*/  F2FP.F16.F32.PACK_AB R5, R10, R5 ;  /* 0x000000050a05723e */ /* 0x000fca00000000ff */
[----:B---3--:R-:W-:-:S04]  /*1400*/  HFMA2 R3, R5, 1, 1, R14 ;  /* 0x3c003c0005037831 */ /* 0x008fc8000000000e */
[----:B----4-:R-:W-:-:S05]  /*1410*/  HADD2 R3, R3, R0 ;  /* 0x0000000003037230 */ /* 0x010fca0000000000 */
[----:B------:R-:W-:Y:S01]  /*1420*/  STG.E desc[UR6][R8.64+0x2000], R3 ;  /* 0x0020000308007986 */ /* 0x000fe2000c101906 */
[----:B------:R-:W-:Y:S05]  /*1430*/  EXIT ;  /* 0x000000000000794d */ /* 0x000fea0003800000 */
.L_x_159:
        /* <DEDUP_REMOVED lines=12> */
.L_x_182:


//--------------------- .text._Z17layer_norm_kernelILi2EEvPK6__halfS2_S2_PS0_ffiib --------------------------
	.section	.text._Z17layer_norm_kernelILi2EEvPK6__halfS2_S2_PS0_ffiib,"ax",@progbits
	.align	128
        .global         _Z17layer_norm_kernelILi2EEvPK6__halfS2_S2_PS0_ffiib
        .type           _Z17layer_norm_kernelILi2EEvPK6__halfS2_S2_PS0_ffiib,@function
        .size           _Z17layer_norm_kernelILi2EEvPK6__halfS2_S2_PS0_ffiib,(.L_x_183 - _Z17layer_norm_kernelILi2EEvPK6__halfS2_S2_PS0_ffiib)
        .other          _Z17layer_norm_kernelILi2EEvPK6__halfS2_S2_PS0_ffiib,@"STO_CUDA_ENTRY STV_DEFAULT"
_Z17layer_norm_kernelILi2EEvPK6__halfS2_S2_PS0_ffiib:
.text._Z17layer_norm_kernelILi2EEvPK6__halfS2_S2_PS0_ffiib:
        /* <DEDUP_REMOVED lines=14> */
[C---:B------:R-:W-:Y:S01]  /*00e0*/  LOP3.LUT R0, R6.reuse, 0x400, RZ, 0xfc, !PT ;  /* 0x0000040006007812 */ /* 0x040fe200078efcff */
[----:B------:R-:W-:-:S03]  /*00f0*/  IMAD.WIDE.U32 R10, R6, 0x4, R2 ;  /* 0x00000004060a7825 */ /* 0x000fc600078e0002 */
        /* <DEDUP_REMOVED lines=11> */
[----:B------:R-:W-:Y:S01]  /*01b0*/  FADD.FTZ R4, RZ, R0 ;  /* 0x00000000ff047221 */ /* 0x000fe20000010000 */
[----:B------:R-:W-:-:S02]  /*01c0*/  @!P1 FMNMX.FTZ R12, R12, 65504, PT ;  /* 0x477fe0000c0c9809 */ /* 0x000fc40003810000 */
[----:B------:R-:W-:Y:S01]  /*01d0*/  @!P1 FMNMX.FTZ R9, R9, 65504, PT ;  /* 0x477fe00009099809 */ /* 0x000fe20003810000 */
[----:B------:R-:W-:Y:S01]  /*01e0*/  FADD.FTZ R4, R7, R4 ;  /* 0x0000000407047221 */ /* 0x000fe20000010000 */
[----:B------:R-:W-:Y:S02]  /*01f0*/  @!P1 FMNMX.FTZ R3, R12, -65504, !PT ;  /* 0xc77fe0000c039809 */ /* 0x000fe40007810000 */
[----:B------:R-:W-:-:S03]  /*0200*/  @!P1 FMNMX.FTZ R2, R9, -65504, !PT ;  /* 0xc77fe00009029809 */ /* 0x000fc60007810000 */
[----:B------:R-:W-:-:S04]  /*0210*/  @!P1 FADD.FTZ R9, R4, R3 ;  /* 0x0000000304099221 */ /* 0x000fc80000010000 */
[----:B------:R-:W-:-:S07]  /*0220*/  @!P1 FADD.FTZ R4, R2, R9 ;  /* 0x0000000902049221 */ /* 0x000fce0000010000 */
.L_x_161:
[----:B------:R-:W-:Y:S05]  /*0230*/  BSYNC.RECONVERGENT B0 ;  /* 0x0000000000007941 */ /* 0x000fea0003800200 */
.L_x_160:
[----:B------:R-:W0:Y:S01]  /*0240*/  SHFL.BFLY PT, R9, R4, 0x10, 0x1f ;  /* 0x0e001f0004097f89 */ /* 0x000e2200000e0000 */
[----:B------:R-:W1:Y:S01]  /*0250*/  S2UR UR5, SR_CgaCtaId ;  /* 0x00000000000579c3 */ /* 0x000e620000008800 */
[----:B------:R-:W-:Y:S01]  /*0260*/  UMOV UR4, 0x400 ;  /* 0x0000040000047882 */ /* 0x000fe20000000000 */
[----:B------:R-:W-:Y:S01]  /*0270*/  IADD3 R16, PT, PT, R5, -R6, RZ ;  /* 0x8000000605107210 */ /* 0x000fe20007ffe0ff */
[----:B------:R-:W-:Y:S03]  /*0280*/  BSSY.RECONVERGENT B0, `(.L_x_162) ;  /* 0x000002c000007945 */ /* 0x000fe60003800200 */
[----:B------:R-:W-:Y:S01]  /*0290*/  ISETP.GE.AND P2, PT, R16, 0x1, PT ;  /* 0x000000011000780c */ /* 0x000fe20003f46270 */
[----:B0-----:R-:W-:Y:S01]  /*02a0*/  FADD.FTZ R10, R9, R4 ;  /* 0x00000004090a7221 */ /* 0x001fe20000010000 */
[----:B-1----:R-:W-:Y:S01]  /*02b0*/  ULEA UR4, UR5, UR4, 0x18 ;  /* 0x0000000405047291 */ /* 0x002fe2000f8ec0ff */
[----:B------:R-:W-:-:S03]  /*02c0*/  SHF.R.U32.HI R4, RZ, 0x5, R6 ;  /* 0x00000005ff047819 */ /* 0x000fc60000011606 */
[----:B------:R-:W0:Y:S02]  /*02d0*/  SHFL.BFLY PT, R9, R10, 0x8, 0x1f ;  /* 0x0d001f000a097f89 */ /* 0x000e2400000e0000 */
[----:B------:R-:W-:Y:S01]  /*02e0*/  LEA R4, R4, UR4, 0x2 ;  /* 0x0000000404047c11 */ /* 0x000fe2000f8e10ff */
[----:B0-----:R-:W-:-:S05]  /*02f0*/  FADD.FTZ R11, R10, R9 ;  /* 0x000000090a0b7221 */ /* 0x001fca0000010000 */
[----:B------:R-:W0:Y:S02]  /*0300*/  SHFL.BFLY PT, R12, R11, 0x4, 0x1f ;  /* 0x0c801f000b0c7f89 */ /* 0x000e2400000e0000 */
[----:B0-----:R-:W-:-:S05]  /*0310*/  FADD.FTZ R12, R11, R12 ;  /* 0x0000000c0b0c7221 */ /* 0x001fca0000010000 */
[----:B------:R-:W0:Y:S02]  /*0320*/  SHFL.BFLY PT, R9, R12, 0x2, 0x1f ;  /* 0x0c401f000c097f89 */ /* 0x000e2400000e0000 */
[----:B0-----:R-:W-:Y:S01]  /*0330*/  FADD.FTZ R13, R12, R9 ;  /* 0x000000090c0d7221 */ /* 0x001fe20000010000 */
[----:B------:R-:W-:-:S04]  /*0340*/  LOP3.LUT R9, R6, 0x1f, RZ, 0xc0, !PT ;  /* 0x0000001f06097812 */ /* 0x000fc800078ec0ff */
[----:B------:R-:W0:Y:S01]  /*0350*/  SHFL.BFLY PT, R14, R13, 0x1, 0x1f ;  /* 0x0c201f000d0e7f89 */ /* 0x000e2200000e0000 */
[C---:B------:R-:W-:Y:S02]  /*0360*/  ISETP.NE.AND P1, PT, R9.reuse, RZ, PT ;  /* 0x000000ff0900720c */ /* 0x040fe40003f25270 */
[----:B------:R-:W-:Y:S01]  /*0370*/  LEA R9, R9, UR4, 0x2 ;  /* 0x0000000409097c11 */ /* 0x000fe2000f8e10ff */
[----:B0-----:R-:W-:-:S10]  /*0380*/  FADD.FTZ R15, R13, R14 ;  /* 0x0000000e0d0f7221 */ /* 0x001fd40000010000 */
[----:B------:R-:W-:Y:S01]  /*0390*/  @!P1 STS [R4], R15 ;  /* 0x0000000f04009388 */ /* 0x000fe20000000800 */
[----:B------:R-:W-:Y:S06]  /*03a0*/  BAR.SYNC.DEFER_BLOCKING 0x0 ;  /* 0x0000000000007b1d */ /* 0x000fec0000010000 */
        /* <DEDUP_REMOVED lines=13> */
[----:B------:R-:W0:Y:S01]  /*0480*/  LDCU UR4, c[0x0][0x3a4] ;  /* 0x00007480ff0477ac */ /* 0x000e220008000800 */
[----:B------:R-:W-:-:S04]  /*0490*/  IADD3 R16, PT, PT, R16, 0x3ff, RZ ;  /* 0x000003ff10107810 */ /* 0x000fc80007ffe0ff */
[----:B------:R-:W-:-:S04]  /*04a0*/  LOP3.LUT R16, R16, 0x7ffffc00, RZ, 0xc0, !PT ;  /* 0x7ffffc0010107812 */ /* 0x000fc800078ec0ff */
[----:B------:R-:W-:Y:S01]  /*04b0*/  ISETP.NE.AND P2, PT, R16, 0x400, PT ;  /* 0x000004001000780c */ /* 0x000fe20003f45270 */
[C---:B0-----:R-:W-:Y:S01]  /*04c0*/  FFMA.FTZ R0, -R15.reuse, UR4, R0 ;  /* 0x000000040f007c23 */ /* 0x041fe20008010100 */
[----:B------:R-:W-:-:S03]  /*04d0*/  FFMA.FTZ R7, -R15, UR4, R7 ;  /* 0x000000040f077c23 */ /* 0x000fc60008010107 */
[----:B------:R-:W-:-:S08]  /*04e0*/  FFMA.FTZ R10, R0, R0, RZ ;  /* 0x00000000000a7223 */ /* 0x000fd000000100ff */
[C---:B------:R-:W-:Y:S01]  /*04f0*/  @P2 FFMA.FTZ R3, -R15.reuse, UR4, R3 ;  /* 0x000000040f032c23 */ /* 0x040fe20008010103 */
[----:B------:R-:W-:Y:S01]  /*0500*/  @P2 FFMA.FTZ R2, -R15, UR4, R2 ;  /* 0x000000040f022c23 */ /* 0x000fe20008010102 */
[----:B------:R-:W-:-:S04]  /*0510*/  FFMA.FTZ R10, R7, R7, R10 ;  /* 0x00000007070a7223 */ /* 0x000fc8000001000a */
[----:B------:R-:W-:-:S04]  /*0520*/  @P2 FFMA.FTZ R11, R3, R3, R10 ;  /* 0x00000003030b2223 */ /* 0x000fc8000001000a */
[----:B------:R-:W-:-:S07]  /*0530*/  @P2 FFMA.FTZ R10, R2, R2, R11 ;  /* 0x00000002020a2223 */ /* 0x000fce000001000b */
.L_x_163:
[----:B------:R-:W-:Y:S05]  /*0540*/  BSYNC.RECONVERGENT B0 ;  /* 0x0000000000007941 */ /* 0x000fea0003800200 */
.L_x_162:
[----:B------:R-:W0:Y:S01]  /*0550*/  SHFL.BFLY PT, R11, R10, 0x10, 0x1f ;  /* 0x0e001f000a0b7f89 */ /* 0x000e2200000e0000 */
[----:B------:R-:W1:Y:S01]  /*0560*/  LDC.64 R18, c[0x0][0x3a0] ;  /* 0x0000e800ff127b82 */ /* 0x000e620000000a00 */
[----:B------:R-:W2:Y:S02]  /*0570*/  LDCU.U8 UR4, c[0x0][0x3b0] ;  /* 0x00007600ff0477ac */ /* 0x000ea40008000000 */
[----:B--2---:R-:W-:Y:S01]  /*0580*/  UPRMT UR4, UR4, 0x8880, URZ ;  /* 0x0000888004047896 */ /* 0x004fe200080000ff */
[----:B0-----:R-:W-:-:S03]  /*0590*/  FADD.FTZ R11, R11, R10 ;  /* 0x0000000a0b0b7221 */ /* 0x001fc60000010000 */
        /* <DEDUP_REMOVED lines=21> */
[----:B------:R-:W2:Y:S01]  /*06f0*/  SHFL.BFLY PT, R17, R14, 0x1, 0x1f ;  /* 0x0c201f000e117f89 */ /* 0x000ea200000e0000 */
[----:B0-----:R-:W-:-:S04]  /*0700*/  IMAD.WIDE R8, R8, 0x2, R10 ;  /* 0x0000000208087825 */ /* 0x001fc800078e020a */
[----:B--2---:R-:W-:-:S04]  /*0710*/  FADD.FTZ R17, R14, R17 ;  /* 0x000000110e117221 */ /* 0x004fc80000010000 */
[----:B-1----:R-:W-:-:S06]  /*0720*/  FFMA.FTZ R4, R17, R19, R18 ;  /* 0x0000001311047223 */ /* 0x002fcc0000010012 */
        /* <DEDUP_REMOVED lines=9> */
[----:B------:R-:W2:Y:S02]  /*07c0*/  LDG.E.CONSTANT R12, desc[UR6][R10.64] ;  /* 0x000000060a0c7981 */ /* 0x000ea4000c1e9900 */
[--C-:B--2---:R-:W-:Y:S02]  /*07d0*/  HADD2.F32 R13, -RZ, R12.reuse.H0_H0 ;  /* 0x2000000cff0d7230 */ /* 0x104fe40000004100 */
[----:B------:R-:W-:-:S03]  /*07e0*/  HADD2.F32 R12, -RZ, R12.H1_H1 ;  /* 0x3000000cff0c7230 */ /* 0x000fc60000004100 */
[----:B------:R-:W-:Y:S02]  /*07f0*/  FMUL.FTZ R13, R13, R0 ;  /* 0x000000000d0d7220 */ /* 0x000fe40000410000 */
[----:B------:R-:W-:Y:S01]  /*0800*/  FMUL.FTZ R7, R12, R7 ;  /* 0x000000070c077220 */ /* 0x000fe20000410000 */
[----:B------:R-:W-:Y:S01]  /*0810*/  LOP3.LUT R12, R6, 0x400, RZ, 0xfc, !PT ;  /* 0x00000400060c7812 */ /* 0x000fe200078efcff */
[C---:B0-----:R-:W-:Y:S02]  /*0820*/  FMUL.FTZ R13, R4.reuse, R13 ;  /* 0x0000000d040d7220 */ /* 0x041fe40000410000 */
[----:B------:R-:W-:Y:S01]  /*0830*/  FMUL.FTZ R0, R4, R7 ;  /* 0x0000000704007220 */ /* 0x000fe20000410000 */
[----:B------:R-:W-:Y:S01]  /*0840*/  ISETP.GE.U32.AND P0, PT, R12, R5, PT ;  /* 0x000000050c00720c */ /* 0x000fe20003f06070 */
[----:B------:R-:W-:-:S03]  /*0850*/  IMAD.WIDE.U32 R6, R6, 0x4, R8 ;  /* 0x0000000406067825 */ /* 0x000fc600078e0008 */
[----:B------:R-:W-:-:S05]  /*0860*/  F2FP.F16.F32.PACK_AB R13, R0, R13 ;  /* 0x0000000d000d723e */ /* 0x000fca00000000ff */
[----:B------:R0:W-:Y:S04]  /*0870*/  STG.E desc[UR6][R6.64], R13 ;  /* 0x0000000d06007986 */ /* 0x0001e8000c101906 */
        /* <DEDUP_REMOVED lines=11> */
.L_x_165:
[----:B------:R-:W-:Y:S05]  /*0930*/  @!P0 EXIT ;  /* 0x000000000000894d */ /* 0x000fea0003800000 */
[----:B------:R-:W1:Y:S08]  /*0940*/  LDC.64 R10, c[0x0][0x388] ;  /* 0x0000e200ff0a7b82 */ /* 0x000e700000000a00 */
[----:B------:R-:W2:Y:S01]  /*0950*/  LDC.64 R12, c[0x0][0x390] ;  /* 0x0000e400ff0c7b82 */ /* 0x000ea20000000a00 */
[----:B-1----:R-:W-:-:S05]  /*0960*/  IMAD.WIDE.U32 R10, R6, 0x4, R10 ;  /* 0x00000004060a7825 */ /* 0x002fca00078e000a */
[----:B------:R-:W3:Y:S01]  /*0970*/  LDG.E.CONSTANT R15, desc[UR6][R10.64] ;  /* 0x000000060a0f7981 */ /* 0x000ee2000c1e9900 */
[----:B--2---:R-:W-:-:S05]  /*0980*/  IMAD.WIDE.U32 R12, R6, 0x4, R12 ;  /* 0x00000004060c7825 */ /* 0x004fca00078e000c */
[----:B------:R-:W2:Y:S01]  /*0990*/  LDG.E.CONSTANT R14, desc[UR6][R12.64] ;  /* 0x000000060c0e7981 */ /* 0x000ea2000c1e9900 */
[--C-:B---3--:R-:W-:Y:S02]  /*09a0*/  HADD2.F32 R17, -RZ, R15.reuse.H0_H0 ;  /* 0x2000000fff117230 */ /* 0x108fe40000004100 */
[----:B------:R-:W-:-:S03]  /*09b0*/  HADD2.F32 R16, -RZ, R15.H1_H1 ;  /* 0x3000000fff107230 */ /* 0x000fc60000004100 */
[----:B------:R-:W-:Y:S01]  /*09c0*/  FMUL.FTZ R17, R17, R0 ;  /* 0x0000000011117220 */ /* 0x000fe20000410000 */
[----:B------:R-:W-:Y:S01]  /*09d0*/  LOP3.LUT R0, R6, 0x400, RZ, 0xfc, !PT ;  /* 0x0000040006007812 */ /* 0x000fe200078efcff */
[----:B------:R-:W-:Y:S02]  /*09e0*/  FMUL.FTZ R7, R16, R7 ;  /* 0x0000000710077220 */ /* 0x000fe40000410000 */
[----:B0-----:R-:W-:Y:S01]  /*09f0*/  FMUL.FTZ R17, R4, R17 ;  /* 0x0000001104117220 */ /* 0x001fe20000410000 */
[----:B------:R-:W-:Y:S01]  /*0a00*/  ISETP.GE.U32.AND P0, PT, R0, R5, PT ;  /* 0x000000050000720c */ /* 0x000fe20003f06070 */
[----:B------:R-:W-:Y:S01]  /*0a10*/  FMUL.FTZ R16, R4, R7 ;  /* 0x0000000704107220 */ /* 0x000fe20000410000 */
[----:B------:R-:W-:-:S04]  /*0a20*/  IMAD.WIDE.U32 R6, R6, 0x4, R8 ;  /* 0x0000000406067825 */ /* 0x000fc800078e0008 */
        /* <DEDUP_REMOVED lines=16> */
.L_x_164:
        /* <DEDUP_REMOVED lines=9> */
[----:B------:R-:W3:Y:S01]  /*0bc0*/  LDG.E.CONSTANT R13, desc[UR6][R10.64] ;  /* 0x000000060a0d7981 */ /* 0x000ee2000c1e9900 */
[----:B------:R-:W-:-:S04]  /*0bd0*/  LOP3.LUT R6, R6, 0x400, RZ, 0xfc, !PT ;  /* 0x0000040006067812 */ /* 0x000fc800078efcff */
[----:B------:R-:W-:Y:S01]  /*0be0*/  ISETP.GE.U32.AND P0, PT, R6, R5, PT ;  /* 0x000000050600720c */ /* 0x000fe20003f06070 */
        /* <DEDUP_REMOVED lines=22> */
.L_x_166:
[----:B------:R-:W-:Y:S05]  /*0d50*/  @!P0 EXIT ;  /* 0x000000000000894d */ /* 0x000fea0003800000 */
[----:B------:R-:W1:Y:S08]  /*0d60*/  LDC.64 R10, c[0x0][0x388] ;  /* 0x0000e200ff0a7b82 */ /* 0x000e700000000a00 */
[----:B------:R-:W2:Y:S01]  /*0d70*/  LDC.64 R12, c[0x0][0x390] ;  /* 0x0000e400ff0c7b82 */ /* 0x000ea20000000a00 */
[----:B-1----:R-:W-:-:S05]  /*0d80*/  IMAD.WIDE.U32 R10, R6, 0x4, R10 ;  /* 0x00000004060a7825 */ /* 0x002fca00078e000a */
[----:B------:R-:W3:Y:S01]  /*0d90*/  LDG.E.CONSTANT R15, desc[UR6][R10.64] ;  /* 0x000000060a0f7981 */ /* 0x000ee2000c1e9900 */
[----:B------:R-:W-:-:S04]  /*0da0*/  IMAD.WIDE.U32 R8, R6, 0x4, R8 ;  /* 0x0000000406087825 */ /* 0x000fc800078e0008 */
[C---:B--2---:R-:W-:Y:S01]  /*0db0*/  IMAD.WIDE.U32 R12, R6.reuse, 0x4, R12 ;  /* 0x00000004060c7825 */ /* 0x044fe200078e000c */
[----:B------:R-:W2:Y:S04]  /*0dc0*/  LDG.E R14, desc[UR6][R8.64] ;  /* 0x00000006080e7981 */ /* 0x000ea8000c1e1900 */
[----:B------:R-:W4:Y:S01]  /*0dd0*/  LDG.E.CONSTANT R19, desc[UR6][R12.64] ;  /* 0x000000060c137981 */ /* 0x000f22000c1e9900 */
        /* <DEDUP_REMOVED lines=9> */
[----:B----4-:R-:W-:-:S04]  /*0e70*/  HFMA2 R7, R0, 1, 1, R19 ;  /* 0x3c003c0000077831 */ /* 0x010fc80000000013 */
[----:B--2---:R-:W-:-:S05]  /*0e80*/  HADD2 R5, R7, R14 ;  /* 0x0000000e07057230 */ /* 0x004fca0000000000 */
[----:B------:R0:W-:Y:S01]  /*0e90*/  STG.E desc[UR6][R8.64], R5 ;  /* 0x0000000508007986 */ /* 0x0001e2000c101906 */
        /* <DEDUP_REMOVED lines=15> */
.L_x_167:
        /* <DEDUP_REMOVED lines=15> */
.L_x_183:


//--------------------- .text._Z17layer_norm_kernelILi1EEvPK6__halfS2_S2_PS0_ffiib --------------------------
	.section	.text._Z17layer_norm_kernelILi1EEvPK6__halfS2_S2_PS0_ffiib,"ax",@progbits
	.align	128
        .global         _Z17layer_norm_kernelILi1EEvPK6__halfS2_S2_PS0_ffiib
        .type           _Z17layer_norm_kernelILi1EEvPK6__halfS2_S2_PS0_ffiib,@function
        .size           _Z17layer_norm_kernelILi1EEvPK6__halfS2_S2_PS0_ffiib,(.L_x_184 - _Z17layer_norm_kernelILi1EEvPK6__halfS2_S2_PS0_ffiib)
        .other          _Z17layer_norm_kernelILi1EEvPK6__halfS2_S2_PS0_ffiib,@"STO_CUDA_ENTRY STV_DEFAULT"
_Z17layer_norm_kernelILi1EEvPK6__halfS2_S2_PS0_ffiib:
.text._Z17layer_norm_kernelILi1EEvPK6__halfS2_S2_PS0_ffiib:
[----:B------:R-:W-:Y:S08]  /*0000*/  LDC R1, c[0x0][0x37c] ;  /* 0x0000df00ff017b82 */ /* 0x000ff00000000800 */
[----:B------:R-:W0:Y:S01]  /*0010*/  LDC R3, c[0x0][0x3ac] ;  /* 0x0000eb00ff037b82 */ /* 0x000e220000000800 */
[----:B------:R-:W1:Y:S01]  /*0020*/  S2R R2, SR_TID.X ;  /* 0x0000000000027919 */ /* 0x000e620000002100 */
[----:B------:R-:W2:Y:S06]  /*0030*/  LDCU.64 UR6, c[0x0][0x358] ;  /* 0x00006b00ff0677ac */ /* 0x000eac0008000a00 */
[----:B------:R-:W3:Y:S01]  /*0040*/  S2UR UR4, SR_CTAID.X ;  /* 0x00000000000479c3 */ /* 0x000ee20000002500 */
[----:B0-----:R-:W-:-:S04]  /*0050*/  LEA.HI R7, R3, R3, RZ, 0x1 ;  /* 0x0000000303077211 */ /* 0x001fc800078f08ff */
[----:B------:R-:W-:Y:S01]  /*0060*/  SHF.R.S32.HI R7, RZ, 0x1, R7 ;  /* 0x00000001ff077819 */ /* 0x000fe20000011407 */
[----:B---3--:R-:W-:-:S03]  /*0070*/  IMAD R3, R3, UR4, RZ ;  /* 0x0000000403037c24 */ /* 0x008fc6000f8e02ff */
[----:B-1----:R-:W-:Y:S02]  /*0080*/  ISETP.GE.AND P0, PT, R2, R7, PT ;  /* 0x000000070200720c */ /* 0x002fe40003f06270 */
[----:B------:R-:W-:-:S11]  /*0090*/  SHF.R.S32.HI R4, RZ, 0x1f, R3 ;  /* 0x0000001fff047819 */ /* 0x000fd60000011403 */
[----:B------:R-:W0:Y:S02]  /*00a0*/  @!P0 LDC.64 R8, c[0x0][0x380] ;  /* 0x0000e000ff088b82 */ /* 0x000e240000000a00 */
[----:B0-----:R-:W-:-:S04]  /*00b0*/  @!P0 LEA R8, P1, R3, R8, 0x1 ;  /* 0x0000000803088211 */ /* 0x001fc800078208ff */
[----:B------:R-:W-:-:S03]  /*00c0*/  @!P0 LEA.HI.X R9, R3, R9, R4, 0x1, P1 ;  /* 0x0000000903098211 */ /* 0x000fc600008f0c04 */
[----:B------:R-:W-:-:S06]  /*00d0*/  @!P0 IMAD.WIDE.U32 R8, R2, 0x4, R8 ;  /* 0x0000000402088825 */ /* 0x000fcc00078e0008 */
[----:B--2---:R-:W2:Y:S01]  /*00e0*/  @!P0 LDG.E.CONSTANT R8, desc[UR6][R8.64] ;  /* 0x0000000608088981 */ /* 0x004ea2000c1e9900 */
[----:B------:R-:W0:Y:S01]  /*00f0*/  S2UR UR5, SR_CgaCtaId ;  /* 0x00000000000579c3 */ /* 0x000e220000008800 */
[----:B------:R-:W-:Y:S01]  /*0100*/  UMOV UR4, 0x400 ;  /* 0x0000040000047882 */ /* 0x000fe20000000000 */
[----:B------:R-:W-:Y:S01]  /*0110*/  ISETP.GE.AND P2, PT, R2, R7, PT ;  /* 0x000000070200720c */ /* 0x000fe20003f46270 */
[----:B0-----:R-:W-:Y:S01]  /*0120*/  ULEA UR4, UR5, UR4, 0x18 ;  /* 0x0000000405047291 */ /* 0x001fe2000f8ec0ff */
[----:B------:R-:W0:Y:S01]  /*0130*/  LDCU UR5, c[0x0][0x3a4] ;  /* 0x00007480ff0577ac */ /* 0x000e220008000800 */
[--C-:B--2---:R-:W-:Y:S02]  /*0140*/  @!P0 HADD2.F32 R6, -RZ, R8.reuse.H0_H0 ;  /* 0x20000008ff068230 */ /* 0x104fe40000004100 */
[----:B------:R-:W-:-:S03]  /*0150*/  @!P0 HADD2.F32 R10, -RZ, R8.H1_H1 ;  /* 0x30000008ff0a8230 */ /* 0x000fc60000004100 */
[----:B------:R-:W-:Y:S02]  /*0160*/  @!P0 FMNMX.FTZ R6, R6, 65504, PT ;  /* 0x477fe00006068809 */ /* 0x000fe40003810000 */
[----:B------:R-:W-:Y:S02]  /*0170*/  @!P0 FMNMX.FTZ R10, R10, 65504, PT ;  /* 0x477fe0000a0a8809 */ /* 0x000fe40003810000 */
[----:B------:R-:W-:Y:S01]  /*0180*/  @!P0 FMNMX.FTZ R0, R6, -65504, !PT ;  /* 0xc77fe00006008809 */ /* 0x000fe20007810000 */
[----:B------:R-:W-:Y:S01]  /*0190*/  HFMA2 R6, -RZ, RZ, 0, 0 ;  /* 0x00000000ff067431 */ /* 0x000fe200000001ff */
[----:B------:R-:W-:-:S03]  /*01a0*/  @!P0 FMNMX.FTZ R5, R10, -65504, !PT ;  /* 0xc77fe0000a058809 */ /* 0x000fc60007810000 */
[----:B------:R-:W-:-:S04]  /*01b0*/  @!P0 FADD.FTZ R10, RZ, R0 ;  /* 0x00000000ff0a8221 */ /* 0x000fc80000010000 */
[----:B------:R-:W-:-:S05]  /*01c0*/  @!P0 FADD.FTZ R6, R5, R10 ;  /* 0x0000000a05068221 */ /* 0x000fca0000010000 */
[----:B------:R-:W1:Y:S02]  /*01d0*/  SHFL.BFLY PT, R11, R6, 0x10, 0x1f ;  /* 0x0e001f00060b7f89 */ /* 0x000e6400000e0000 */
[----:B-1----:R-:W-:Y:S01]  /*01e0*/  FADD.FTZ R11, R11, R6 ;  /* 0x000000060b0b7221 */ /* 0x002fe20000010000 */
[----:B------:R-:W-:-:S04]  /*01f0*/  SHF.R.U32.HI R6, RZ, 0x3, R2 ;  /* 0x00000003ff067819 */ /* 0x000fc80000011602 */
[----:B------:R-:W1:Y:S01]  /*0200*/  SHFL.BFLY PT, R8, R11, 0x8, 0x1f ;  /* 0x0d001f000b087f89 */ /* 0x000e6200000e0000 */
[----:B------:R-:W-:Y:S01]  /*0210*/  LOP3.LUT R6, R6, 0x7c, RZ, 0xc0, !PT ;  /* 0x0000007c06067812 */ /* 0x000fe200078ec0ff */
[----:B-1----:R-:W-:-:S05]  /*0220*/  FADD.FTZ R9, R11, R8 ;  /* 0x000000080b097221 */ /* 0x002fca0000010000 */
[----:B------:R-:W1:Y:S02]  /*0230*/  SHFL.BFLY PT, R8, R9, 0x4, 0x1f ;  /* 0x0c801f0009087f89 */ /* 0x000e6400000e0000 */
[----:B-1----:R-:W-:Y:S01]  /*0240*/  FADD.FTZ R10, R9, R8 ;  /* 0x00000008090a7221 */ /* 0x002fe20000010000 */
[----:B------:R-:W-:-:S04]  /*0250*/  LOP3.LUT R8, R2, 0x1f, RZ, 0xc0, !PT ;  /* 0x0000001f02087812 */ /* 0x000fc800078ec0ff */
[----:B------:R-:W1:Y:S01]  /*0260*/  SHFL.BFLY PT, R13, R10, 0x2, 0x1f ;  /* 0x0c401f000a0d7f89 */ /* 0x000e6200000e0000 */
[C---:B------:R-:W-:Y:S02]  /*0270*/  ISETP.NE.AND P1, PT, R8.reuse, RZ, PT ;  /* 0x000000ff0800720c */ /* 0x040fe40003f25270 */
[----:B------:R-:W-:Y:S01]  /*0280*/  LEA R8, R8, UR4, 0x2 ;  /* 0x0000000408087c11 */ /* 0x000fe2000f8e10ff */
[----:B-1----:R-:W-:-:S05]  /*0290*/  FADD.FTZ R13, R10, R13 ;  /* 0x0000000d0a0d7221 */ /* 0x002fca0000010000 */
[----:B------:R-:W1:Y:S02]  /*02a0*/  SHFL.BFLY PT, R12, R13, 0x1, 0x1f ;  /* 0x0c201f000d0c7f89 */ /* 0x000e6400000e0000 */
        /* <DEDUP_REMOVED lines=14> */
[C---:B0-----:R-:W-:Y:S01]  /*0390*/  FFMA.FTZ R0, -R15.reuse, UR5, R0 ;  /* 0x000000050f007c23 */ /* 0x041fe20008010100 */
[----:B------:R-:W-:-:S03]  /*03a0*/  FFMA.FTZ R5, -R15, UR5, R5 ;  /* 0x000000050f057c23 */ /* 0x000fc60008010105 */
[----:B------:R-:W-:-:S04]  /*03b0*/  FFMA.FTZ R10, R0, R0, RZ ;  /* 0x00000000000a7223 */ /* 0x000fc800000100ff */
[----:B------:R-:W-:-:S05]  /*03c0*/  FFMA.FTZ R10, R5, R5, R10 ;  /* 0x00000005050a7223 */ /* 0x000fca000001000a */
[----:B------:R-:W-:-:S05]  /*03d0*/  FSEL R10, R10, RZ, !P2 ;  /* 0x000000ff0a0a7208 */ /* 0x000fca0005000000 */
        /* <DEDUP_REMOVED lines=9> */
[----:B0-----:R-:W-:Y:S02]  /*0470*/  FADD.FTZ R11, R14, R11 ;  /* 0x0000000b0e0b7221 */ /* 0x001fe40000010000 */
[----:B------:R-:W0:Y:S03]  /*0480*/  LDC R14, c[0x0][0x3a0] ;  /* 0x0000e800ff0e7b82 */ /* 0x000e260000000800 */
[----:B------:R-:W-:Y:S05]  /*0490*/  @!P1 STS [R6+UR4], R11 ;  /* 0x0000000b06009988 */ /* 0x000fea0008000804 */
        /* <DEDUP_REMOVED lines=12> */
[----:B0-----:R-:W-:Y:S01]  /*0560*/  FFMA.FTZ R14, R11, UR5, R14 ;  /* 0x000000050b0e7c23 */ /* 0x001fe2000801000e */
[----:B------:R-:W-:Y:S06]  /*0570*/  @P0 EXIT ;  /* 0x000000000000094d */ /* 0x000fec0003800000 */
[----:B------:R-:W0:Y:S01]  /*0580*/  LDCU.64 UR4, c[0x0][0x390] ;  /* 0x00007200ff0477ac */ /* 0x000e220008000a00 */
[----:B------:R-:W1:Y:S08]  /*0590*/  LDC.64 R10, c[0x0][0x388] ;  /* 0x0000e200ff0a7b82 */ /* 0x000e700000000a00 */
[----:B------:R-:W2:Y:S01]  /*05a0*/  LDC.64 R6, c[0x0][0x398] ;  /* 0x0000e600ff067b82 */ /* 0x000ea20000000a00 */
[----:B0-----:R-:W-:Y:S01]  /*05b0*/  ISETP.NE.U32.AND P0, PT, RZ, UR4, PT ;  /* 0x00000004ff007c0c */ /* 0x001fe2000bf05070 */
[----:B------:R-:W0:Y:S03]  /*05c0*/  LDCU.U8 UR4, c[0x0][0x3b0] ;  /* 0x00007600ff0477ac */ /* 0x000e260008000000 */
[----:B------:R-:W-:Y:S01]  /*05d0*/  ISETP.NE.AND.EX P0, PT, RZ, UR5, PT, P0 ;  /* 0x00000005ff007c0c */ /* 0x000fe2000bf05300 */
[----:B-1----:R-:W-:-:S06]  /*05e0*/  IMAD.WIDE.U32 R10, R2, 0x4, R10 ;  /* 0x00000004020a7825 */ /* 0x002fcc00078e000a */
[----:B------:R-:W3:Y:S06]  /*05f0*/  LDG.E.CONSTANT R10, desc[UR6][R10.64] ;  /* 0x000000060a0a7981 */ /* 0x000eec000c1e9900 */
[----:B------:R-:W1:Y:S01]  /*0600*/  @P0 LDC.64 R12, c[0x0][0x390] ;  /* 0x0000e400ff0c0b82 */ /* 0x000e620000000a00 */
[----:B0-----:R-:W-:Y:S01]  /*0610*/  UPRMT UR4, UR4, 0x8880, URZ ;  /* 0x0000888004047896 */ /* 0x001fe200080000ff */
[----:B--2---:R-:W-:-:S05]  /*0620*/  LEA R6, P2, R3, R6, 0x1 ;  /* 0x0000000603067211 */ /* 0x004fca00078408ff */
[----:B------:R-:W-:Y:S02]  /*0630*/  ISETP.NE.AND P1, PT, RZ, UR4, PT ;  /* 0x00000004ff007c0c */ /* 0x000fe4000bf25270 */
[----:B------:R-:W-:Y:S01]  /*0640*/  LEA.HI.X R7, R3, R7, R4, 0x1, P2 ;  /* 0x0000000703077211 */ /* 0x000fe200010f0c04 */
[----:B-1----:R-:W-:-:S06]  /*0650*/  @P0 IMAD.WIDE.U32 R12, R2, 0x4, R12 ;  /* 0x00000004020c0825 */ /* 0x002fcc00078e000c */
[----:B------:R-:W2:Y:S04]  /*0660*/  @P0 LDG.E.CONSTANT R12, desc[UR6][R12.64] ;  /* 0x000000060c0c0981 */ /* 0x000ea8000c1e9900 */
[----:B------:R-:W-:-:S05]  /*0670*/  @P1 IMAD.WIDE.U32 R8, R2, 0x4, R6 ;  /* 0x0000000402081825 */ /* 0x000fca00078e0006 */
[----:B------:R-:W4:Y:S01]  /*0680*/  @P1 LDG.E R4, desc[UR6][R8.64] ;  /* 0x0000000608041981 */ /* 0x000f22000c1e1900 */
[----:B------:R-:W0:Y:S01]  /*0690*/  MUFU.RSQ R14, R14 ;  /* 0x0000000e000e7308 */ /* 0x000e220000001400 */
[--C-:B---3--:R-:W-:Y:S02]  /*06a0*/  HADD2.F32 R3, -RZ, R10.reuse.H0_H0 ;  /* 0x2000000aff037230 */ /* 0x108fe40000004100 */
[----:B------:R-:W-:-:S03]  /*06b0*/  HADD2.F32 R10, -RZ, R10.H1_H1 ;  /* 0x3000000aff0a7230 */ /* 0x000fc60000004100 */
[----:B------:R-:W-:Y:S02]  /*06c0*/  FMUL.FTZ R3, R0, R3 ;  /* 0x0000000300037220 */ /* 0x000fe40000410000 */
[----:B------:R-:W-:Y:S02]  /*06d0*/  FMUL.FTZ R5, R5, R10 ;  /* 0x0000000a05057220 */ /* 0x000fe40000410000 */
[C---:B0-----:R-:W-:Y:S02]  /*06e0*/  FMUL.FTZ R3, R14.reuse, R3 ;  /* 0x000000030e037220 */ /* 0x041fe40000410000 */
[----:B------:R-:W-:-:S05]  /*06f0*/  FMUL.FTZ R0, R14, R5 ;  /* 0x000000050e007220 */ /* 0x000fca0000410000 */
[----:B------:R-:W-:-:S05]  /*0700*/  F2FP.F16.F32.PACK_AB R5, R0, R3 ;  /* 0x000000030005723e */ /* 0x000fca00000000ff */
[----:B--2---:R-:W-:-:S04]  /*0710*/  @P0 HFMA2 R5, R5, 1, 1, R12 ;  /* 0x3c003c0005050831 */ /* 0x004fc8000000000c */
[----:B----4-:R-:W-:-:S05]  /*0720*/  @P1 HADD2 R3, R5, R4 ;  /* 0x0000000405031230 */ /* 0x010fca0000000000 */
[----:B------:R0:W-:Y:S01]  /*0730*/  @P1 STG.E desc[UR6][R8.64], R3 ;  /* 0x0000000308001986 */ /* 0x0001e2000c101906 */
[----:B------:R-:W-:Y:S05]  /*0740*/  @P1 EXIT ;  /* 0x000000000000194d */ /* 0x000fea0003800000 */
[----:B0-----:R-:W-:-:S05]  /*0750*/  IMAD.WIDE.U32 R2, R2, 0x4, R6 ;  /* 0x0000000402027825 */ /* 0x001fca00078e0006 */
[----:B------:R-:W-:Y:S01]  /*0760*/  STG.E desc[UR6][R2.64], R5 ;  /* 0x0000000502007986 */ /* 0x000fe2000c101906 */
[----:B------:R-:W-:Y:S05]  /*0770*/  EXIT ;  /* 0x000000000000794d */ /* 0x000fea0003800000 */
.L_x_168:
        /* <DEDUP_REMOVED lines=16> */
.L_x_184:


//--------------------- .nv.shared._Z17layer_norm_kernelILi16EEvPK6__halfS2_S2_PS0_ffiib --------------------------
	.section	.nv.shared._Z17layer_norm_kernelILi16EEvPK6__halfS2_S2_PS0_ffiib,"aw",@nobits
	.sectionflags	@""
	.align	4
.nv.shared._Z17layer_norm_kernelILi16EEvPK6__halfS2_S2_PS0_ffiib:
	.zero		1152


//--------------------- .nv.shared.reserved.0     --------------------------
	.section	.nv.shared.reserved.0,"aw",@nobits
	.weak		__nv_reservedSMEM_offset_0_alias
	.size		__nv_reservedSMEM_offset_0_alias, 0, 64
	.other		__nv_reservedSMEM_offset_0_alias,@"STO_CUDA_RESERVED_SHARED STV_DEFAULT"
__nv_reservedSMEM_offset_0_alias:
	.zero		0
	.zero		64


//--------------------- .nv.global                --------------------------
	.section	.nv.global,"aw",@nobits
.nv.global:
	.type		_ZN44_INTERNAL_5772b600_13_layer_norm_cu_b8158a864cuda3std3__48in_placeE,@object
	.size		_ZN44_INTERNAL_5772b600_13_layer_norm_cu_b8158a864cuda3std3__48in_placeE,(_ZN44_INTERNAL_5772b600_13_layer_norm_cu_b8158a864cuda3std6ranges3__45__cpo8distanceE - _ZN44_INTERNAL_5772b600_13_layer_norm_cu_b8158a864cuda3std3__48in_placeE)
_ZN44_INTERNAL_5772b600_13_layer_norm_cu_b8158a864cuda3std3__48in_placeE:
	.zero		1
	.type		_ZN44_INTERNAL_5772b600_13_layer_norm_cu_b8158a864cuda3std6ranges3__45__cpo8distanceE,@object
	.size		_ZN44_INTERNAL_5772b600_13_layer_norm_cu_b8158a864cuda3std6ranges3__45__cpo8distanceE,(_ZN44_INTERNAL_5772b600_13_layer_norm_cu_b8158a864cuda3std3__45__cpo6cbeginE - _ZN44_INTERNAL_5772b600_13_layer_norm_cu_b8158a864cuda3std6ranges3__45__cpo8distanceE)
_ZN44_INTERNAL_5772b600_13_layer_norm_cu_b8158a864cuda3std6ranges3__45__cpo8distanceE:
	.zero		1
	.type		_ZN44_INTERNAL_5772b600_13_layer_norm_cu_b8158a864cuda3std3__45__cpo6cbeginE,@object
	.size		_ZN44_INTERNAL_5772b600_13_layer_norm_cu_b8158a864cuda3std3__45__cpo6cbeginE,(_ZN44_INTERNAL_5772b600_13_layer_norm_cu_b8158a864cuda3std6ranges3__45__cpo7advanceE - _ZN44_INTERNAL_5772b600_13_layer_norm_cu_b8158a864cuda3std3__45__cpo6cbeginE)
_ZN44_INTERNAL_5772b600_13_layer_norm_cu_b8158a864cuda3std3__45__cpo6cbeginE:
	.zero		1
	.type		_ZN44_INTERNAL_5772b600_13_layer_norm_cu_b8158a864cuda3std6ranges3__45__cpo7advanceE,@object
	.size		_ZN44_INTERNAL_5772b600_13_layer_norm_cu_b8158a864cuda3std6ranges3__45__cpo7advanceE,(_ZN44_INTERNAL_5772b600_13_layer_norm_cu_b8158a864cuda3std3__45__cpo7crbeginE - _ZN44_INTERNAL_5772b600_13_layer_norm_cu_b8158a864cuda3std6ranges3__45__cpo7advanceE)
_ZN44_INTERNAL_5772b600_13_layer_norm_cu_b8158a864cuda3std6ranges3__45__cpo7advanceE:
	.zero		1
	.type		_ZN44_INTERNAL_5772b600_13_layer_norm_cu_b8158a864cuda3std3__45__cpo7crbeginE,@object
	.size		_ZN44_INTERNAL_5772b600_13_layer_norm_cu_b8158a864cuda3std3__45__cpo7crbeginE,(_ZN44_INTERNAL_5772b600_13_layer_norm_cu_b8158a864cuda3std6ranges3__45__cpo4dataE - _ZN44_INTERNAL_5772b600_13_layer_norm_cu_b8158a864cuda3std3__45__cpo7crbeginE)
_ZN44_INTERNAL_5772b600_13_layer_norm_cu_b8158a864cuda3std3__45__cpo7crbeginE:
	.zero		1
	.type		_ZN44_INTERNAL_5772b600_13_layer_norm_cu_b8158a864cuda3std6ranges3__45__cpo4dataE,@object
	.size		_ZN44_INTERNAL_5772b600_13_layer_norm_cu_b8158a864cuda3std6ranges3__45__cpo4dataE,(_ZN44_INTERNAL_5772b600_13_layer_norm_cu_b8158a864cuda3std6ranges3__45__cpo5beginE - _ZN44_INTERNAL_5772b600_13_layer_norm_cu_b8158a864cuda3std6ranges3__45__cpo4dataE)
_ZN44_INTERNAL_5772b600_13_layer_norm_cu_b8158a864cuda3std6ranges3__45__cpo4dataE:
	.zero		1
	.type		_ZN44_INTERNAL_5772b600_13_layer_norm_cu_b8158a864cuda3std6ranges3__45__cpo5beginE,@object
	.size		_ZN44_INTERNAL_5772b600_13_layer_norm_cu_b8158a864cuda3std6ranges3__45__cpo5beginE,(_ZN44_INTERNAL_5772b600_13_layer_norm_cu_b8158a864cuda3std3__446_GLOBAL__N__5772b600_13_layer_norm_cu_b8158a866ignoreE - _ZN44_INTERNAL_5772b600_13_layer_norm_cu_b8158a864cuda3std6ranges3__45__cpo5beginE)
_ZN44_INTERNAL_5772b600_13_layer_norm_cu_b8158a864cuda3std6ranges3__45__cpo5beginE:
	.zero		1
	.type		_ZN44_INTERNAL_5772b600_13_layer_norm_cu_b8158a864cuda3std3__446_GLOBAL__N__5772b600_13_layer_norm_cu_b8158a866ignoreE,@object
	.size		_ZN44_INTERNAL_5772b600_13_layer_norm_cu_b8158a864cuda3std3__446_GLOBAL__N__5772b600_13_layer_norm_cu_b8158a866ignoreE,(_ZN44_INTERNAL_5772b600_13_layer_norm_cu_b8158a864cuda3std6ranges3__45__cpo4sizeE - _ZN44_INTERNAL_5772b600_13_layer_norm_cu_b8158a864cuda3std3__446_GLOBAL__N__5772b600_13_layer_norm_cu_b8158a866ignoreE)
_ZN44_INTERNAL_5772b600_13_layer_norm_cu_b8158a864cuda3std3__446_GLOBAL__N__5772b600_13_layer_norm_cu_b8158a866ignoreE:
	.zero		1
	.type		_ZN44_INTERNAL_5772b600_13_layer_norm_cu_b8158a864cuda3std6ranges3__45__cpo4sizeE,@object
	.size		_ZN44_INTERNAL_5772b600_13_layer_norm_cu_b8158a864cuda3std6ranges3__45__cpo4sizeE,(_ZN44_INTERNAL_5772b600_13_layer_norm_cu_b8158a864cuda3std3__45__cpo5beginE - _ZN44_INTERNAL_5772b600_13_layer_norm_cu_b8158a864cuda3std6ranges3__45__cpo4sizeE)
_ZN44_INTERNAL_5772b600_13_layer_norm_cu_b8158a864cuda3std6ranges3__45__cpo4sizeE:
	.zero		1
	.type		_ZN44_INTERNAL_5772b600_13_layer_norm_cu_b8158a864cuda3std3__45__cpo5beginE,@object
	.size		_ZN44_INTERNAL_5772b600_13_layer_norm_cu_b8158a864cuda3std3__45__cpo5beginE,(_ZN44_INTERNAL_5772b600_13_layer_norm_cu_b8158a864cuda3std6ranges3__45__cpo6cbeginE - _ZN44_INTERNAL_5772b600_13_layer_norm_cu_b8158a864cuda3std3__45__cpo5beginE)
_ZN44_INTERNAL_5772b600_13_layer_norm_cu_b8158a864cuda3std3__45__cpo5beginE:
	.zero		1
	.type		_ZN44_INTERNAL_5772b600_13_layer_norm_cu_b8158a864cuda3std6ranges3__45__cpo6cbeginE,@object
	.size		_ZN44_INTERNAL_5772b600_13_layer_norm_cu_b8158a864cuda3std6ranges3__45__cpo6cbeginE,(_ZN44_INTERNAL_5772b600_13_layer_norm_cu_b8158a864cuda3std3__45__cpo6rbeginE - _ZN44_INTERNAL_5772b600_13_layer_norm_cu_b8158a864cuda3std6ranges3__45__cpo6cbeginE)
_ZN44_INTERNAL_5772b600_13_layer_norm_cu_b8158a864cuda3std6ranges3__45__cpo6cbeginE:
	.zero		1
	.type		_ZN44_INTERNAL_5772b600_13_layer_norm_cu_b8158a864cuda3std3__45__cpo6rbeginE,@object
	.size		_ZN44_INTERNAL_5772b600_13_layer_norm_cu_b8158a864cuda3std3__45__cpo6rbeginE,(_ZN44_INTERNAL_5772b600_13_layer_norm_cu_b8158a864cuda3std6ranges3__45__cpo4nextE - _ZN44_INTERNAL_5772b600_13_layer_norm_cu_b8158a864cuda3std3__45__cpo6rbeginE)
_ZN44_INTERNAL_5772b600_13_layer_norm_cu_b8158a864cuda3std3__45__cpo6rbeginE:
	.zero		1
	.type		_ZN44_INTERNAL_5772b600_13_layer_norm_cu_b8158a864cuda3std6ranges3__45__cpo4nextE,@object
	.size		_ZN44_INTERNAL_5772b600_13_layer_norm_cu_b8158a864cuda3std6ranges3__45__cpo4nextE,(_ZN44_INTERNAL_5772b600_13_layer_norm_cu_b8158a864cuda3std6ranges3__45__cpo4swapE - _ZN44_INTERNAL_5772b600_13_layer_norm_cu_b8158a864cuda3std6ranges3__45__cpo4nextE)
_ZN44_INTERNAL_5772b600_13_layer_norm_cu_b8158a864cuda3std6ranges3__45__cpo4nextE:
	.zero		1
	.type		_ZN44_INTERNAL_5772b600_13_layer_norm_cu_b8158a864cuda3std6ranges3__45__cpo4swapE,@object
	.size		_ZN44_INTERNAL_5772b600_13_layer_norm_cu_b8158a864cuda3std6ranges3__45__cpo4swapE,(_ZN44_INTERNAL_5772b600_13_layer_norm_cu_b8158a864cuda3std3__420unreachable_sentinelE - _ZN44_INTERNAL_5772b600_13_layer_norm_cu_b8158a864cuda3std6ranges3__45__cpo4swapE)
_ZN44_INTERNAL_5772b600_13_layer_norm_cu_b8158a864cuda3std6ranges3__45__cpo4swapE:
	.zero		1
	.type		_ZN44_INTERNAL_5772b600_13_layer_norm_cu_b8158a864cuda3std3__420unreachable_sentinelE,@object
	.size		_ZN44_INTERNAL_5772b600_13_layer_norm_cu_b8158a864cuda3std3__420unreachable_sentinelE,(_ZN44_INTERNAL_5772b600_13_layer_norm_cu_b8158a866thrust24THRUST_300001_SM_1000_NS6system6detail10sequential3seqE - _ZN44_INTERNAL_5772b600_13_layer_norm_cu_b8158a864cuda3std3__420unreachable_sentinelE)
_ZN44_INTERNAL_5772b600_13_layer_norm_cu_b8158a864cuda3std3__420unreachable_sentinelE:
	.zero		1
	.type		_ZN44_INTERNAL_5772b600_13_layer_norm_cu_b8158a866thrust24THRUST_300001_SM_1000_NS6system6detail10sequential3seqE,@object
	.size		_ZN44_INTERNAL_5772b600_13_layer_norm_cu_b8158a866thrust24THRUST_300001_SM_1000_NS6system6detail10sequential3seqE,(_ZN44_INTERNAL_5772b600_13_layer_norm_cu_b8158a864cuda3std3__45__cpo4cendE - _ZN44_INTERNAL_5772b600_13_layer_norm_cu_b8158a866thrust24THRUST_300001_SM_1000_NS6system6detail10sequential3seqE)
_ZN44_INTERNAL_5772b600_13_layer_norm_cu_b8158a866thrust24THRUST_300001_SM_1000_NS6system6detail10sequential3seqE:
	.zero		1
	.type		_ZN44_INTERNAL_5772b600_13_layer_norm_cu_b8158a864cuda3std3__45__cpo4cendE,@object
	.size		_ZN44_INTERNAL_5772b600_13_layer_norm_cu_b8158a864cuda3std3__45__cpo4cendE,(_ZN44_INTERNAL_5772b600_13_layer_norm_cu_b8158a864cuda3std6ranges3__45__cpo9iter_swapE - _ZN44_INTERNAL_5772b600_13_layer_norm_cu_b8158a864cuda3std3__45__cpo4cendE)
_ZN44_INTERNAL_5772b600_13_layer_norm_cu_b8158a864cuda3std3__45__cpo4cendE:
	.zero		1
	.type		_ZN44_INTERNAL_5772b600_13_layer_norm_cu_b8158a864cuda3std6ranges3__45__cpo9iter_swapE,@object
	.size		_ZN44_INTERNAL_5772b600_13_layer_norm_cu_b8158a864cuda3std6ranges3__45__cpo9iter_swapE,(_ZN44_INTERNAL_5772b600_13_layer_norm_cu_b8158a864cuda3std3__45__cpo5crendE - _ZN44_INTERNAL_5772b600_13_layer_norm_cu_b8158a864cuda3std6ranges3__45__cpo9iter_swapE)
_ZN44_INTERNAL_5772b600_13_layer_norm_cu_b8158a864cuda3std6ranges3__45__cpo9iter_swapE:
	.zero		1
	.type		_ZN44_INTERNAL_5772b600_13_layer_norm_cu_b8158a864cuda3std3__45__cpo5crendE,@object
	.size		_ZN44_INTERNAL_5772b600_13_layer_norm_cu_b8158a864cuda3std3__45__cpo5crendE,(_ZN44_INTERNAL_5772b600_13_layer_norm_cu_b8158a864cuda3std6ranges3__45__cpo5cdataE - _ZN44_INTERNAL_5772b600_13_layer_norm_cu_b8158a864cuda3std3__45__cpo5crendE)
_ZN44_INTERNAL_5772b600_13_layer_norm_cu_b8158a864cuda3std3__45__cpo5crendE:
	.zero		1
	.type		_ZN44_INTERNAL_5772b600_13_layer_norm_cu_b8158a864cuda3std6ranges3__45__cpo5cdataE,@object
	.size		_ZN44_INTERNAL_5772b600_13_layer_norm_cu_b8158a864cuda3std6ranges3__45__cpo5cdataE,(_ZN44_INTERNAL_5772b600_13_layer_norm_cu_b8158a864cuda3std6ranges3__45__cpo3endE - _ZN44_INTERNAL_5772b600_13_layer_norm_cu_b8158a864cuda3std6ranges3__45__cpo5cdataE)
_ZN44_INTERNAL_5772b600_13_layer_norm_cu_b8158a864cuda3std6ranges3__45__cpo5cdataE:
	.zero		1
	.type		_ZN44_INTERNAL_5772b600_13_layer_norm_cu_b8158a864cuda3std6ranges3__45__cpo3endE,@object
	.size		_ZN44_INTERNAL_5772b600_13_layer_norm_cu_b8158a864cuda3std6ranges3__45__cpo3endE,(_ZN44_INTERNAL_5772b600_13_layer_norm_cu_b8158a864cuda3std3__419piecewise_constructE - _ZN44_INTERNAL_5772b600_13_layer_norm_cu_b8158a864cuda3std6ranges3__45__cpo3endE)
_ZN44_INTERNAL_5772b600_13_layer_norm_cu_b8158a864cuda3std6ranges3__45__cpo3endE:
	.zero		1
	.type		_ZN44_INTERNAL_5772b600_13_layer_norm_cu_b8158a864cuda3std3__419piecewise_constructE,@object
	.size		_ZN44_INTERNAL_5772b600_13_layer_norm_cu_b8158a864cuda3std3__419piecewise_constructE,(_ZN44_INTERNAL_5772b600_13_layer_norm_cu_b8158a864cuda3std6ranges3__45__cpo5ssizeE - _ZN44_INTERNAL_5772b600_13_layer_norm_cu_b8158a864cuda3std3__419piecewise_constructE)
_ZN44_INTERNAL_5772b600_13_layer_norm_cu_b8158a864cuda3std3__419piecewise_constructE:
	.zero		1
	.type		_ZN44_INTERNAL_5772b600_13_layer_norm_cu_b8158a864cuda3std6ranges3__45__cpo5ssizeE,@object
	.size		_ZN44_INTERNAL_5772b600_13_layer_norm_cu_b8158a864cuda3std6ranges3__45__cpo5ssizeE,(_ZN44_INTERNAL_5772b600_13_layer_norm_cu_b8158a864cuda3std3__45__cpo3endE - _ZN44_INTERNAL_5772b600_13_layer_norm_cu_b8158a864cuda3std6ranges3__45__cpo5ssizeE)
_ZN44_INTERNAL_5772b600_13_layer_norm_cu_b8158a864cuda3std6ranges3__45__cpo5ssizeE:
	.zero		1
	.type		_ZN44_INTERNAL_5772b600_13_layer_norm_cu_b8158a864cuda3std3__45__cpo3endE,@object
	.size		_ZN44_INTERNAL_5772b600_13_layer_norm_cu_b8158a864cuda3std3__45__cpo3endE,(_ZN44_INTERNAL_5772b600_13_layer_norm_cu_b8158a864cuda3std6ranges3__45__cpo4cendE - _ZN44_INTERNAL_5772b600_13_layer_norm_cu_b8158a864cuda3std3__45__cpo3endE)
_ZN44_INTERNAL_5772b600_13_layer_norm_cu_b8158a864cuda3std3__45__cpo3endE:
	.zero		1
	.type		_ZN44_INTERNAL_5772b600_13_layer_norm_cu_b8158a864cuda3std6ranges3__45__cpo4cendE,@object
	.size		_ZN44_INTERNAL_5772b600_13_layer_norm_cu_b8158a864cuda3std6ranges3__45__cpo4cendE,(_ZN44_INTERNAL_5772b600_13_layer_norm_cu_b8158a864cuda3std3__45__cpo4rendE - _ZN44_INTERNAL_5772b600_13_layer_norm_cu_b8158a864cuda3std6ranges3__45__cpo4cendE)
_ZN44_INTERNAL_5772b600_13_layer_norm_cu_b8158a864cuda3std6ranges3__45__cpo4cendE:
	.zero		1
	.type		_ZN44_INTERNAL_5772b600_13_layer_norm_cu_b8158a864cuda3std3__45__cpo4rendE,@object
	.size		_ZN44_INTERNAL_5772b600_13_layer_norm_cu_b8158a864cuda3std3__45__cpo4rendE,(_ZN44_INTERNAL_5772b600_13_layer_norm_cu_b8158a864cuda3std6ranges3__45__cpo4prevE - _ZN44_INTERNAL_5772b600_13_layer_norm_cu_b8158a864cuda3std3__45__cpo4rendE)
_ZN44_INTERNAL_5772b600_13_layer_norm_cu_b8158a864cuda3std3__45__cpo4rendE:
	.zero		1
	.type		_ZN44_INTERNAL_5772b600_13_layer_norm_cu_b8158a864cuda3std6ranges3__45__cpo4prevE,@object
	.size		_ZN44_INTERNAL_5772b600_13_layer_norm_cu_b8158a864cuda3std6ranges3__45__cpo4prevE,(_ZN44_INTERNAL_5772b600_13_layer_norm_cu_b8158a864cuda3std6ranges3__45__cpo9iter_moveE - _ZN44_INTERNAL_5772b600_13_layer_norm_cu_b8158a864cuda3std6ranges3__45__cpo4prevE)
_ZN44_INTERNAL_5772b600_13_layer_norm_cu_b8158a864cuda3std6ranges3__45__cpo4prevE:
	.zero		1
	.type		_ZN44_INTERNAL_5772b600_13_layer_norm_cu_b8158a864cuda3std6ranges3__45__cpo9iter_moveE,@object
	.size		_ZN44_INTERNAL_5772b600_13_layer_norm_cu_b8158a864cuda3std6ranges3__45__cpo9iter_moveE,(.L_13 - _ZN44_INTERNAL_5772b600_13_layer_norm_cu_b8158a864cuda3std6ranges3__45__cpo9iter_moveE)
_ZN44_INTERNAL_5772b600_13_layer_norm_cu_b8158a864cuda3std6ranges3__45__cpo9iter_moveE:
	.zero		1
.L_13:


//--------------------- .nv.shared._Z17layer_norm_kernelILi15EEvPK6__halfS2_S2_PS0_ffiib --------------------------
	.section	.nv.shared._Z17layer_norm_kernelILi15EEvPK6__halfS2_S2_PS0_ffiib,"aw",@nobits
	.sectionflags	@""
	.align	4
.nv.shared._Z17layer_norm_kernelILi15EEvPK6__halfS2_S2_PS0_ffiib:
	.zero		1152


//--------------------- .nv.shared._Z17layer_norm_kernelILi14EEvPK6__halfS2_S2_PS0_ffiib --------------------------
	.section	.nv.shared._Z17layer_norm_kernelILi14EEvPK6__halfS2_S2_PS0_ffiib,"aw",@nobits
	.sectionflags	@""
	.align	4
.nv.shared._Z17layer_norm_kernelILi14EEvPK6__halfS2_S2_PS0_ffiib:
	.zero		1152


//--------------------- .nv.shared._Z17layer_norm_kernelILi13EEvPK6__halfS2_S2_PS0_ffiib --------------------------
	.section	.nv.shared._Z17layer_norm_kernelILi13EEvPK6__halfS2_S2_PS0_ffiib,"aw",@nobits
	.sectionflags	@""
	.align	4
.nv.shared._Z17layer_norm_kernelILi13EEvPK6__halfS2_S2_PS0_ffiib:
	.zero		1152


//--------------------- .nv.shared._Z17layer_norm_kernelILi12EEvPK6__halfS2_S2_PS0_ffiib --------------------------
	.section	.nv.shared._Z17layer_norm_kernelILi12EEvPK6__halfS2_S2_PS0_ffiib,"aw",@nobits
	.sectionflags	@""
	.align	4
.nv.shared._Z17layer_norm_kernelILi12EEvPK6__halfS2_S2_PS0_ffiib:
	.zero		1152


//--------------------- .nv.shared._Z17layer_norm_kernelILi11EEvPK6__halfS2_S2_PS0_ffiib --------------------------
	.section	.nv.shared._Z17layer_norm_kernelILi11EEvPK6__halfS2_S2_PS0_ffiib,"aw",@nobits
	.sectionflags	@""
	.align	4
.nv.shared._Z17layer_norm_kernelILi11EEvPK6__halfS2_S2_PS0_ffiib:
	.zero		1152


//--------------------- .nv.shared._Z17layer_norm_kernelILi10EEvPK6__halfS2_S2_PS0_ffiib --------------------------
	.section	.nv.shared._Z17layer_norm_kernelILi10EEvPK6__halfS2_S2_PS0_ffiib,"aw",@nobits
	.sectionflags	@""
	.align	4
.nv.shared._Z17layer_norm_kernelILi10EEvPK6__halfS2_S2_PS0_ffiib:
	.zero		1152


//--------------------- .nv.shared._Z17layer_norm_kernelILi9EEvPK6__halfS2_S2_PS0_ffiib --------------------------
	.section	.nv.shared._Z17layer_norm_kernelILi9EEvPK6__halfS2_S2_PS0_ffiib,"aw",@nobits
	.sectionflags	@""
	.align	4
.nv.shared._Z17layer_norm_kernelILi9EEvPK6__halfS2_S2_PS0_ffiib:
	.zero		1152


//--------------------- .nv.shared._Z17layer_norm_kernelILi8EEvPK6__halfS2_S2_PS0_ffiib --------------------------
	.section	.nv.shared._Z17layer_norm_kernelILi8EEvPK6__halfS2_S2_PS0_ffiib,"aw",@nobits
	.sectionflags	@""
	.align	4
.nv.shared._Z17layer_norm_kernelILi8EEvPK6__halfS2_S2_PS0_ffiib:
	.zero		1152


//--------------------- .nv.shared._Z17layer_norm_kernelILi7EEvPK6__halfS2_S2_PS0_ffiib --------------------------
	.section	.nv.shared._Z17layer_norm_kernelILi7EEvPK6__halfS2_S2_PS0_ffiib,"aw",@nobits
	.sectionflags	@""
	.align	4
.nv.shared._Z17layer_norm_kernelILi7EEvPK6__halfS2_S2_PS0_ffiib:
	.zero		1152


//--------------------- .nv.shared._Z17layer_norm_kernelILi6EEvPK6__halfS2_S2_PS0_ffiib --------------------------
	.section	.nv.shared._Z17layer_norm_kernelILi6EEvPK6__halfS2_S2_PS0_ffiib,"aw",@nobits
	.sectionflags	@""
	.align	4
.nv.shared._Z17layer_norm_kernelILi6EEvPK6__halfS2_S2_PS0_ffiib:
	.zero		1152


//--------------------- .nv.shared._Z17layer_norm_kernelILi5EEvPK6__halfS2_S2_PS0_ffiib --------------------------
	.section	.nv.shared._Z17layer_norm_kernelILi5EEvPK6__halfS2_S2_PS0_ffiib,"aw",@nobits
	.sectionflags	@""
	.align	4
.nv.shared._Z17layer_norm_kernelILi5EEvPK6__halfS2_S2_PS0_ffiib:
	.zero		1152


//--------------------- .nv.shared._Z17layer_norm_kernelILi4EEvPK6__halfS2_S2_PS0_ffiib --------------------------
	.section	.nv.shared._Z17layer_norm_kernelILi4EEvPK6__halfS2_S2_PS0_ffiib,"aw",@nobits
	.sectionflags	@""
	.align	4
.nv.shared._Z17layer_norm_kernelILi4EEvPK6__halfS2_S2_PS0_ffiib:
	.zero		1152


//--------------------- .nv.shared._Z17layer_norm_kernelILi3EEvPK6__halfS2_S2_PS0_ffiib --------------------------
	.section	.nv.shared._Z17layer_norm_kernelILi3EEvPK6__halfS2_S2_PS0_ffiib,"aw",@nobits
	.sectionflags	@""
	.align	4
.nv.shared._Z17layer_norm_kernelILi3EEvPK6__halfS2_S2_PS0_ffiib:
	.zero		1152


//--------------------- .nv.shared._Z17layer_norm_kernelILi2EEvPK6__halfS2_S2_PS0_ffiib --------------------------
	.section	.nv.shared._Z17layer_norm_kernelILi2EEvPK6__halfS2_S2_PS0_ffiib,"aw",@nobits
	.sectionflags	@""
	.align	4
.nv.shared._Z17layer_norm_kernelILi2EEvPK6__halfS2_S2_PS0_ffiib:
	.zero		1152


//--------------------- .nv.shared._Z17layer_norm_kernelILi1EEvPK6__halfS2_S2_PS0_ffiib --------------------------
	.section	.nv.shared._Z17layer_norm_kernelILi1EEvPK6__halfS2_S2_PS0_ffiib,"aw",@nobits
	.sectionflags	@""
	.align	4
.nv.shared._Z17layer_norm_kernelILi1EEvPK6__halfS2_S2_PS0_ffiib:
	.zero		1152


//--------------------- .nv.constant0._Z17layer_norm_kernelILi16EEvPK6__halfS2_S2_PS0_ffiib --------------------------
	.section	.nv.constant0._Z17layer_norm_kernelILi16EEvPK6__halfS2_S2_PS0_ffiib,"a",@progbits
	.sectionflags	@""
	.align	4
.nv.constant0._Z17layer_norm_kernelILi16EEvPK6__halfS2_S2_PS0_ffiib:
	.zero		945


//--------------------- .nv.constant0._Z17layer_norm_kernelILi15EEvPK6__halfS2_S2_PS0_ffiib --------------------------
	.section	.nv.constant0._Z17layer_norm_kernelILi15EEvPK6__halfS2_S2_PS0_ffiib,"a",@progbits
	.sectionflags	@""
	.align	4
.nv.constant0._Z17layer_norm_kernelILi15EEvPK6__halfS2_S2_PS0_ffiib:
	.zero		945


//--------------------- .nv.constant0._Z17layer_norm_kernelILi14EEvPK6__halfS2_S2_PS0_ffiib --------------------------
	.section	.nv.constant0._Z17layer_norm_kernelILi14EEvPK6__halfS2_S2_PS0_ffiib,"a",@progbits
	.sectionflags	@""
	.align	4
.nv.constant0._Z17layer_norm_kernelILi14EEvPK6__halfS2_S2_PS0_ffiib:
	.zero		945


//--------------------- .nv.constant0._Z17layer_norm_kernelILi13EEvPK6__halfS2_S2_PS0_ffiib --------------------------
	.section	.nv.constant0._Z17layer_norm_kernelILi13EEvPK6__halfS2_S2_PS0_ffiib,"a",@progbits
	.sectionflags	@""
	.align	4
.nv.constant0._Z17layer_norm_kernelILi13EEvPK6__halfS2_S2_PS0_ffiib:
	.zero		945


//--------------------- .nv.constant0._Z17layer_norm_kernelILi12EEvPK6__halfS2_S2_PS0_ffiib --------------------------
	.section	.nv.constant0._Z17layer_norm_kernelILi12EEvPK6__halfS2_S2_PS0_ffiib,"a",@progbits
	.sectionflags	@""
	.align	4
.nv.constant0._Z17layer_norm_kernelILi12EEvPK6__halfS2_S2_PS0_ffiib:
	.zero		945


//--------------------- .nv.constant0._Z17layer_norm_kernelILi11EEvPK6__halfS2_S2_PS0_ffiib --------------------------
	.section	.nv.constant0._Z17layer_norm_kernelILi11EEvPK6__halfS2_S2_PS0_ffiib,"a",@progbits
	.sectionflags	@""
	.align	4
.nv.constant0._Z17layer_norm_kernelILi11EEvPK6__halfS2_S2_PS0_ffiib:
	.zero		945


//--------------------- .nv.constant0._Z17layer_norm_kernelILi10EEvPK6__halfS2_S2_PS0_ffiib --------------------------
	.section	.nv.constant0._Z17layer_norm_kernelILi10EEvPK6__halfS2_S2_PS0_ffiib,"a",@progbits
	.sectionflags	@""
	.align	4
.nv.constant0._Z17layer_norm_kernelILi10EEvPK6__halfS2_S2_PS0_ffiib:
	.zero		945


//--------------------- .nv.constant0._Z17layer_norm_kernelILi9EEvPK6__halfS2_S2_PS0_ffiib --------------------------
	.section	.nv.constant0._Z17layer_norm_kernelILi9EEvPK6__halfS2_S2_PS0_ffiib,"a",@progbits
	.sectionflags	@""
	.align	4
.nv.constant0._Z17layer_norm_kernelILi9EEvPK6__halfS2_S2_PS0_ffiib:
	.zero		945


//--------------------- .nv.constant0._Z17layer_norm_kernelILi8EEvPK6__halfS2_S2_PS0_ffiib --------------------------
	.section	.nv.constant0._Z17layer_norm_kernelILi8EEvPK6__halfS2_S2_PS0_ffiib,"a",@progbits
	.sectionflags	@""
	.align	4
.nv.constant0._Z17layer_norm_kernelILi8EEvPK6__halfS2_S2_PS0_ffiib:
	.zero		945


//--------------------- .nv.constant0._Z17layer_norm_kernelILi7EEvPK6__halfS2_S2_PS0_ffiib --------------------------
	.section	.nv.constant0._Z17layer_norm_kernelILi7EEvPK6__halfS2_S2_PS0_ffiib,"a",@progbits
	.sectionflags	@""
	.align	4
.nv.constant0._Z17layer_norm_kernelILi7EEvPK6__halfS2_S2_PS0_ffiib:
	.zero		945


//--------------------- .nv.constant0._Z17layer_norm_kernelILi6EEvPK6__halfS2_S2_PS0_ffiib --------------------------
	.section	.nv.constant0._Z17layer_norm_kernelILi6EEvPK6__halfS2_S2_PS0_ffiib,"a",@progbits
	.sectionflags	@""
	.align	4
.nv.constant0._Z17layer_norm_kernelILi6EEvPK6__halfS2_S2_PS0_ffiib:
	.zero		945


//--------------------- .nv.constant0._Z17layer_norm_kernelILi5EEvPK6__halfS2_S2_PS0_ffiib --------------------------
	.section	.nv.constant0._Z17layer_norm_kernelILi5EEvPK6__halfS2_S2_PS0_ffiib,"a",@progbits
	.sectionflags	@""
	.align	4
.nv.constant0._Z17layer_norm_kernelILi5EEvPK6__halfS2_S2_PS0_ffiib:
	.zero		945


//--------------------- .nv.constant0._Z17layer_norm_kernelILi4EEvPK6__halfS2_S2_PS0_ffiib --------------------------
	.section	.nv.constant0._Z17layer_norm_kernelILi4EEvPK6__halfS2_S2_PS0_ffiib,"a",@progbits
	.sectionflags	@""
	.align	4
.nv.constant0._Z17layer_norm_kernelILi4EEvPK6__halfS2_S2_PS0_ffiib:
	.zero		945


//--------------------- .nv.constant0._Z17layer_norm_kernelILi3EEvPK6__halfS2_S2_PS0_ffiib --------------------------
	.section	.nv.constant0._Z17layer_norm_kernelILi3EEvPK6__halfS2_S2_PS0_ffiib,"a",@progbits
	.sectionflags	@""
	.align	4
.nv.constant0._Z17layer_norm_kernelILi3EEvPK6__halfS2_S2_PS0_ffiib:
	.zero		945


//--------------------- .nv.constant0._Z17layer_norm_kernelILi2EEvPK6__halfS2_S2_PS0_ffiib --------------------------
	.section	.nv.constant0._Z17layer_norm_kernelILi2EEvPK6__halfS2_S2_PS0_ffiib,"a",@progbits
	.sectionflags	@""
	.align	4
.nv.constant0._Z17layer_norm_kernelILi2EEvPK6__halfS2_S2_PS0_ffiib:
	.zero		945


//--------------------- .nv.constant0._Z17layer_norm_kernelILi1EEvPK6__halfS2_S2_PS0_ffiib --------------------------
	.section	.nv.constant0._Z17layer_norm_kernelILi1EEvPK6__halfS2_S2_PS0_ffiib,"a",@progbits
	.sectionflags	@""
	.align	4
.nv.constant0._Z17layer_norm_kernelILi1EEvPK6__halfS2_S2_PS0_ffiib:
	.zero		945


//--------------------- SYMBOLS --------------------------

	.type		.nv.reservedSmem.offset0,@object
	.size		.nv.reservedSmem.offset0,0x4
	.type		.nv.reservedSmem.cap,@object
	.size		.nv.reservedSmem.cap,0x4
